//
// Generated by NVIDIA NVVM Compiler
//
// Compiler Build ID: CL-36424714
// Cuda compilation tools, release 13.0, V13.0.88
// Based on NVVM 20.0.0
//

.version 9.0
.target sm_100
.address_size 64

	// .globl	_Z6kernelPiS_
// _ZZN3cub18CUB_300001_SM_10006detail6reduce28DeviceReduceSingleTileKernelINS2_10policy_hubIijN4cuda3std3__44plusIiEEE10Policy1000EN6thrust24THRUST_300001_SM_1000_NS10device_ptrIiEEPfjS9_fiNS7_10__identityEEEvT0_T1_T2_T3_T4_T6_E12temp_storage has been demoted
// _ZZN3cub18CUB_300001_SM_10006detail6reduce18DeviceReduceKernelINS2_10policy_hubIijN4cuda3std3__44plusIiEEE10Policy1000EN6thrust24THRUST_300001_SM_1000_NS10device_ptrIiEEjS9_iNS7_10__identityEEEvT0_PT3_T1_NS0_13GridEvenShareISK_EET2_T4_E12temp_storage has been demoted
// _ZZN3cub18CUB_300001_SM_10006detail6reduce28DeviceReduceSingleTileKernelINS2_10policy_hubIijN4cuda3std3__44plusIiEEE10Policy1000EPiPfiS9_fiNS7_10__identityEEEvT0_T1_T2_T3_T4_T6_E12temp_storage has been demoted
// _ZZN3cub18CUB_300001_SM_10006detail6reduce28DeviceReduceSingleTileKernelINS2_10policy_hubIiyN4cuda3std3__44plusIiEEE10Policy1000EN6thrust24THRUST_300001_SM_1000_NS10device_ptrIiEEPfyS9_fiNS7_10__identityEEEvT0_T1_T2_T3_T4_T6_E12temp_storage has been demoted
// _ZZN3cub18CUB_300001_SM_10006detail6reduce18DeviceReduceKernelINS2_10policy_hubIiyN4cuda3std3__44plusIiEEE10Policy1000EN6thrust24THRUST_300001_SM_1000_NS10device_ptrIiEEyS9_iNS7_10__identityEEEvT0_PT3_T1_NS0_13GridEvenShareISK_EET2_T4_E12temp_storage has been demoted
// _ZZN3cub18CUB_300001_SM_10006detail6reduce28DeviceReduceSingleTileKernelINS2_10policy_hubIiyN4cuda3std3__44plusIiEEE10Policy1000EPiPfiS9_fiNS7_10__identityEEEvT0_T1_T2_T3_T4_T6_E12temp_storage has been demoted
.global .align 1 .b8 _ZN34_INTERNAL_f1c50ca8_4_k_cu_dfa0b4974cuda3std3__45__cpo5beginE[1];
.global .align 1 .b8 _ZN34_INTERNAL_f1c50ca8_4_k_cu_dfa0b4974cuda3std3__45__cpo3endE[1];
.global .align 1 .b8 _ZN34_INTERNAL_f1c50ca8_4_k_cu_dfa0b4974cuda3std3__45__cpo6cbeginE[1];
.global .align 1 .b8 _ZN34_INTERNAL_f1c50ca8_4_k_cu_dfa0b4974cuda3std3__45__cpo4cendE[1];
.global .align 1 .b8 _ZN34_INTERNAL_f1c50ca8_4_k_cu_dfa0b4974cuda3std3__45__cpo6rbeginE[1];
.global .align 1 .b8 _ZN34_INTERNAL_f1c50ca8_4_k_cu_dfa0b4974cuda3std3__45__cpo4rendE[1];
.global .align 1 .b8 _ZN34_INTERNAL_f1c50ca8_4_k_cu_dfa0b4974cuda3std3__45__cpo7crbeginE[1];
.global .align 1 .b8 _ZN34_INTERNAL_f1c50ca8_4_k_cu_dfa0b4974cuda3std3__45__cpo5crendE[1];
.global .align 1 .b8 _ZN34_INTERNAL_f1c50ca8_4_k_cu_dfa0b4974cuda3std3__436_GLOBAL__N__f1c50ca8_4_k_cu_dfa0b4976ignoreE[1];
.global .align 1 .b8 _ZN34_INTERNAL_f1c50ca8_4_k_cu_dfa0b4974cuda3std3__419piecewise_constructE[1];
.global .align 1 .b8 _ZN34_INTERNAL_f1c50ca8_4_k_cu_dfa0b4974cuda3std3__48in_placeE[1];
.global .align 1 .b8 _ZN34_INTERNAL_f1c50ca8_4_k_cu_dfa0b4974cuda3std3__420unreachable_sentinelE[1];
.global .align 1 .b8 _ZN34_INTERNAL_f1c50ca8_4_k_cu_dfa0b4974cuda3std3__47nulloptE[1];
.global .align 1 .b8 _ZN34_INTERNAL_f1c50ca8_4_k_cu_dfa0b4974cuda3std3__48unexpectE[1];
.global .align 1 .b8 _ZN34_INTERNAL_f1c50ca8_4_k_cu_dfa0b4974cuda3std6ranges3__45__cpo4swapE[1];
.global .align 1 .b8 _ZN34_INTERNAL_f1c50ca8_4_k_cu_dfa0b4974cuda3std6ranges3__45__cpo9iter_moveE[1];
.global .align 1 .b8 _ZN34_INTERNAL_f1c50ca8_4_k_cu_dfa0b4974cuda3std6ranges3__45__cpo5beginE[1];
.global .align 1 .b8 _ZN34_INTERNAL_f1c50ca8_4_k_cu_dfa0b4974cuda3std6ranges3__45__cpo3endE[1];
.global .align 1 .b8 _ZN34_INTERNAL_f1c50ca8_4_k_cu_dfa0b4974cuda3std6ranges3__45__cpo6cbeginE[1];
.global .align 1 .b8 _ZN34_INTERNAL_f1c50ca8_4_k_cu_dfa0b4974cuda3std6ranges3__45__cpo4cendE[1];
.global .align 1 .b8 _ZN34_INTERNAL_f1c50ca8_4_k_cu_dfa0b4974cuda3std6ranges3__45__cpo7advanceE[1];
.global .align 1 .b8 _ZN34_INTERNAL_f1c50ca8_4_k_cu_dfa0b4974cuda3std6ranges3__45__cpo9iter_swapE[1];
.global .align 1 .b8 _ZN34_INTERNAL_f1c50ca8_4_k_cu_dfa0b4974cuda3std6ranges3__45__cpo4nextE[1];
.global .align 1 .b8 _ZN34_INTERNAL_f1c50ca8_4_k_cu_dfa0b4974cuda3std6ranges3__45__cpo4prevE[1];
.global .align 1 .b8 _ZN34_INTERNAL_f1c50ca8_4_k_cu_dfa0b4974cuda3std6ranges3__45__cpo4dataE[1];
.global .align 1 .b8 _ZN34_INTERNAL_f1c50ca8_4_k_cu_dfa0b4974cuda3std6ranges3__45__cpo5cdataE[1];
.global .align 1 .b8 _ZN34_INTERNAL_f1c50ca8_4_k_cu_dfa0b4974cuda3std6ranges3__45__cpo4sizeE[1];
.global .align 1 .b8 _ZN34_INTERNAL_f1c50ca8_4_k_cu_dfa0b4974cuda3std6ranges3__45__cpo5ssizeE[1];
.global .align 1 .b8 _ZN34_INTERNAL_f1c50ca8_4_k_cu_dfa0b4974cuda3std6ranges3__45__cpo8distanceE[1];
.global .align 1 .b8 _ZN34_INTERNAL_f1c50ca8_4_k_cu_dfa0b4976thrust24THRUST_300001_SM_1000_NS8cuda_cub3parE[1];
.global .align 1 .b8 _ZN34_INTERNAL_f1c50ca8_4_k_cu_dfa0b4976thrust24THRUST_300001_SM_1000_NS8cuda_cub10par_nosyncE[1];
.global .align 1 .b8 _ZN34_INTERNAL_f1c50ca8_4_k_cu_dfa0b4976thrust24THRUST_300001_SM_1000_NS6system6detail10sequential3seqE[1];
.global .align 1 .b8 _ZN34_INTERNAL_f1c50ca8_4_k_cu_dfa0b4976thrust24THRUST_300001_SM_1000_NS6system3cpp3parE[1];
.global .align 1 .b8 _ZN34_INTERNAL_f1c50ca8_4_k_cu_dfa0b4976thrust24THRUST_300001_SM_1000_NS12placeholders2_1E[1];
.global .align 1 .b8 _ZN34_INTERNAL_f1c50ca8_4_k_cu_dfa0b4976thrust24THRUST_300001_SM_1000_NS12placeholders2_2E[1];
.global .align 1 .b8 _ZN34_INTERNAL_f1c50ca8_4_k_cu_dfa0b4976thrust24THRUST_300001_SM_1000_NS12placeholders2_3E[1];
.global .align 1 .b8 _ZN34_INTERNAL_f1c50ca8_4_k_cu_dfa0b4976thrust24THRUST_300001_SM_1000_NS12placeholders2_4E[1];
.global .align 1 .b8 _ZN34_INTERNAL_f1c50ca8_4_k_cu_dfa0b4976thrust24THRUST_300001_SM_1000_NS12placeholders2_5E[1];
.global .align 1 .b8 _ZN34_INTERNAL_f1c50ca8_4_k_cu_dfa0b4976thrust24THRUST_300001_SM_1000_NS12placeholders2_6E[1];
.global .align 1 .b8 _ZN34_INTERNAL_f1c50ca8_4_k_cu_dfa0b4976thrust24THRUST_300001_SM_1000_NS12placeholders2_7E[1];
.global .align 1 .b8 _ZN34_INTERNAL_f1c50ca8_4_k_cu_dfa0b4976thrust24THRUST_300001_SM_1000_NS12placeholders2_8E[1];
.global .align 1 .b8 _ZN34_INTERNAL_f1c50ca8_4_k_cu_dfa0b4976thrust24THRUST_300001_SM_1000_NS12placeholders2_9E[1];
.global .align 1 .b8 _ZN34_INTERNAL_f1c50ca8_4_k_cu_dfa0b4976thrust24THRUST_300001_SM_1000_NS12placeholders3_10E[1];
.global .align 1 .b8 _ZN34_INTERNAL_f1c50ca8_4_k_cu_dfa0b4976thrust24THRUST_300001_SM_1000_NS3seqE[1];
.global .align 1 .b8 _ZN34_INTERNAL_f1c50ca8_4_k_cu_dfa0b4976thrust24THRUST_300001_SM_1000_NS6deviceE[1];

.visible .entry _Z6kernelPiS_(
	.param .u64 .ptr .align 1 _Z6kernelPiS__param_0,
	.param .u64 .ptr .align 1 _Z6kernelPiS__param_1
)
{
	.reg .pred 	%p<13>;
	.reg .b32 	%r<73>;
	.reg .b64 	%rd<34>;

	ld.param.u64 	%rd1, [_Z6kernelPiS__param_0];
	ld.param.u64 	%rd2, [_Z6kernelPiS__param_1];
	mov.u32 	%r4, %tid.x;
	mov.u32 	%r5, %ctaid.x;
	mov.u32 	%r6, %ntid.x;
	mad.lo.s32 	%r1, %r5, %r6, %r4;
	mov.u32 	%r7, %tid.y;
	mov.u32 	%r8, %ctaid.y;
	mov.u32 	%r9, %ntid.y;
	mad.lo.s32 	%r2, %r8, %r9, %r7;
	mov.u32 	%r10, %tid.z;
	mov.u32 	%r11, %ctaid.z;
	mov.u32 	%r12, %ntid.z;
	mad.lo.s32 	%r3, %r11, %r12, %r10;
	mov.pred 	%p12, -1;
	setp.eq.s32 	%p4, %r1, 0;
	@%p4 bra 	$L__BB0_3;
	setp.eq.s32 	%p5, %r1, 15;
	@%p5 bra 	$L__BB0_3;
	setp.eq.s32 	%p12, %r2, 0;
$L__BB0_3:
	setp.eq.s32 	%p6, %r2, 15;
	or.pred  	%p7, %p12, %p6;
	setp.eq.s32 	%p8, %r3, 0;
	setp.eq.s32 	%p9, %r3, 15;
	or.pred  	%p10, %p8, %p9;
	or.pred  	%p11, %p7, %p10;
	@%p11 bra 	$L__BB0_5;
	cvta.to.global.u64 	%rd3, %rd1;
	shl.b32 	%r13, %r2, 4;
	add.s32 	%r14, %r13, %r1;
	shl.b32 	%r15, %r3, 8;
	add.s32 	%r16, %r15, -256;
	cvt.s64.s32 	%rd4, %r14;
	cvt.u64.u32 	%rd5, %r15;
	add.s64 	%rd6, %rd4, %rd5;
	shl.b64 	%rd7, %rd6, 2;
	add.s64 	%rd8, %rd3, %rd7;
	ld.global.u32 	%r17, [%rd8+-1024];
	add.s32 	%r18, %r1, 1;
	cvt.s64.s32 	%rd9, %r16;
	add.s64 	%rd10, %rd4, %rd9;
	shl.b64 	%rd11, %rd10, 2;
	add.s64 	%rd12, %rd3, %rd11;
	ld.global.u32 	%r19, [%rd12+4];
	add.s32 	%r20, %r19, %r17;
	add.s32 	%r21, %r1, -1;
	ld.global.u32 	%r22, [%rd12+-4];
	add.s32 	%r23, %r20, %r22;
	ld.global.u32 	%r24, [%rd12+64];
	add.s32 	%r25, %r23, %r24;
	cvt.s64.s32 	%rd13, %r18;
	cvt.u64.u32 	%rd14, %r13;
	add.s64 	%rd15, %rd14, %rd13;
	add.s64 	%rd16, %rd15, %rd9;
	shl.b64 	%rd17, %rd16, 2;
	add.s64 	%rd18, %rd3, %rd17;
	ld.global.u32 	%r26, [%rd18+64];
	add.s32 	%r27, %r25, %r26;
	cvt.s64.s32 	%rd19, %r21;
	add.s64 	%rd20, %rd14, %rd19;
	add.s64 	%rd21, %rd20, %rd9;
	shl.b64 	%rd22, %rd21, 2;
	add.s64 	%rd23, %rd3, %rd22;
	ld.global.u32 	%r28, [%rd23+64];
	add.s32 	%r29, %r27, %r28;
	ld.global.u32 	%r30, [%rd12+-64];
	add.s32 	%r31, %r29, %r30;
	ld.global.u32 	%r32, [%rd18+-64];
	add.s32 	%r33, %r31, %r32;
	ld.global.u32 	%r34, [%rd23+-64];
	add.s32 	%r35, %r33, %r34;
	add.s32 	%r36, %r14, %r15;
	mul.wide.s32 	%rd24, %r36, 4;
	add.s64 	%rd25, %rd3, %rd24;
	ld.global.u32 	%r37, [%rd25];
	add.s32 	%r38, %r35, %r37;
	ld.global.u32 	%r39, [%rd25+4];
	add.s32 	%r40, %r38, %r39;
	ld.global.u32 	%r41, [%rd25+-4];
	add.s32 	%r42, %r40, %r41;
	ld.global.u32 	%r43, [%rd25+64];
	add.s32 	%r44, %r42, %r43;
	add.s64 	%rd26, %rd15, %rd5;
	shl.b64 	%rd27, %rd26, 2;
	add.s64 	%rd28, %rd3, %rd27;
	ld.global.u32 	%r45, [%rd28+64];
	add.s32 	%r46, %r44, %r45;
	add.s64 	%rd29, %rd20, %rd5;
	shl.b64 	%rd30, %rd29, 2;
	add.s64 	%rd31, %rd3, %rd30;
	ld.global.u32 	%r47, [%rd31+64];
	add.s32 	%r48, %r46, %r47;
	ld.global.u32 	%r49, [%rd25+-64];
	add.s32 	%r50, %r48, %r49;
	ld.global.u32 	%r51, [%rd28+-64];
	add.s32 	%r52, %r50, %r51;
	ld.global.u32 	%r53, [%rd31+-64];
	add.s32 	%r54, %r52, %r53;
	ld.global.u32 	%r55, [%rd25+1024];
	add.s32 	%r56, %r54, %r55;
	ld.global.u32 	%r57, [%rd8+1028];
	add.s32 	%r58, %r56, %r57;
	ld.global.u32 	%r59, [%rd8+1020];
	add.s32 	%r60, %r58, %r59;
	ld.global.u32 	%r61, [%rd8+1088];
	add.s32 	%r62, %r60, %r61;
	ld.global.u32 	%r63, [%rd28+1088];
	add.s32 	%r64, %r62, %r63;
	ld.global.u32 	%r65, [%rd31+1088];
	add.s32 	%r66, %r64, %r65;
	ld.global.u32 	%r67, [%rd8+960];
	add.s32 	%r68, %r66, %r67;
	ld.global.u32 	%r69, [%rd28+960];
	add.s32 	%r70, %r68, %r69;
	ld.global.u32 	%r71, [%rd31+960];
	add.s32 	%r72, %r70, %r71;
	cvta.to.global.u64 	%rd32, %rd2;
	add.s64 	%rd33, %rd32, %rd24;
	st.global.u32 	[%rd33], %r72;
$L__BB0_5:
	ret;

}
	// .globl	_ZN3cub18CUB_300001_SM_10006detail11EmptyKernelIvEEvv
.visible .entry _ZN3cub18CUB_300001_SM_10006detail11EmptyKernelIvEEvv()
{


	ret;

}
	// .globl	_ZN3cub18CUB_300001_SM_10006detail6reduce28DeviceReduceSingleTileKernelINS2_10policy_hubIijN4cuda3std3__44plusIiEEE10Policy1000EN6thrust24THRUST_300001_SM_1000_NS10device_ptrIiEEPfjS9_fiNS7_10__identityEEEvT0_T1_T2_T3_T4_T6_
.visible .entry _ZN3cub18CUB_300001_SM_10006detail6reduce28DeviceReduceSingleTileKernelINS2_10policy_hubIijN4cuda3std3__44plusIiEEE10Policy1000EN6thrust24THRUST_300001_SM_1000_NS10device_ptrIiEEPfjS9_fiNS7_10__identityEEEvT0_T1_T2_T3_T4_T6_(
	.param .align 8 .b8 _ZN3cub18CUB_300001_SM_10006detail6reduce28DeviceReduceSingleTileKernelINS2_10policy_hubIijN4cuda3std3__44plusIiEEE10Policy1000EN6thrust24THRUST_300001_SM_1000_NS10device_ptrIiEEPfjS9_fiNS7_10__identityEEEvT0_T1_T2_T3_T4_T6__param_0[8],
	.param .u64 .ptr .align 1 _ZN3cub18CUB_300001_SM_10006detail6reduce28DeviceReduceSingleTileKernelINS2_10policy_hubIijN4cuda3std3__44plusIiEEE10Policy1000EN6thrust24THRUST_300001_SM_1000_NS10device_ptrIiEEPfjS9_fiNS7_10__identityEEEvT0_T1_T2_T3_T4_T6__param_1,
	.param .u32 _ZN3cub18CUB_300001_SM_10006detail6reduce28DeviceReduceSingleTileKernelINS2_10policy_hubIijN4cuda3std3__44plusIiEEE10Policy1000EN6thrust24THRUST_300001_SM_1000_NS10device_ptrIiEEPfjS9_fiNS7_10__identityEEEvT0_T1_T2_T3_T4_T6__param_2,
	.param .align 1 .b8 _ZN3cub18CUB_300001_SM_10006detail6reduce28DeviceReduceSingleTileKernelINS2_10policy_hubIijN4cuda3std3__44plusIiEEE10Policy1000EN6thrust24THRUST_300001_SM_1000_NS10device_ptrIiEEPfjS9_fiNS7_10__identityEEEvT0_T1_T2_T3_T4_T6__param_3[1],
	.param .f32 _ZN3cub18CUB_300001_SM_10006detail6reduce28DeviceReduceSingleTileKernelINS2_10policy_hubIijN4cuda3std3__44plusIiEEE10Policy1000EN6thrust24THRUST_300001_SM_1000_NS10device_ptrIiEEPfjS9_fiNS7_10__identityEEEvT0_T1_T2_T3_T4_T6__param_4,
	.param .align 1 .b8 _ZN3cub18CUB_300001_SM_10006detail6reduce28DeviceReduceSingleTileKernelINS2_10policy_hubIijN4cuda3std3__44plusIiEEE10Policy1000EN6thrust24THRUST_300001_SM_1000_NS10device_ptrIiEEPfjS9_fiNS7_10__identityEEEvT0_T1_T2_T3_T4_T6__param_5[1]
)
.maxntid 256
.minnctapersm 1
{
	.reg .pred 	%p<59>;
	.reg .b32 	%r<511>;
	.reg .b32 	%f<3>;
	.reg .b64 	%rd<84>;
	// demoted variable
	.shared .align 4 .b8 _ZZN3cub18CUB_300001_SM_10006detail6reduce28DeviceReduceSingleTileKernelINS2_10policy_hubIijN4cuda3std3__44plusIiEEE10Policy1000EN6thrust24THRUST_300001_SM_1000_NS10device_ptrIiEEPfjS9_fiNS7_10__identityEEEvT0_T1_T2_T3_T4_T6_E12temp_storage[44];
	ld.param.u64 	%rd9, [_ZN3cub18CUB_300001_SM_10006detail6reduce28DeviceReduceSingleTileKernelINS2_10policy_hubIijN4cuda3std3__44plusIiEEE10Policy1000EN6thrust24THRUST_300001_SM_1000_NS10device_ptrIiEEPfjS9_fiNS7_10__identityEEEvT0_T1_T2_T3_T4_T6__param_0];
	ld.param.u64 	%rd10, [_ZN3cub18CUB_300001_SM_10006detail6reduce28DeviceReduceSingleTileKernelINS2_10policy_hubIijN4cuda3std3__44plusIiEEE10Policy1000EN6thrust24THRUST_300001_SM_1000_NS10device_ptrIiEEPfjS9_fiNS7_10__identityEEEvT0_T1_T2_T3_T4_T6__param_1];
	ld.param.u32 	%r90, [_ZN3cub18CUB_300001_SM_10006detail6reduce28DeviceReduceSingleTileKernelINS2_10policy_hubIijN4cuda3std3__44plusIiEEE10Policy1000EN6thrust24THRUST_300001_SM_1000_NS10device_ptrIiEEPfjS9_fiNS7_10__identityEEEvT0_T1_T2_T3_T4_T6__param_2];
	ld.param.f32 	%f1, [_ZN3cub18CUB_300001_SM_10006detail6reduce28DeviceReduceSingleTileKernelINS2_10policy_hubIijN4cuda3std3__44plusIiEEE10Policy1000EN6thrust24THRUST_300001_SM_1000_NS10device_ptrIiEEPfjS9_fiNS7_10__identityEEEvT0_T1_T2_T3_T4_T6__param_4];
	cvta.to.global.u64 	%rd1, %rd10;
	setp.ne.s32 	%p1, %r90, 0;
	@%p1 bra 	$L__BB2_3;
	mov.u32 	%r471, %tid.x;
	setp.ne.s32 	%p58, %r471, 0;
	@%p58 bra 	$L__BB2_52;
	st.global.f32 	[%rd1], %f1;
	bra.uni 	$L__BB2_52;
$L__BB2_3:
	cvta.to.global.u64 	%rd2, %rd9;
	setp.gt.u32 	%p2, %r90, 4095;
	@%p2 bra 	$L__BB2_28;
	mov.u32 	%r1, %tid.x;
	setp.ge.u32 	%p24, %r1, %r90;
	mov.b32 	%r488, 0;
	mov.u32 	%r478, %r1;
	@%p24 bra 	$L__BB2_6;
	mul.wide.u32 	%rd73, %r1, 4;
	add.s64 	%rd74, %rd2, %rd73;
	ld.global.u32 	%r488, [%rd74];
	add.s32 	%r478, %r1, 256;
$L__BB2_6:
	setp.ge.u32 	%p25, %r478, %r90;
	@%p25 bra 	$L__BB2_19;
	not.b32 	%r297, %r478;
	add.s32 	%r298, %r90, %r297;
	shr.u32 	%r299, %r298, 8;
	add.s32 	%r6, %r299, 1;
	and.b32  	%r7, %r6, 15;
	setp.lt.u32 	%p26, %r298, 3840;
	@%p26 bra 	$L__BB2_10;
	and.b32  	%r300, %r6, 33554416;
	neg.s32 	%r474, %r300;
	mul.wide.u32 	%rd75, %r478, 4;
	add.s64 	%rd76, %rd75, %rd2;
	add.s64 	%rd82, %rd76, 8192;
$L__BB2_9:
	.pragma "nounroll";
	ld.global.u32 	%r301, [%rd82+-8192];
	add.s32 	%r302, %r301, %r488;
	ld.global.u32 	%r303, [%rd82+-7168];
	add.s32 	%r304, %r303, %r302;
	ld.global.u32 	%r305, [%rd82+-6144];
	add.s32 	%r306, %r305, %r304;
	ld.global.u32 	%r307, [%rd82+-5120];
	add.s32 	%r308, %r307, %r306;
	ld.global.u32 	%r309, [%rd82+-4096];
	add.s32 	%r310, %r309, %r308;
	ld.global.u32 	%r311, [%rd82+-3072];
	add.s32 	%r312, %r311, %r310;
	ld.global.u32 	%r313, [%rd82+-2048];
	add.s32 	%r314, %r313, %r312;
	ld.global.u32 	%r315, [%rd82+-1024];
	add.s32 	%r316, %r315, %r314;
	ld.global.u32 	%r317, [%rd82];
	add.s32 	%r318, %r317, %r316;
	ld.global.u32 	%r319, [%rd82+1024];
	add.s32 	%r320, %r319, %r318;
	ld.global.u32 	%r321, [%rd82+2048];
	add.s32 	%r322, %r321, %r320;
	ld.global.u32 	%r323, [%rd82+3072];
	add.s32 	%r324, %r323, %r322;
	ld.global.u32 	%r325, [%rd82+4096];
	add.s32 	%r326, %r325, %r324;
	ld.global.u32 	%r327, [%rd82+5120];
	add.s32 	%r328, %r327, %r326;
	ld.global.u32 	%r329, [%rd82+6144];
	add.s32 	%r330, %r329, %r328;
	ld.global.u32 	%r331, [%rd82+7168];
	add.s32 	%r488, %r331, %r330;
	add.s32 	%r478, %r478, 4096;
	add.s32 	%r474, %r474, 16;
	add.s64 	%rd82, %rd82, 16384;
	setp.ne.s32 	%p27, %r474, 0;
	@%p27 bra 	$L__BB2_9;
$L__BB2_10:
	setp.eq.s32 	%p28, %r7, 0;
	@%p28 bra 	$L__BB2_19;
	and.b32  	%r18, %r6, 7;
	setp.lt.u32 	%p29, %r7, 8;
	@%p29 bra 	$L__BB2_13;
	mul.wide.u32 	%rd77, %r478, 4;
	add.s64 	%rd78, %rd2, %rd77;
	ld.global.u32 	%r333, [%rd78];
	add.s32 	%r334, %r333, %r488;
	ld.global.u32 	%r335, [%rd78+1024];
	add.s32 	%r336, %r335, %r334;
	ld.global.u32 	%r337, [%rd78+2048];
	add.s32 	%r338, %r337, %r336;
	ld.global.u32 	%r339, [%rd78+3072];
	add.s32 	%r340, %r339, %r338;
	ld.global.u32 	%r341, [%rd78+4096];
	add.s32 	%r342, %r341, %r340;
	ld.global.u32 	%r343, [%rd78+5120];
	add.s32 	%r344, %r343, %r342;
	ld.global.u32 	%r345, [%rd78+6144];
	add.s32 	%r346, %r345, %r344;
	ld.global.u32 	%r347, [%rd78+7168];
	add.s32 	%r488, %r347, %r346;
	add.s32 	%r478, %r478, 2048;
$L__BB2_13:
	setp.eq.s32 	%p30, %r18, 0;
	@%p30 bra 	$L__BB2_19;
	and.b32  	%r24, %r6, 3;
	setp.lt.u32 	%p31, %r18, 4;
	@%p31 bra 	$L__BB2_16;
	mul.wide.u32 	%rd79, %r478, 4;
	add.s64 	%rd80, %rd2, %rd79;
	ld.global.u32 	%r349, [%rd80];
	add.s32 	%r350, %r349, %r488;
	ld.global.u32 	%r351, [%rd80+1024];
	add.s32 	%r352, %r351, %r350;
	ld.global.u32 	%r353, [%rd80+2048];
	add.s32 	%r354, %r353, %r352;
	ld.global.u32 	%r355, [%rd80+3072];
	add.s32 	%r488, %r355, %r354;
	add.s32 	%r478, %r478, 1024;
$L__BB2_16:
	setp.eq.s32 	%p32, %r24, 0;
	@%p32 bra 	$L__BB2_19;
	mul.wide.u32 	%rd81, %r478, 4;
	add.s64 	%rd83, %rd2, %rd81;
	neg.s32 	%r486, %r24;
$L__BB2_18:
	.pragma "nounroll";
	ld.global.u32 	%r356, [%rd83];
	add.s32 	%r488, %r356, %r488;
	add.s64 	%rd83, %rd83, 1024;
	add.s32 	%r486, %r486, 1;
	setp.ne.s32 	%p33, %r486, 0;
	@%p33 bra 	$L__BB2_18;
$L__BB2_19:
	setp.lt.u32 	%p34, %r90, 256;
	@%p34 bra 	$L__BB2_24;
	// begin inline asm
	mov.u32 %r420, %laneid;
	// end inline asm
	mov.b32 	%r423, 1;
	mov.b32 	%r444, 31;
	mov.b32 	%r445, -1;
	// begin inline asm
	shfl.sync.down.b32 %r421, %r488, %r423, %r444, %r445;
	// end inline asm
	setp.gt.s32 	%p50, %r420, 30;
	selp.b32 	%r446, 0, %r421, %p50;
	add.s32 	%r427, %r446, %r488;
	mov.b32 	%r428, 2;
	// begin inline asm
	shfl.sync.down.b32 %r426, %r427, %r428, %r444, %r445;
	// end inline asm
	setp.gt.s32 	%p51, %r420, 29;
	selp.b32 	%r447, 0, %r426, %p51;
	add.s32 	%r432, %r427, %r447;
	mov.b32 	%r433, 4;
	// begin inline asm
	shfl.sync.down.b32 %r431, %r432, %r433, %r444, %r445;
	// end inline asm
	setp.gt.s32 	%p52, %r420, 27;
	selp.b32 	%r448, 0, %r431, %p52;
	add.s32 	%r437, %r432, %r448;
	mov.b32 	%r438, 8;
	// begin inline asm
	shfl.sync.down.b32 %r436, %r437, %r438, %r444, %r445;
	// end inline asm
	setp.gt.s32 	%p53, %r420, 23;
	selp.b32 	%r449, 0, %r436, %p53;
	add.s32 	%r442, %r437, %r449;
	mov.b32 	%r443, 16;
	// begin inline asm
	shfl.sync.down.b32 %r441, %r442, %r443, %r444, %r445;
	// end inline asm
	setp.gt.s32 	%p54, %r420, 15;
	selp.b32 	%r450, 0, %r441, %p54;
	add.s32 	%r510, %r442, %r450;
	setp.ne.s32 	%p55, %r420, 0;
	@%p55 bra 	$L__BB2_22;
	shr.u32 	%r451, %r1, 3;
	and.b32  	%r452, %r451, 124;
	mov.u32 	%r453, _ZZN3cub18CUB_300001_SM_10006detail6reduce28DeviceReduceSingleTileKernelINS2_10policy_hubIijN4cuda3std3__44plusIiEEE10Policy1000EN6thrust24THRUST_300001_SM_1000_NS10device_ptrIiEEPfjS9_fiNS7_10__identityEEEvT0_T1_T2_T3_T4_T6_E12temp_storage;
	add.s32 	%r454, %r453, %r452;
	st.shared.u32 	[%r454+8], %r510;
$L__BB2_22:
	bar.sync 	0;
	setp.ne.s32 	%p56, %r1, 0;
	@%p56 bra 	$L__BB2_50;
	ld.shared.u32 	%r455, [_ZZN3cub18CUB_300001_SM_10006detail6reduce28DeviceReduceSingleTileKernelINS2_10policy_hubIijN4cuda3std3__44plusIiEEE10Policy1000EN6thrust24THRUST_300001_SM_1000_NS10device_ptrIiEEPfjS9_fiNS7_10__identityEEEvT0_T1_T2_T3_T4_T6_E12temp_storage+12];
	add.s32 	%r456, %r455, %r510;
	ld.shared.u32 	%r457, [_ZZN3cub18CUB_300001_SM_10006detail6reduce28DeviceReduceSingleTileKernelINS2_10policy_hubIijN4cuda3std3__44plusIiEEE10Policy1000EN6thrust24THRUST_300001_SM_1000_NS10device_ptrIiEEPfjS9_fiNS7_10__identityEEEvT0_T1_T2_T3_T4_T6_E12temp_storage+16];
	add.s32 	%r458, %r456, %r457;
	ld.shared.u32 	%r459, [_ZZN3cub18CUB_300001_SM_10006detail6reduce28DeviceReduceSingleTileKernelINS2_10policy_hubIijN4cuda3std3__44plusIiEEE10Policy1000EN6thrust24THRUST_300001_SM_1000_NS10device_ptrIiEEPfjS9_fiNS7_10__identityEEEvT0_T1_T2_T3_T4_T6_E12temp_storage+20];
	add.s32 	%r460, %r458, %r459;
	ld.shared.u32 	%r461, [_ZZN3cub18CUB_300001_SM_10006detail6reduce28DeviceReduceSingleTileKernelINS2_10policy_hubIijN4cuda3std3__44plusIiEEE10Policy1000EN6thrust24THRUST_300001_SM_1000_NS10device_ptrIiEEPfjS9_fiNS7_10__identityEEEvT0_T1_T2_T3_T4_T6_E12temp_storage+24];
	add.s32 	%r462, %r460, %r461;
	ld.shared.u32 	%r463, [_ZZN3cub18CUB_300001_SM_10006detail6reduce28DeviceReduceSingleTileKernelINS2_10policy_hubIijN4cuda3std3__44plusIiEEE10Policy1000EN6thrust24THRUST_300001_SM_1000_NS10device_ptrIiEEPfjS9_fiNS7_10__identityEEEvT0_T1_T2_T3_T4_T6_E12temp_storage+28];
	add.s32 	%r464, %r462, %r463;
	ld.shared.u32 	%r465, [_ZZN3cub18CUB_300001_SM_10006detail6reduce28DeviceReduceSingleTileKernelINS2_10policy_hubIijN4cuda3std3__44plusIiEEE10Policy1000EN6thrust24THRUST_300001_SM_1000_NS10device_ptrIiEEPfjS9_fiNS7_10__identityEEEvT0_T1_T2_T3_T4_T6_E12temp_storage+32];
	add.s32 	%r466, %r464, %r465;
	ld.shared.u32 	%r467, [_ZZN3cub18CUB_300001_SM_10006detail6reduce28DeviceReduceSingleTileKernelINS2_10policy_hubIijN4cuda3std3__44plusIiEEE10Policy1000EN6thrust24THRUST_300001_SM_1000_NS10device_ptrIiEEPfjS9_fiNS7_10__identityEEEvT0_T1_T2_T3_T4_T6_E12temp_storage+36];
	add.s32 	%r510, %r466, %r467;
	bra.uni 	$L__BB2_50;
$L__BB2_24:
	// begin inline asm
	mov.u32 %r357, %laneid;
	// end inline asm
	and.b32  	%r383, %r1, 992;
	add.s32 	%r384, %r383, 32;
	setp.gt.u32 	%p35, %r384, %r90;
	not.b32 	%r385, %r383;
	add.s32 	%r386, %r90, %r385;
	selp.b32 	%r381, %r386, 31, %p35;
	mov.b32 	%r360, 1;
	mov.b32 	%r382, -1;
	// begin inline asm
	shfl.sync.down.b32 %r358, %r488, %r360, %r381, %r382;
	// end inline asm
	setp.lt.s32 	%p36, %r357, %r381;
	selp.b32 	%r387, %r358, 0, %p36;
	add.s32 	%r364, %r387, %r488;
	mov.b32 	%r365, 2;
	// begin inline asm
	shfl.sync.down.b32 %r363, %r364, %r365, %r381, %r382;
	// end inline asm
	add.s32 	%r388, %r357, 2;
	setp.gt.s32 	%p37, %r388, %r381;
	selp.b32 	%r389, 0, %r363, %p37;
	add.s32 	%r369, %r364, %r389;
	mov.b32 	%r370, 4;
	// begin inline asm
	shfl.sync.down.b32 %r368, %r369, %r370, %r381, %r382;
	// end inline asm
	add.s32 	%r390, %r357, 4;
	setp.gt.s32 	%p38, %r390, %r381;
	selp.b32 	%r391, 0, %r368, %p38;
	add.s32 	%r374, %r369, %r391;
	mov.b32 	%r375, 8;
	// begin inline asm
	shfl.sync.down.b32 %r373, %r374, %r375, %r381, %r382;
	// end inline asm
	add.s32 	%r392, %r357, 8;
	setp.gt.s32 	%p39, %r392, %r381;
	selp.b32 	%r393, 0, %r373, %p39;
	add.s32 	%r379, %r374, %r393;
	mov.b32 	%r380, 16;
	// begin inline asm
	shfl.sync.down.b32 %r378, %r379, %r380, %r381, %r382;
	// end inline asm
	add.s32 	%r394, %r357, 16;
	setp.gt.s32 	%p40, %r394, %r381;
	selp.b32 	%r395, 0, %r378, %p40;
	add.s32 	%r510, %r379, %r395;
	setp.ne.s32 	%p41, %r357, 0;
	@%p41 bra 	$L__BB2_26;
	shr.u32 	%r396, %r1, 3;
	and.b32  	%r397, %r396, 124;
	mov.u32 	%r398, _ZZN3cub18CUB_300001_SM_10006detail6reduce28DeviceReduceSingleTileKernelINS2_10policy_hubIijN4cuda3std3__44plusIiEEE10Policy1000EN6thrust24THRUST_300001_SM_1000_NS10device_ptrIiEEPfjS9_fiNS7_10__identityEEEvT0_T1_T2_T3_T4_T6_E12temp_storage;
	add.s32 	%r399, %r398, %r397;
	st.shared.u32 	[%r399+8], %r510;
$L__BB2_26:
	bar.sync 	0;
	setp.ne.s32 	%p42, %r1, 0;
	@%p42 bra 	$L__BB2_50;
	setp.gt.u32 	%p43, %r90, 32;
	ld.shared.u32 	%r400, [_ZZN3cub18CUB_300001_SM_10006detail6reduce28DeviceReduceSingleTileKernelINS2_10policy_hubIijN4cuda3std3__44plusIiEEE10Policy1000EN6thrust24THRUST_300001_SM_1000_NS10device_ptrIiEEPfjS9_fiNS7_10__identityEEEvT0_T1_T2_T3_T4_T6_E12temp_storage+12];
	selp.b32 	%r401, %r400, 0, %p43;
	add.s32 	%r402, %r401, %r510;
	setp.gt.u32 	%p44, %r90, 64;
	ld.shared.u32 	%r403, [_ZZN3cub18CUB_300001_SM_10006detail6reduce28DeviceReduceSingleTileKernelINS2_10policy_hubIijN4cuda3std3__44plusIiEEE10Policy1000EN6thrust24THRUST_300001_SM_1000_NS10device_ptrIiEEPfjS9_fiNS7_10__identityEEEvT0_T1_T2_T3_T4_T6_E12temp_storage+16];
	selp.b32 	%r404, %r403, 0, %p44;
	add.s32 	%r405, %r402, %r404;
	setp.gt.u32 	%p45, %r90, 96;
	ld.shared.u32 	%r406, [_ZZN3cub18CUB_300001_SM_10006detail6reduce28DeviceReduceSingleTileKernelINS2_10policy_hubIijN4cuda3std3__44plusIiEEE10Policy1000EN6thrust24THRUST_300001_SM_1000_NS10device_ptrIiEEPfjS9_fiNS7_10__identityEEEvT0_T1_T2_T3_T4_T6_E12temp_storage+20];
	selp.b32 	%r407, %r406, 0, %p45;
	add.s32 	%r408, %r405, %r407;
	setp.gt.u32 	%p46, %r90, 128;
	ld.shared.u32 	%r409, [_ZZN3cub18CUB_300001_SM_10006detail6reduce28DeviceReduceSingleTileKernelINS2_10policy_hubIijN4cuda3std3__44plusIiEEE10Policy1000EN6thrust24THRUST_300001_SM_1000_NS10device_ptrIiEEPfjS9_fiNS7_10__identityEEEvT0_T1_T2_T3_T4_T6_E12temp_storage+24];
	selp.b32 	%r410, %r409, 0, %p46;
	add.s32 	%r411, %r408, %r410;
	setp.gt.u32 	%p47, %r90, 160;
	ld.shared.u32 	%r412, [_ZZN3cub18CUB_300001_SM_10006detail6reduce28DeviceReduceSingleTileKernelINS2_10policy_hubIijN4cuda3std3__44plusIiEEE10Policy1000EN6thrust24THRUST_300001_SM_1000_NS10device_ptrIiEEPfjS9_fiNS7_10__identityEEEvT0_T1_T2_T3_T4_T6_E12temp_storage+28];
	selp.b32 	%r413, %r412, 0, %p47;
	add.s32 	%r414, %r411, %r413;
	setp.gt.u32 	%p48, %r90, 192;
	ld.shared.u32 	%r415, [_ZZN3cub18CUB_300001_SM_10006detail6reduce28DeviceReduceSingleTileKernelINS2_10policy_hubIijN4cuda3std3__44plusIiEEE10Policy1000EN6thrust24THRUST_300001_SM_1000_NS10device_ptrIiEEPfjS9_fiNS7_10__identityEEEvT0_T1_T2_T3_T4_T6_E12temp_storage+32];
	selp.b32 	%r416, %r415, 0, %p48;
	add.s32 	%r417, %r414, %r416;
	setp.gt.u32 	%p49, %r90, 224;
	ld.shared.u32 	%r418, [_ZZN3cub18CUB_300001_SM_10006detail6reduce28DeviceReduceSingleTileKernelINS2_10policy_hubIijN4cuda3std3__44plusIiEEE10Policy1000EN6thrust24THRUST_300001_SM_1000_NS10device_ptrIiEEPfjS9_fiNS7_10__identityEEEvT0_T1_T2_T3_T4_T6_E12temp_storage+36];
	selp.b32 	%r419, %r418, 0, %p49;
	add.s32 	%r510, %r417, %r419;
	bra.uni 	$L__BB2_50;
$L__BB2_28:
	mov.u32 	%r40, %tid.x;
	mul.wide.u32 	%rd11, %r40, 4;
	add.s64 	%rd12, %rd2, %rd11;
	ld.global.u32 	%r92, [%rd12];
	ld.global.u32 	%r93, [%rd12+1024];
	ld.global.u32 	%r94, [%rd12+2048];
	ld.global.u32 	%r95, [%rd12+3072];
	ld.global.u32 	%r96, [%rd12+4096];
	ld.global.u32 	%r97, [%rd12+5120];
	ld.global.u32 	%r98, [%rd12+6144];
	ld.global.u32 	%r99, [%rd12+7168];
	ld.global.u32 	%r100, [%rd12+8192];
	ld.global.u32 	%r101, [%rd12+9216];
	ld.global.u32 	%r102, [%rd12+10240];
	ld.global.u32 	%r103, [%rd12+11264];
	ld.global.u32 	%r104, [%rd12+12288];
	ld.global.u32 	%r105, [%rd12+13312];
	ld.global.u32 	%r106, [%rd12+14336];
	ld.global.u32 	%r107, [%rd12+15360];
	add.s32 	%r108, %r93, %r92;
	add.s32 	%r109, %r94, %r108;
	add.s32 	%r110, %r95, %r109;
	add.s32 	%r111, %r96, %r110;
	add.s32 	%r112, %r97, %r111;
	add.s32 	%r113, %r98, %r112;
	add.s32 	%r114, %r99, %r113;
	add.s32 	%r115, %r100, %r114;
	add.s32 	%r116, %r101, %r115;
	add.s32 	%r117, %r102, %r116;
	add.s32 	%r118, %r103, %r117;
	add.s32 	%r119, %r104, %r118;
	add.s32 	%r120, %r105, %r119;
	add.s32 	%r121, %r106, %r120;
	add.s32 	%r509, %r107, %r121;
	add.s32 	%r42, %r90, -4096;
	setp.lt.u32 	%p3, %r42, 4096;
	mov.b32 	%r492, 4096;
	@%p3 bra 	$L__BB2_32;
	mov.b32 	%r492, 4096;
$L__BB2_30:
	add.s32 	%r123, %r40, %r492;
	mul.wide.u32 	%rd13, %r123, 4;
	add.s64 	%rd14, %rd2, %rd13;
	ld.global.u32 	%r124, [%rd14];
	ld.global.u32 	%r125, [%rd14+1024];
	ld.global.u32 	%r126, [%rd14+2048];
	ld.global.u32 	%r127, [%rd14+3072];
	ld.global.u32 	%r128, [%rd14+4096];
	ld.global.u32 	%r129, [%rd14+5120];
	ld.global.u32 	%r130, [%rd14+6144];
	ld.global.u32 	%r131, [%rd14+7168];
	ld.global.u32 	%r132, [%rd14+8192];
	ld.global.u32 	%r133, [%rd14+9216];
	ld.global.u32 	%r134, [%rd14+10240];
	ld.global.u32 	%r135, [%rd14+11264];
	ld.global.u32 	%r136, [%rd14+12288];
	ld.global.u32 	%r137, [%rd14+13312];
	ld.global.u32 	%r138, [%rd14+14336];
	ld.global.u32 	%r139, [%rd14+15360];
	add.s32 	%r140, %r124, %r509;
	add.s32 	%r141, %r125, %r140;
	add.s32 	%r142, %r126, %r141;
	add.s32 	%r143, %r127, %r142;
	add.s32 	%r144, %r128, %r143;
	add.s32 	%r145, %r129, %r144;
	add.s32 	%r146, %r130, %r145;
	add.s32 	%r147, %r131, %r146;
	add.s32 	%r148, %r132, %r147;
	add.s32 	%r149, %r133, %r148;
	add.s32 	%r150, %r134, %r149;
	add.s32 	%r151, %r135, %r150;
	add.s32 	%r152, %r136, %r151;
	add.s32 	%r153, %r137, %r152;
	add.s32 	%r154, %r138, %r153;
	add.s32 	%r509, %r139, %r154;
	sub.s32 	%r155, %r90, %r492;
	setp.lt.u32 	%p4, %r155, 4096;
	@%p4 bra 	$L__BB2_46;
	add.s32 	%r492, %r492, 4096;
	setp.le.u32 	%p5, %r492, %r42;
	@%p5 bra 	$L__BB2_30;
$L__BB2_32:
	setp.le.u32 	%p6, %r90, %r492;
	sub.s32 	%r156, %r90, %r492;
	setp.ge.s32 	%p7, %r40, %r156;
	or.pred  	%p8, %p6, %p7;
	@%p8 bra 	$L__BB2_46;
	not.b32 	%r159, %r40;
	add.s32 	%r160, %r90, %r159;
	sub.s32 	%r161, %r160, %r492;
	shr.u32 	%r162, %r161, 8;
	add.s32 	%r49, %r162, 1;
	and.b32  	%r50, %r49, 15;
	setp.lt.u32 	%p9, %r161, 3840;
	mov.u32 	%r501, %r40;
	@%p9 bra 	$L__BB2_37;
	or.b32  	%r495, %r40, 2048;
	add.s32 	%r494, %r40, %r492;
	and.b32  	%r163, %r49, 33554416;
	neg.s32 	%r493, %r163;
$L__BB2_35:
	.pragma "nounroll";
	mul.wide.u32 	%rd15, %r494, 4;
	add.s64 	%rd16, %rd2, %rd15;
	ld.global.u32 	%r164, [%rd16];
	add.s32 	%r165, %r164, %r509;
	add.s32 	%r166, %r494, 256;
	mul.wide.u32 	%rd17, %r166, 4;
	add.s64 	%rd18, %rd2, %rd17;
	ld.global.u32 	%r167, [%rd18];
	add.s32 	%r168, %r167, %r165;
	add.s32 	%r169, %r494, 512;
	mul.wide.u32 	%rd19, %r169, 4;
	add.s64 	%rd20, %rd2, %rd19;
	ld.global.u32 	%r170, [%rd20];
	add.s32 	%r171, %r170, %r168;
	add.s32 	%r172, %r494, 768;
	mul.wide.u32 	%rd21, %r172, 4;
	add.s64 	%rd22, %rd2, %rd21;
	ld.global.u32 	%r173, [%rd22];
	add.s32 	%r174, %r173, %r171;
	add.s32 	%r175, %r494, 1024;
	mul.wide.u32 	%rd23, %r175, 4;
	add.s64 	%rd24, %rd2, %rd23;
	ld.global.u32 	%r176, [%rd24];
	add.s32 	%r177, %r176, %r174;
	add.s32 	%r178, %r494, 1280;
	mul.wide.u32 	%rd25, %r178, 4;
	add.s64 	%rd26, %rd2, %rd25;
	ld.global.u32 	%r179, [%rd26];
	add.s32 	%r180, %r179, %r177;
	add.s32 	%r181, %r494, 1536;
	mul.wide.u32 	%rd27, %r181, 4;
	add.s64 	%rd28, %rd2, %rd27;
	ld.global.u32 	%r182, [%rd28];
	add.s32 	%r183, %r182, %r180;
	add.s32 	%r184, %r494, 1792;
	mul.wide.u32 	%rd29, %r184, 4;
	add.s64 	%rd30, %rd2, %rd29;
	ld.global.u32 	%r185, [%rd30];
	add.s32 	%r186, %r185, %r183;
	add.s32 	%r187, %r494, 2048;
	mul.wide.u32 	%rd31, %r187, 4;
	add.s64 	%rd32, %rd2, %rd31;
	ld.global.u32 	%r188, [%rd32];
	add.s32 	%r189, %r188, %r186;
	add.s32 	%r190, %r494, 2304;
	mul.wide.u32 	%rd33, %r190, 4;
	add.s64 	%rd34, %rd2, %rd33;
	ld.global.u32 	%r191, [%rd34];
	add.s32 	%r192, %r191, %r189;
	add.s32 	%r193, %r494, 2560;
	mul.wide.u32 	%rd35, %r193, 4;
	add.s64 	%rd36, %rd2, %rd35;
	ld.global.u32 	%r194, [%rd36];
	add.s32 	%r195, %r194, %r192;
	add.s32 	%r196, %r494, 2816;
	mul.wide.u32 	%rd37, %r196, 4;
	add.s64 	%rd38, %rd2, %rd37;
	ld.global.u32 	%r197, [%rd38];
	add.s32 	%r198, %r197, %r195;
	add.s32 	%r199, %r494, 3072;
	mul.wide.u32 	%rd39, %r199, 4;
	add.s64 	%rd40, %rd2, %rd39;
	ld.global.u32 	%r200, [%rd40];
	add.s32 	%r201, %r200, %r198;
	add.s32 	%r202, %r494, 3328;
	mul.wide.u32 	%rd41, %r202, 4;
	add.s64 	%rd42, %rd2, %rd41;
	ld.global.u32 	%r203, [%rd42];
	add.s32 	%r204, %r203, %r201;
	add.s32 	%r205, %r494, 3584;
	mul.wide.u32 	%rd43, %r205, 4;
	add.s64 	%rd44, %rd2, %rd43;
	ld.global.u32 	%r206, [%rd44];
	add.s32 	%r207, %r206, %r204;
	add.s32 	%r208, %r494, 3840;
	mul.wide.u32 	%rd45, %r208, 4;
	add.s64 	%rd46, %rd2, %rd45;
	ld.global.u32 	%r209, [%rd46];
	add.s32 	%r509, %r209, %r207;
	add.s32 	%r495, %r495, 4096;
	add.s32 	%r494, %r494, 4096;
	add.s32 	%r493, %r493, 16;
	setp.ne.s32 	%p10, %r493, 0;
	@%p10 bra 	$L__BB2_35;
	add.s32 	%r501, %r495, -2048;
$L__BB2_37:
	setp.eq.s32 	%p11, %r50, 0;
	@%p11 bra 	$L__BB2_46;
	and.b32  	%r66, %r49, 7;
	setp.lt.u32 	%p12, %r50, 8;
	@%p12 bra 	$L__BB2_40;
	add.s32 	%r211, %r501, %r492;
	mul.wide.u32 	%rd47, %r211, 4;
	add.s64 	%rd48, %rd2, %rd47;
	ld.global.u32 	%r212, [%rd48];
	add.s32 	%r213, %r212, %r509;
	add.s32 	%r214, %r211, 256;
	mul.wide.u32 	%rd49, %r214, 4;
	add.s64 	%rd50, %rd2, %rd49;
	ld.global.u32 	%r215, [%rd50];
	add.s32 	%r216, %r215, %r213;
	add.s32 	%r217, %r211, 512;
	mul.wide.u32 	%rd51, %r217, 4;
	add.s64 	%rd52, %rd2, %rd51;
	ld.global.u32 	%r218, [%rd52];
	add.s32 	%r219, %r218, %r216;
	add.s32 	%r220, %r211, 768;
	mul.wide.u32 	%rd53, %r220, 4;
	add.s64 	%rd54, %rd2, %rd53;
	ld.global.u32 	%r221, [%rd54];
	add.s32 	%r222, %r221, %r219;
	add.s32 	%r223, %r211, 1024;
	mul.wide.u32 	%rd55, %r223, 4;
	add.s64 	%rd56, %rd2, %rd55;
	ld.global.u32 	%r224, [%rd56];
	add.s32 	%r225, %r224, %r222;
	add.s32 	%r226, %r211, 1280;
	mul.wide.u32 	%rd57, %r226, 4;
	add.s64 	%rd58, %rd2, %rd57;
	ld.global.u32 	%r227, [%rd58];
	add.s32 	%r228, %r227, %r225;
	add.s32 	%r229, %r211, 1536;
	mul.wide.u32 	%rd59, %r229, 4;
	add.s64 	%rd60, %rd2, %rd59;
	ld.global.u32 	%r230, [%rd60];
	add.s32 	%r231, %r230, %r228;
	add.s32 	%r232, %r211, 1792;
	mul.wide.u32 	%rd61, %r232, 4;
	add.s64 	%rd62, %rd2, %rd61;
	ld.global.u32 	%r233, [%rd62];
	add.s32 	%r509, %r233, %r231;
	add.s32 	%r501, %r501, 2048;
$L__BB2_40:
	setp.eq.s32 	%p13, %r66, 0;
	@%p13 bra 	$L__BB2_46;
	and.b32  	%r72, %r49, 3;
	setp.lt.u32 	%p14, %r66, 4;
	@%p14 bra 	$L__BB2_43;
	add.s32 	%r235, %r501, %r492;
	mul.wide.u32 	%rd63, %r235, 4;
	add.s64 	%rd64, %rd2, %rd63;
	ld.global.u32 	%r236, [%rd64];
	add.s32 	%r237, %r236, %r509;
	add.s32 	%r238, %r235, 256;
	mul.wide.u32 	%rd65, %r238, 4;
	add.s64 	%rd66, %rd2, %rd65;
	ld.global.u32 	%r239, [%rd66];
	add.s32 	%r240, %r239, %r237;
	add.s32 	%r241, %r235, 512;
	mul.wide.u32 	%rd67, %r241, 4;
	add.s64 	%rd68, %rd2, %rd67;
	ld.global.u32 	%r242, [%rd68];
	add.s32 	%r243, %r242, %r240;
	add.s32 	%r244, %r235, 768;
	mul.wide.u32 	%rd69, %r244, 4;
	add.s64 	%rd70, %rd2, %rd69;
	ld.global.u32 	%r245, [%rd70];
	add.s32 	%r509, %r245, %r243;
	add.s32 	%r501, %r501, 1024;
$L__BB2_43:
	setp.eq.s32 	%p15, %r72, 0;
	@%p15 bra 	$L__BB2_46;
	add.s32 	%r507, %r501, %r492;
	neg.s32 	%r506, %r72;
$L__BB2_45:
	.pragma "nounroll";
	mul.wide.u32 	%rd71, %r507, 4;
	add.s64 	%rd72, %rd2, %rd71;
	ld.global.u32 	%r246, [%rd72];
	add.s32 	%r509, %r246, %r509;
	add.s32 	%r507, %r507, 256;
	add.s32 	%r506, %r506, 1;
	setp.ne.s32 	%p16, %r506, 0;
	@%p16 bra 	$L__BB2_45;
$L__BB2_46:
	// begin inline asm
	mov.u32 %r247, %laneid;
	// end inline asm
	mov.b32 	%r250, 1;
	mov.b32 	%r271, 31;
	mov.b32 	%r272, -1;
	// begin inline asm
	shfl.sync.down.b32 %r248, %r509, %r250, %r271, %r272;
	// end inline asm
	setp.gt.s32 	%p17, %r247, 30;
	selp.b32 	%r273, 0, %r248, %p17;
	add.s32 	%r254, %r273, %r509;
	mov.b32 	%r255, 2;
	// begin inline asm
	shfl.sync.down.b32 %r253, %r254, %r255, %r271, %r272;
	// end inline asm
	setp.gt.s32 	%p18, %r247, 29;
	selp.b32 	%r274, 0, %r253, %p18;
	add.s32 	%r259, %r254, %r274;
	mov.b32 	%r260, 4;
	// begin inline asm
	shfl.sync.down.b32 %r258, %r259, %r260, %r271, %r272;
	// end inline asm
	setp.gt.s32 	%p19, %r247, 27;
	selp.b32 	%r275, 0, %r258, %p19;
	add.s32 	%r264, %r259, %r275;
	mov.b32 	%r265, 8;
	// begin inline asm
	shfl.sync.down.b32 %r263, %r264, %r265, %r271, %r272;
	// end inline asm
	setp.gt.s32 	%p20, %r247, 23;
	selp.b32 	%r276, 0, %r263, %p20;
	add.s32 	%r269, %r264, %r276;
	mov.b32 	%r270, 16;
	// begin inline asm
	shfl.sync.down.b32 %r268, %r269, %r270, %r271, %r272;
	// end inline asm
	setp.gt.s32 	%p21, %r247, 15;
	selp.b32 	%r277, 0, %r268, %p21;
	add.s32 	%r510, %r269, %r277;
	setp.ne.s32 	%p22, %r247, 0;
	@%p22 bra 	$L__BB2_48;
	shr.u32 	%r278, %r40, 3;
	and.b32  	%r279, %r278, 124;
	mov.u32 	%r280, _ZZN3cub18CUB_300001_SM_10006detail6reduce28DeviceReduceSingleTileKernelINS2_10policy_hubIijN4cuda3std3__44plusIiEEE10Policy1000EN6thrust24THRUST_300001_SM_1000_NS10device_ptrIiEEPfjS9_fiNS7_10__identityEEEvT0_T1_T2_T3_T4_T6_E12temp_storage;
	add.s32 	%r281, %r280, %r279;
	st.shared.u32 	[%r281+8], %r510;
$L__BB2_48:
	bar.sync 	0;
	setp.ne.s32 	%p23, %r40, 0;
	@%p23 bra 	$L__BB2_50;
	ld.shared.u32 	%r282, [_ZZN3cub18CUB_300001_SM_10006detail6reduce28DeviceReduceSingleTileKernelINS2_10policy_hubIijN4cuda3std3__44plusIiEEE10Policy1000EN6thrust24THRUST_300001_SM_1000_NS10device_ptrIiEEPfjS9_fiNS7_10__identityEEEvT0_T1_T2_T3_T4_T6_E12temp_storage+12];
	add.s32 	%r283, %r282, %r510;
	ld.shared.u32 	%r284, [_ZZN3cub18CUB_300001_SM_10006detail6reduce28DeviceReduceSingleTileKernelINS2_10policy_hubIijN4cuda3std3__44plusIiEEE10Policy1000EN6thrust24THRUST_300001_SM_1000_NS10device_ptrIiEEPfjS9_fiNS7_10__identityEEEvT0_T1_T2_T3_T4_T6_E12temp_storage+16];
	add.s32 	%r285, %r283, %r284;
	ld.shared.u32 	%r286, [_ZZN3cub18CUB_300001_SM_10006detail6reduce28DeviceReduceSingleTileKernelINS2_10policy_hubIijN4cuda3std3__44plusIiEEE10Policy1000EN6thrust24THRUST_300001_SM_1000_NS10device_ptrIiEEPfjS9_fiNS7_10__identityEEEvT0_T1_T2_T3_T4_T6_E12temp_storage+20];
	add.s32 	%r287, %r285, %r286;
	ld.shared.u32 	%r288, [_ZZN3cub18CUB_300001_SM_10006detail6reduce28DeviceReduceSingleTileKernelINS2_10policy_hubIijN4cuda3std3__44plusIiEEE10Policy1000EN6thrust24THRUST_300001_SM_1000_NS10device_ptrIiEEPfjS9_fiNS7_10__identityEEEvT0_T1_T2_T3_T4_T6_E12temp_storage+24];
	add.s32 	%r289, %r287, %r288;
	ld.shared.u32 	%r290, [_ZZN3cub18CUB_300001_SM_10006detail6reduce28DeviceReduceSingleTileKernelINS2_10policy_hubIijN4cuda3std3__44plusIiEEE10Policy1000EN6thrust24THRUST_300001_SM_1000_NS10device_ptrIiEEPfjS9_fiNS7_10__identityEEEvT0_T1_T2_T3_T4_T6_E12temp_storage+28];
	add.s32 	%r291, %r289, %r290;
	ld.shared.u32 	%r292, [_ZZN3cub18CUB_300001_SM_10006detail6reduce28DeviceReduceSingleTileKernelINS2_10policy_hubIijN4cuda3std3__44plusIiEEE10Policy1000EN6thrust24THRUST_300001_SM_1000_NS10device_ptrIiEEPfjS9_fiNS7_10__identityEEEvT0_T1_T2_T3_T4_T6_E12temp_storage+32];
	add.s32 	%r293, %r291, %r292;
	ld.shared.u32 	%r294, [_ZZN3cub18CUB_300001_SM_10006detail6reduce28DeviceReduceSingleTileKernelINS2_10policy_hubIijN4cuda3std3__44plusIiEEE10Policy1000EN6thrust24THRUST_300001_SM_1000_NS10device_ptrIiEEPfjS9_fiNS7_10__identityEEEvT0_T1_T2_T3_T4_T6_E12temp_storage+36];
	add.s32 	%r510, %r293, %r294;
$L__BB2_50:
	mov.u32 	%r468, %tid.x;
	setp.ne.s32 	%p57, %r468, 0;
	@%p57 bra 	$L__BB2_52;
	cvt.rzi.s32.f32 	%r469, %f1;
	add.s32 	%r470, %r510, %r469;
	cvt.rn.f32.s32 	%f2, %r470;
	st.global.f32 	[%rd1], %f2;
$L__BB2_52:
	ret;

}
	// .globl	_ZN3cub18CUB_300001_SM_10006detail6reduce18DeviceReduceKernelINS2_10policy_hubIijN4cuda3std3__44plusIiEEE10Policy1000EN6thrust24THRUST_300001_SM_1000_NS10device_ptrIiEEjS9_iNS7_10__identityEEEvT0_PT3_T1_NS0_13GridEvenShareISK_EET2_T4_
.visible .entry _ZN3cub18CUB_300001_SM_10006detail6reduce18DeviceReduceKernelINS2_10policy_hubIijN4cuda3std3__44plusIiEEE10Policy1000EN6thrust24THRUST_300001_SM_1000_NS10device_ptrIiEEjS9_iNS7_10__identityEEEvT0_PT3_T1_NS0_13GridEvenShareISK_EET2_T4_(
	.param .align 8 .b8 _ZN3cub18CUB_300001_SM_10006detail6reduce18DeviceReduceKernelINS2_10policy_hubIijN4cuda3std3__44plusIiEEE10Policy1000EN6thrust24THRUST_300001_SM_1000_NS10device_ptrIiEEjS9_iNS7_10__identityEEEvT0_PT3_T1_NS0_13GridEvenShareISK_EET2_T4__param_0[8],
	.param .u64 .ptr .align 1 _ZN3cub18CUB_300001_SM_10006detail6reduce18DeviceReduceKernelINS2_10policy_hubIijN4cuda3std3__44plusIiEEE10Policy1000EN6thrust24THRUST_300001_SM_1000_NS10device_ptrIiEEjS9_iNS7_10__identityEEEvT0_PT3_T1_NS0_13GridEvenShareISK_EET2_T4__param_1,
	.param .u32 _ZN3cub18CUB_300001_SM_10006detail6reduce18DeviceReduceKernelINS2_10policy_hubIijN4cuda3std3__44plusIiEEE10Policy1000EN6thrust24THRUST_300001_SM_1000_NS10device_ptrIiEEjS9_iNS7_10__identityEEEvT0_PT3_T1_NS0_13GridEvenShareISK_EET2_T4__param_2,
	.param .align 4 .b8 _ZN3cub18CUB_300001_SM_10006detail6reduce18DeviceReduceKernelINS2_10policy_hubIijN4cuda3std3__44plusIiEEE10Policy1000EN6thrust24THRUST_300001_SM_1000_NS10device_ptrIiEEjS9_iNS7_10__identityEEEvT0_PT3_T1_NS0_13GridEvenShareISK_EET2_T4__param_3[40],
	.param .align 1 .b8 _ZN3cub18CUB_300001_SM_10006detail6reduce18DeviceReduceKernelINS2_10policy_hubIijN4cuda3std3__44plusIiEEE10Policy1000EN6thrust24THRUST_300001_SM_1000_NS10device_ptrIiEEjS9_iNS7_10__identityEEEvT0_PT3_T1_NS0_13GridEvenShareISK_EET2_T4__param_4[1],
	.param .align 1 .b8 _ZN3cub18CUB_300001_SM_10006detail6reduce18DeviceReduceKernelINS2_10policy_hubIijN4cuda3std3__44plusIiEEE10Policy1000EN6thrust24THRUST_300001_SM_1000_NS10device_ptrIiEEjS9_iNS7_10__identityEEEvT0_PT3_T1_NS0_13GridEvenShareISK_EET2_T4__param_5[1]
)
.maxntid 256
{
	.reg .pred 	%p<57>;
	.reg .b16 	%rs<4>;
	.reg .b32 	%r<575>;
	.reg .b64 	%rd<130>;
	// demoted variable
	.shared .align 4 .b8 _ZZN3cub18CUB_300001_SM_10006detail6reduce18DeviceReduceKernelINS2_10policy_hubIijN4cuda3std3__44plusIiEEE10Policy1000EN6thrust24THRUST_300001_SM_1000_NS10device_ptrIiEEjS9_iNS7_10__identityEEEvT0_PT3_T1_NS0_13GridEvenShareISK_EET2_T4_E12temp_storage[44];
	ld.param.u32 	%r1, [_ZN3cub18CUB_300001_SM_10006detail6reduce18DeviceReduceKernelINS2_10policy_hubIijN4cuda3std3__44plusIiEEE10Policy1000EN6thrust24THRUST_300001_SM_1000_NS10device_ptrIiEEjS9_iNS7_10__identityEEEvT0_PT3_T1_NS0_13GridEvenShareISK_EET2_T4__param_3+20];
	ld.param.u32 	%r2, [_ZN3cub18CUB_300001_SM_10006detail6reduce18DeviceReduceKernelINS2_10policy_hubIijN4cuda3std3__44plusIiEEE10Policy1000EN6thrust24THRUST_300001_SM_1000_NS10device_ptrIiEEjS9_iNS7_10__identityEEEvT0_PT3_T1_NS0_13GridEvenShareISK_EET2_T4__param_3+24];
	ld.param.u64 	%rd3, [_ZN3cub18CUB_300001_SM_10006detail6reduce18DeviceReduceKernelINS2_10policy_hubIijN4cuda3std3__44plusIiEEE10Policy1000EN6thrust24THRUST_300001_SM_1000_NS10device_ptrIiEEjS9_iNS7_10__identityEEEvT0_PT3_T1_NS0_13GridEvenShareISK_EET2_T4__param_0];
	cvta.to.global.u64 	%rd1, %rd3;
	mov.u32 	%r3, %ctaid.x;
	shl.b32 	%r4, %r2, 12;
	shl.b32 	%r556, %r3, 12;
	sub.s32 	%r6, %r1, %r556;
	setp.gt.u32 	%p1, %r6, 4095;
	@%p1 bra 	$L__BB3_26;
	mov.u32 	%r7, %tid.x;
	setp.ge.u32 	%p23, %r7, %r6;
	mov.b32 	%r550, 0;
	mov.u32 	%r539, %r7;
	@%p23 bra 	$L__BB3_3;
	add.s32 	%r330, %r556, %r7;
	mul.wide.u32 	%rd66, %r330, 4;
	add.s64 	%rd67, %rd1, %rd66;
	ld.global.u32 	%r550, [%rd67];
	add.s32 	%r539, %r7, 256;
$L__BB3_3:
	setp.ge.u32 	%p24, %r539, %r6;
	@%p24 bra 	$L__BB3_17;
	not.b32 	%r332, %r539;
	add.s32 	%r333, %r1, %r332;
	sub.s32 	%r334, %r333, %r556;
	shr.u32 	%r335, %r334, 8;
	add.s32 	%r12, %r335, 1;
	and.b32  	%r13, %r12, 15;
	setp.lt.u32 	%p25, %r334, 3840;
	@%p25 bra 	$L__BB3_8;
	or.b32  	%r536, %r539, 2048;
	add.s32 	%r535, %r539, %r556;
	and.b32  	%r336, %r12, 33554416;
	neg.s32 	%r534, %r336;
$L__BB3_6:
	.pragma "nounroll";
	mul.wide.u32 	%rd68, %r535, 4;
	add.s64 	%rd69, %rd1, %rd68;
	ld.global.u32 	%r337, [%rd69];
	add.s32 	%r338, %r337, %r550;
	add.s32 	%r339, %r535, 256;
	mul.wide.u32 	%rd70, %r339, 4;
	add.s64 	%rd71, %rd1, %rd70;
	ld.global.u32 	%r340, [%rd71];
	add.s32 	%r341, %r340, %r338;
	add.s32 	%r342, %r535, 512;
	mul.wide.u32 	%rd72, %r342, 4;
	add.s64 	%rd73, %rd1, %rd72;
	ld.global.u32 	%r343, [%rd73];
	add.s32 	%r344, %r343, %r341;
	add.s32 	%r345, %r535, 768;
	mul.wide.u32 	%rd74, %r345, 4;
	add.s64 	%rd75, %rd1, %rd74;
	ld.global.u32 	%r346, [%rd75];
	add.s32 	%r347, %r346, %r344;
	add.s32 	%r348, %r535, 1024;
	mul.wide.u32 	%rd76, %r348, 4;
	add.s64 	%rd77, %rd1, %rd76;
	ld.global.u32 	%r349, [%rd77];
	add.s32 	%r350, %r349, %r347;
	add.s32 	%r351, %r535, 1280;
	mul.wide.u32 	%rd78, %r351, 4;
	add.s64 	%rd79, %rd1, %rd78;
	ld.global.u32 	%r352, [%rd79];
	add.s32 	%r353, %r352, %r350;
	add.s32 	%r354, %r535, 1536;
	mul.wide.u32 	%rd80, %r354, 4;
	add.s64 	%rd81, %rd1, %rd80;
	ld.global.u32 	%r355, [%rd81];
	add.s32 	%r356, %r355, %r353;
	add.s32 	%r357, %r535, 1792;
	mul.wide.u32 	%rd82, %r357, 4;
	add.s64 	%rd83, %rd1, %rd82;
	ld.global.u32 	%r358, [%rd83];
	add.s32 	%r359, %r358, %r356;
	add.s32 	%r360, %r535, 2048;
	mul.wide.u32 	%rd84, %r360, 4;
	add.s64 	%rd85, %rd1, %rd84;
	ld.global.u32 	%r361, [%rd85];
	add.s32 	%r362, %r361, %r359;
	add.s32 	%r363, %r535, 2304;
	mul.wide.u32 	%rd86, %r363, 4;
	add.s64 	%rd87, %rd1, %rd86;
	ld.global.u32 	%r364, [%rd87];
	add.s32 	%r365, %r364, %r362;
	add.s32 	%r366, %r535, 2560;
	mul.wide.u32 	%rd88, %r366, 4;
	add.s64 	%rd89, %rd1, %rd88;
	ld.global.u32 	%r367, [%rd89];
	add.s32 	%r368, %r367, %r365;
	add.s32 	%r369, %r535, 2816;
	mul.wide.u32 	%rd90, %r369, 4;
	add.s64 	%rd91, %rd1, %rd90;
	ld.global.u32 	%r370, [%rd91];
	add.s32 	%r371, %r370, %r368;
	add.s32 	%r372, %r535, 3072;
	mul.wide.u32 	%rd92, %r372, 4;
	add.s64 	%rd93, %rd1, %rd92;
	ld.global.u32 	%r373, [%rd93];
	add.s32 	%r374, %r373, %r371;
	add.s32 	%r375, %r535, 3328;
	mul.wide.u32 	%rd94, %r375, 4;
	add.s64 	%rd95, %rd1, %rd94;
	ld.global.u32 	%r376, [%rd95];
	add.s32 	%r377, %r376, %r374;
	add.s32 	%r378, %r535, 3584;
	mul.wide.u32 	%rd96, %r378, 4;
	add.s64 	%rd97, %rd1, %rd96;
	ld.global.u32 	%r379, [%rd97];
	add.s32 	%r380, %r379, %r377;
	add.s32 	%r381, %r535, 3840;
	mul.wide.u32 	%rd98, %r381, 4;
	add.s64 	%rd99, %rd1, %rd98;
	ld.global.u32 	%r382, [%rd99];
	add.s32 	%r550, %r382, %r380;
	add.s32 	%r536, %r536, 4096;
	add.s32 	%r535, %r535, 4096;
	add.s32 	%r534, %r534, 16;
	setp.ne.s32 	%p26, %r534, 0;
	@%p26 bra 	$L__BB3_6;
	add.s32 	%r539, %r536, -2048;
$L__BB3_8:
	setp.eq.s32 	%p27, %r13, 0;
	@%p27 bra 	$L__BB3_17;
	and.b32  	%r29, %r12, 7;
	setp.lt.u32 	%p28, %r13, 8;
	@%p28 bra 	$L__BB3_11;
	add.s32 	%r384, %r556, %r539;
	mul.wide.u32 	%rd100, %r384, 4;
	add.s64 	%rd101, %rd1, %rd100;
	ld.global.u32 	%r385, [%rd101];
	add.s32 	%r386, %r385, %r550;
	add.s32 	%r387, %r384, 256;
	mul.wide.u32 	%rd102, %r387, 4;
	add.s64 	%rd103, %rd1, %rd102;
	ld.global.u32 	%r388, [%rd103];
	add.s32 	%r389, %r388, %r386;
	add.s32 	%r390, %r384, 512;
	mul.wide.u32 	%rd104, %r390, 4;
	add.s64 	%rd105, %rd1, %rd104;
	ld.global.u32 	%r391, [%rd105];
	add.s32 	%r392, %r391, %r389;
	add.s32 	%r393, %r384, 768;
	mul.wide.u32 	%rd106, %r393, 4;
	add.s64 	%rd107, %rd1, %rd106;
	ld.global.u32 	%r394, [%rd107];
	add.s32 	%r395, %r394, %r392;
	add.s32 	%r396, %r384, 1024;
	mul.wide.u32 	%rd108, %r396, 4;
	add.s64 	%rd109, %rd1, %rd108;
	ld.global.u32 	%r397, [%rd109];
	add.s32 	%r398, %r397, %r395;
	add.s32 	%r399, %r384, 1280;
	mul.wide.u32 	%rd110, %r399, 4;
	add.s64 	%rd111, %rd1, %rd110;
	ld.global.u32 	%r400, [%rd111];
	add.s32 	%r401, %r400, %r398;
	add.s32 	%r402, %r384, 1536;
	mul.wide.u32 	%rd112, %r402, 4;
	add.s64 	%rd113, %rd1, %rd112;
	ld.global.u32 	%r403, [%rd113];
	add.s32 	%r404, %r403, %r401;
	add.s32 	%r405, %r384, 1792;
	mul.wide.u32 	%rd114, %r405, 4;
	add.s64 	%rd115, %rd1, %rd114;
	ld.global.u32 	%r406, [%rd115];
	add.s32 	%r550, %r406, %r404;
	add.s32 	%r539, %r539, 2048;
$L__BB3_11:
	setp.eq.s32 	%p29, %r29, 0;
	@%p29 bra 	$L__BB3_17;
	and.b32  	%r35, %r12, 3;
	setp.lt.u32 	%p30, %r29, 4;
	@%p30 bra 	$L__BB3_14;
	add.s32 	%r408, %r556, %r539;
	mul.wide.u32 	%rd116, %r408, 4;
	add.s64 	%rd117, %rd1, %rd116;
	ld.global.u32 	%r409, [%rd117];
	add.s32 	%r410, %r409, %r550;
	add.s32 	%r411, %r408, 256;
	mul.wide.u32 	%rd118, %r411, 4;
	add.s64 	%rd119, %rd1, %rd118;
	ld.global.u32 	%r412, [%rd119];
	add.s32 	%r413, %r412, %r410;
	add.s32 	%r414, %r408, 512;
	mul.wide.u32 	%rd120, %r414, 4;
	add.s64 	%rd121, %rd1, %rd120;
	ld.global.u32 	%r415, [%rd121];
	add.s32 	%r416, %r415, %r413;
	add.s32 	%r417, %r408, 768;
	mul.wide.u32 	%rd122, %r417, 4;
	add.s64 	%rd123, %rd1, %rd122;
	ld.global.u32 	%r418, [%rd123];
	add.s32 	%r550, %r418, %r416;
	add.s32 	%r539, %r539, 1024;
$L__BB3_14:
	setp.eq.s32 	%p31, %r35, 0;
	@%p31 bra 	$L__BB3_17;
	add.s32 	%r548, %r539, %r556;
	neg.s32 	%r547, %r35;
$L__BB3_16:
	.pragma "nounroll";
	mul.wide.u32 	%rd124, %r548, 4;
	add.s64 	%rd125, %rd1, %rd124;
	ld.global.u32 	%r419, [%rd125];
	add.s32 	%r550, %r419, %r550;
	add.s32 	%r548, %r548, 256;
	add.s32 	%r547, %r547, 1;
	setp.ne.s32 	%p32, %r547, 0;
	@%p32 bra 	$L__BB3_16;
$L__BB3_17:
	setp.lt.u32 	%p33, %r6, 256;
	@%p33 bra 	$L__BB3_22;
	// begin inline asm
	mov.u32 %r483, %laneid;
	// end inline asm
	mov.b32 	%r486, 1;
	mov.b32 	%r507, 31;
	mov.b32 	%r508, -1;
	// begin inline asm
	shfl.sync.down.b32 %r484, %r550, %r486, %r507, %r508;
	// end inline asm
	setp.gt.s32 	%p49, %r483, 30;
	selp.b32 	%r509, 0, %r484, %p49;
	add.s32 	%r490, %r509, %r550;
	mov.b32 	%r491, 2;
	// begin inline asm
	shfl.sync.down.b32 %r489, %r490, %r491, %r507, %r508;
	// end inline asm
	setp.gt.s32 	%p50, %r483, 29;
	selp.b32 	%r510, 0, %r489, %p50;
	add.s32 	%r495, %r490, %r510;
	mov.b32 	%r496, 4;
	// begin inline asm
	shfl.sync.down.b32 %r494, %r495, %r496, %r507, %r508;
	// end inline asm
	setp.gt.s32 	%p51, %r483, 27;
	selp.b32 	%r511, 0, %r494, %p51;
	add.s32 	%r500, %r495, %r511;
	mov.b32 	%r501, 8;
	// begin inline asm
	shfl.sync.down.b32 %r499, %r500, %r501, %r507, %r508;
	// end inline asm
	setp.gt.s32 	%p52, %r483, 23;
	selp.b32 	%r512, 0, %r499, %p52;
	add.s32 	%r505, %r500, %r512;
	mov.b32 	%r506, 16;
	// begin inline asm
	shfl.sync.down.b32 %r504, %r505, %r506, %r507, %r508;
	// end inline asm
	setp.gt.s32 	%p53, %r483, 15;
	selp.b32 	%r513, 0, %r504, %p53;
	add.s32 	%r574, %r505, %r513;
	setp.ne.s32 	%p54, %r483, 0;
	@%p54 bra 	$L__BB3_20;
	shr.u32 	%r514, %r7, 3;
	and.b32  	%r515, %r514, 124;
	mov.u32 	%r516, _ZZN3cub18CUB_300001_SM_10006detail6reduce18DeviceReduceKernelINS2_10policy_hubIijN4cuda3std3__44plusIiEEE10Policy1000EN6thrust24THRUST_300001_SM_1000_NS10device_ptrIiEEjS9_iNS7_10__identityEEEvT0_PT3_T1_NS0_13GridEvenShareISK_EET2_T4_E12temp_storage;
	add.s32 	%r517, %r516, %r515;
	st.shared.u32 	[%r517+8], %r574;
$L__BB3_20:
	bar.sync 	0;
	setp.ne.s32 	%p55, %r7, 0;
	@%p55 bra 	$L__BB3_48;
	ld.shared.u32 	%r518, [_ZZN3cub18CUB_300001_SM_10006detail6reduce18DeviceReduceKernelINS2_10policy_hubIijN4cuda3std3__44plusIiEEE10Policy1000EN6thrust24THRUST_300001_SM_1000_NS10device_ptrIiEEjS9_iNS7_10__identityEEEvT0_PT3_T1_NS0_13GridEvenShareISK_EET2_T4_E12temp_storage+12];
	add.s32 	%r519, %r518, %r574;
	ld.shared.u32 	%r520, [_ZZN3cub18CUB_300001_SM_10006detail6reduce18DeviceReduceKernelINS2_10policy_hubIijN4cuda3std3__44plusIiEEE10Policy1000EN6thrust24THRUST_300001_SM_1000_NS10device_ptrIiEEjS9_iNS7_10__identityEEEvT0_PT3_T1_NS0_13GridEvenShareISK_EET2_T4_E12temp_storage+16];
	add.s32 	%r521, %r519, %r520;
	ld.shared.u32 	%r522, [_ZZN3cub18CUB_300001_SM_10006detail6reduce18DeviceReduceKernelINS2_10policy_hubIijN4cuda3std3__44plusIiEEE10Policy1000EN6thrust24THRUST_300001_SM_1000_NS10device_ptrIiEEjS9_iNS7_10__identityEEEvT0_PT3_T1_NS0_13GridEvenShareISK_EET2_T4_E12temp_storage+20];
	add.s32 	%r523, %r521, %r522;
	ld.shared.u32 	%r524, [_ZZN3cub18CUB_300001_SM_10006detail6reduce18DeviceReduceKernelINS2_10policy_hubIijN4cuda3std3__44plusIiEEE10Policy1000EN6thrust24THRUST_300001_SM_1000_NS10device_ptrIiEEjS9_iNS7_10__identityEEEvT0_PT3_T1_NS0_13GridEvenShareISK_EET2_T4_E12temp_storage+24];
	add.s32 	%r525, %r523, %r524;
	ld.shared.u32 	%r526, [_ZZN3cub18CUB_300001_SM_10006detail6reduce18DeviceReduceKernelINS2_10policy_hubIijN4cuda3std3__44plusIiEEE10Policy1000EN6thrust24THRUST_300001_SM_1000_NS10device_ptrIiEEjS9_iNS7_10__identityEEEvT0_PT3_T1_NS0_13GridEvenShareISK_EET2_T4_E12temp_storage+28];
	add.s32 	%r527, %r525, %r526;
	ld.shared.u32 	%r528, [_ZZN3cub18CUB_300001_SM_10006detail6reduce18DeviceReduceKernelINS2_10policy_hubIijN4cuda3std3__44plusIiEEE10Policy1000EN6thrust24THRUST_300001_SM_1000_NS10device_ptrIiEEjS9_iNS7_10__identityEEEvT0_PT3_T1_NS0_13GridEvenShareISK_EET2_T4_E12temp_storage+32];
	add.s32 	%r529, %r527, %r528;
	ld.shared.u32 	%r530, [_ZZN3cub18CUB_300001_SM_10006detail6reduce18DeviceReduceKernelINS2_10policy_hubIijN4cuda3std3__44plusIiEEE10Policy1000EN6thrust24THRUST_300001_SM_1000_NS10device_ptrIiEEjS9_iNS7_10__identityEEEvT0_PT3_T1_NS0_13GridEvenShareISK_EET2_T4_E12temp_storage+36];
	add.s32 	%r574, %r529, %r530;
	bra.uni 	$L__BB3_48;
$L__BB3_22:
	// begin inline asm
	mov.u32 %r420, %laneid;
	// end inline asm
	and.b32  	%r446, %r7, 992;
	add.s32 	%r447, %r446, 32;
	setp.gt.u32 	%p34, %r447, %r6;
	not.b32 	%r448, %r446;
	add.s32 	%r449, %r6, %r448;
	selp.b32 	%r444, %r449, 31, %p34;
	mov.b32 	%r423, 1;
	mov.b32 	%r445, -1;
	// begin inline asm
	shfl.sync.down.b32 %r421, %r550, %r423, %r444, %r445;
	// end inline asm
	setp.lt.s32 	%p35, %r420, %r444;
	selp.b32 	%r450, %r421, 0, %p35;
	add.s32 	%r427, %r450, %r550;
	mov.b32 	%r428, 2;
	// begin inline asm
	shfl.sync.down.b32 %r426, %r427, %r428, %r444, %r445;
	// end inline asm
	add.s32 	%r451, %r420, 2;
	setp.gt.s32 	%p36, %r451, %r444;
	selp.b32 	%r452, 0, %r426, %p36;
	add.s32 	%r432, %r427, %r452;
	mov.b32 	%r433, 4;
	// begin inline asm
	shfl.sync.down.b32 %r431, %r432, %r433, %r444, %r445;
	// end inline asm
	add.s32 	%r453, %r420, 4;
	setp.gt.s32 	%p37, %r453, %r444;
	selp.b32 	%r454, 0, %r431, %p37;
	add.s32 	%r437, %r432, %r454;
	mov.b32 	%r438, 8;
	// begin inline asm
	shfl.sync.down.b32 %r436, %r437, %r438, %r444, %r445;
	// end inline asm
	add.s32 	%r455, %r420, 8;
	setp.gt.s32 	%p38, %r455, %r444;
	selp.b32 	%r456, 0, %r436, %p38;
	add.s32 	%r442, %r437, %r456;
	mov.b32 	%r443, 16;
	// begin inline asm
	shfl.sync.down.b32 %r441, %r442, %r443, %r444, %r445;
	// end inline asm
	add.s32 	%r457, %r420, 16;
	setp.gt.s32 	%p39, %r457, %r444;
	selp.b32 	%r458, 0, %r441, %p39;
	add.s32 	%r574, %r442, %r458;
	setp.ne.s32 	%p40, %r420, 0;
	@%p40 bra 	$L__BB3_24;
	shr.u32 	%r459, %r7, 3;
	and.b32  	%r460, %r459, 124;
	mov.u32 	%r461, _ZZN3cub18CUB_300001_SM_10006detail6reduce18DeviceReduceKernelINS2_10policy_hubIijN4cuda3std3__44plusIiEEE10Policy1000EN6thrust24THRUST_300001_SM_1000_NS10device_ptrIiEEjS9_iNS7_10__identityEEEvT0_PT3_T1_NS0_13GridEvenShareISK_EET2_T4_E12temp_storage;
	add.s32 	%r462, %r461, %r460;
	st.shared.u32 	[%r462+8], %r574;
$L__BB3_24:
	bar.sync 	0;
	setp.ne.s32 	%p41, %r7, 0;
	@%p41 bra 	$L__BB3_48;
	setp.gt.u32 	%p42, %r6, 32;
	ld.shared.u32 	%r463, [_ZZN3cub18CUB_300001_SM_10006detail6reduce18DeviceReduceKernelINS2_10policy_hubIijN4cuda3std3__44plusIiEEE10Policy1000EN6thrust24THRUST_300001_SM_1000_NS10device_ptrIiEEjS9_iNS7_10__identityEEEvT0_PT3_T1_NS0_13GridEvenShareISK_EET2_T4_E12temp_storage+12];
	selp.b32 	%r464, %r463, 0, %p42;
	add.s32 	%r465, %r464, %r574;
	setp.gt.u32 	%p43, %r6, 64;
	ld.shared.u32 	%r466, [_ZZN3cub18CUB_300001_SM_10006detail6reduce18DeviceReduceKernelINS2_10policy_hubIijN4cuda3std3__44plusIiEEE10Policy1000EN6thrust24THRUST_300001_SM_1000_NS10device_ptrIiEEjS9_iNS7_10__identityEEEvT0_PT3_T1_NS0_13GridEvenShareISK_EET2_T4_E12temp_storage+16];
	selp.b32 	%r467, %r466, 0, %p43;
	add.s32 	%r468, %r465, %r467;
	setp.gt.u32 	%p44, %r6, 96;
	ld.shared.u32 	%r469, [_ZZN3cub18CUB_300001_SM_10006detail6reduce18DeviceReduceKernelINS2_10policy_hubIijN4cuda3std3__44plusIiEEE10Policy1000EN6thrust24THRUST_300001_SM_1000_NS10device_ptrIiEEjS9_iNS7_10__identityEEEvT0_PT3_T1_NS0_13GridEvenShareISK_EET2_T4_E12temp_storage+20];
	selp.b32 	%r470, %r469, 0, %p44;
	add.s32 	%r471, %r468, %r470;
	setp.gt.u32 	%p45, %r6, 128;
	ld.shared.u32 	%r472, [_ZZN3cub18CUB_300001_SM_10006detail6reduce18DeviceReduceKernelINS2_10policy_hubIijN4cuda3std3__44plusIiEEE10Policy1000EN6thrust24THRUST_300001_SM_1000_NS10device_ptrIiEEjS9_iNS7_10__identityEEEvT0_PT3_T1_NS0_13GridEvenShareISK_EET2_T4_E12temp_storage+24];
	selp.b32 	%r473, %r472, 0, %p45;
	add.s32 	%r474, %r471, %r473;
	setp.gt.u32 	%p46, %r6, 160;
	ld.shared.u32 	%r475, [_ZZN3cub18CUB_300001_SM_10006detail6reduce18DeviceReduceKernelINS2_10policy_hubIijN4cuda3std3__44plusIiEEE10Policy1000EN6thrust24THRUST_300001_SM_1000_NS10device_ptrIiEEjS9_iNS7_10__identityEEEvT0_PT3_T1_NS0_13GridEvenShareISK_EET2_T4_E12temp_storage+28];
	selp.b32 	%r476, %r475, 0, %p46;
	add.s32 	%r477, %r474, %r476;
	setp.gt.u32 	%p47, %r6, 192;
	ld.shared.u32 	%r478, [_ZZN3cub18CUB_300001_SM_10006detail6reduce18DeviceReduceKernelINS2_10policy_hubIijN4cuda3std3__44plusIiEEE10Policy1000EN6thrust24THRUST_300001_SM_1000_NS10device_ptrIiEEjS9_iNS7_10__identityEEEvT0_PT3_T1_NS0_13GridEvenShareISK_EET2_T4_E12temp_storage+32];
	selp.b32 	%r479, %r478, 0, %p47;
	add.s32 	%r480, %r477, %r479;
	setp.gt.u32 	%p48, %r6, 224;
	ld.shared.u32 	%r481, [_ZZN3cub18CUB_300001_SM_10006detail6reduce18DeviceReduceKernelINS2_10policy_hubIijN4cuda3std3__44plusIiEEE10Policy1000EN6thrust24THRUST_300001_SM_1000_NS10device_ptrIiEEjS9_iNS7_10__identityEEEvT0_PT3_T1_NS0_13GridEvenShareISK_EET2_T4_E12temp_storage+36];
	selp.b32 	%r482, %r481, 0, %p48;
	add.s32 	%r574, %r480, %r482;
	bra.uni 	$L__BB3_48;
$L__BB3_26:
	mov.u32 	%r54, %tid.x;
	add.s32 	%r110, %r54, %r556;
	mul.wide.u32 	%rd4, %r110, 4;
	add.s64 	%rd5, %rd1, %rd4;
	ld.global.u32 	%r111, [%rd5];
	ld.global.u32 	%r112, [%rd5+1024];
	ld.global.u32 	%r113, [%rd5+2048];
	ld.global.u32 	%r114, [%rd5+3072];
	ld.global.u32 	%r115, [%rd5+4096];
	ld.global.u32 	%r116, [%rd5+5120];
	ld.global.u32 	%r117, [%rd5+6144];
	ld.global.u32 	%r118, [%rd5+7168];
	ld.global.u32 	%r119, [%rd5+8192];
	ld.global.u32 	%r120, [%rd5+9216];
	ld.global.u32 	%r121, [%rd5+10240];
	ld.global.u32 	%r122, [%rd5+11264];
	ld.global.u32 	%r123, [%rd5+12288];
	ld.global.u32 	%r124, [%rd5+13312];
	ld.global.u32 	%r125, [%rd5+14336];
	ld.global.u32 	%r126, [%rd5+15360];
	add.s32 	%r127, %r112, %r111;
	add.s32 	%r128, %r113, %r127;
	add.s32 	%r129, %r114, %r128;
	add.s32 	%r130, %r115, %r129;
	add.s32 	%r131, %r116, %r130;
	add.s32 	%r132, %r117, %r131;
	add.s32 	%r133, %r118, %r132;
	add.s32 	%r134, %r119, %r133;
	add.s32 	%r135, %r120, %r134;
	add.s32 	%r136, %r121, %r135;
	add.s32 	%r137, %r122, %r136;
	add.s32 	%r138, %r123, %r137;
	add.s32 	%r139, %r124, %r138;
	add.s32 	%r140, %r125, %r139;
	add.s32 	%r573, %r126, %r140;
	setp.lt.u32 	%p2, %r6, %r4;
	@%p2 bra 	$L__BB3_44;
	add.s32 	%r56, %r4, %r556;
	not.b32 	%r142, %r54;
	add.s32 	%r143, %r142, %r1;
	sub.s32 	%r144, %r143, %r4;
	sub.s32 	%r552, %r144, %r556;
	add.s32 	%r145, %r56, %r54;
	add.s32 	%r551, %r145, 2048;
	mov.b32 	%r554, 0;
	mov.u32 	%r553, %r56;
$L__BB3_28:
	add.s32 	%r556, %r556, %r4;
	add.s32 	%r147, %r1, -4096;
	setp.gt.u32 	%p3, %r556, %r147;
	@%p3 bra 	$L__BB3_30;
	add.s32 	%r148, %r54, %r556;
	mul.wide.u32 	%rd6, %r148, 4;
	add.s64 	%rd7, %rd1, %rd6;
	ld.global.u32 	%r149, [%rd7];
	ld.global.u32 	%r150, [%rd7+1024];
	ld.global.u32 	%r151, [%rd7+2048];
	ld.global.u32 	%r152, [%rd7+3072];
	ld.global.u32 	%r153, [%rd7+4096];
	ld.global.u32 	%r154, [%rd7+5120];
	ld.global.u32 	%r155, [%rd7+6144];
	ld.global.u32 	%r156, [%rd7+7168];
	ld.global.u32 	%r157, [%rd7+8192];
	ld.global.u32 	%r158, [%rd7+9216];
	ld.global.u32 	%r159, [%rd7+10240];
	ld.global.u32 	%r160, [%rd7+11264];
	ld.global.u32 	%r161, [%rd7+12288];
	ld.global.u32 	%r162, [%rd7+13312];
	ld.global.u32 	%r163, [%rd7+14336];
	ld.global.u32 	%r164, [%rd7+15360];
	add.s32 	%r165, %r149, %r573;
	add.s32 	%r166, %r150, %r165;
	add.s32 	%r167, %r151, %r166;
	add.s32 	%r168, %r152, %r167;
	add.s32 	%r169, %r153, %r168;
	add.s32 	%r170, %r154, %r169;
	add.s32 	%r171, %r155, %r170;
	add.s32 	%r172, %r156, %r171;
	add.s32 	%r173, %r157, %r172;
	add.s32 	%r174, %r158, %r173;
	add.s32 	%r175, %r159, %r174;
	add.s32 	%r176, %r160, %r175;
	add.s32 	%r177, %r161, %r176;
	add.s32 	%r178, %r162, %r177;
	add.s32 	%r179, %r163, %r178;
	add.s32 	%r573, %r164, %r179;
	sub.s32 	%r180, %r1, %r556;
	setp.lt.u32 	%p4, %r180, %r4;
	add.s32 	%r554, %r554, 1;
	add.s32 	%r553, %r553, %r4;
	sub.s32 	%r552, %r552, %r4;
	add.s32 	%r551, %r551, %r4;
	@%p4 bra 	$L__BB3_44;
	bra.uni 	$L__BB3_28;
$L__BB3_30:
	setp.le.u32 	%p5, %r1, %r556;
	sub.s32 	%r182, %r1, %r556;
	setp.ge.s32 	%p6, %r54, %r182;
	or.pred  	%p7, %p5, %p6;
	@%p7 bra 	$L__BB3_44;
	not.b32 	%r185, %r54;
	add.s32 	%r186, %r1, %r185;
	sub.s32 	%r187, %r186, %r56;
	mul.lo.s32 	%r188, %r2, %r554;
	shl.b32 	%r189, %r188, 12;
	sub.s32 	%r190, %r187, %r189;
	shr.u32 	%r191, %r190, 8;
	add.s32 	%r71, %r191, 1;
	and.b32  	%r72, %r71, 15;
	setp.lt.u32 	%p8, %r190, 3840;
	mov.u32 	%r565, %r54;
	@%p8 bra 	$L__BB3_35;
	or.b32  	%r559, %r54, 2048;
	shr.u32 	%r192, %r552, 8;
	add.s32 	%r193, %r192, 1;
	and.b32  	%r194, %r193, 33554416;
	neg.s32 	%r557, %r194;
$L__BB3_33:
	.pragma "nounroll";
	add.s32 	%r195, %r551, -2048;
	mul.wide.u32 	%rd8, %r195, 4;
	add.s64 	%rd9, %rd1, %rd8;
	ld.global.u32 	%r196, [%rd9];
	add.s32 	%r197, %r196, %r573;
	add.s32 	%r198, %r551, -1792;
	mul.wide.u32 	%rd10, %r198, 4;
	add.s64 	%rd11, %rd1, %rd10;
	ld.global.u32 	%r199, [%rd11];
	add.s32 	%r200, %r199, %r197;
	add.s32 	%r201, %r551, -1536;
	mul.wide.u32 	%rd12, %r201, 4;
	add.s64 	%rd13, %rd1, %rd12;
	ld.global.u32 	%r202, [%rd13];
	add.s32 	%r203, %r202, %r200;
	add.s32 	%r204, %r551, -1280;
	mul.wide.u32 	%rd14, %r204, 4;
	add.s64 	%rd15, %rd1, %rd14;
	ld.global.u32 	%r205, [%rd15];
	add.s32 	%r206, %r205, %r203;
	add.s32 	%r207, %r551, -1024;
	mul.wide.u32 	%rd16, %r207, 4;
	add.s64 	%rd17, %rd1, %rd16;
	ld.global.u32 	%r208, [%rd17];
	add.s32 	%r209, %r208, %r206;
	add.s32 	%r210, %r551, -768;
	mul.wide.u32 	%rd18, %r210, 4;
	add.s64 	%rd19, %rd1, %rd18;
	ld.global.u32 	%r211, [%rd19];
	add.s32 	%r212, %r211, %r209;
	add.s32 	%r213, %r551, -512;
	mul.wide.u32 	%rd20, %r213, 4;
	add.s64 	%rd21, %rd1, %rd20;
	ld.global.u32 	%r214, [%rd21];
	add.s32 	%r215, %r214, %r212;
	add.s32 	%r216, %r551, 1792;
	add.s32 	%r217, %r551, -256;
	mul.wide.u32 	%rd22, %r217, 4;
	add.s64 	%rd23, %rd1, %rd22;
	ld.global.u32 	%r218, [%rd23];
	add.s32 	%r219, %r218, %r215;
	mul.wide.u32 	%rd24, %r551, 4;
	add.s64 	%rd25, %rd1, %rd24;
	ld.global.u32 	%r220, [%rd25];
	add.s32 	%r221, %r220, %r219;
	add.s32 	%r222, %r551, 256;
	mul.wide.u32 	%rd26, %r222, 4;
	add.s64 	%rd27, %rd1, %rd26;
	ld.global.u32 	%r223, [%rd27];
	add.s32 	%r224, %r223, %r221;
	add.s32 	%r225, %r551, 512;
	mul.wide.u32 	%rd28, %r225, 4;
	add.s64 	%rd29, %rd1, %rd28;
	ld.global.u32 	%r226, [%rd29];
	add.s32 	%r227, %r226, %r224;
	add.s32 	%r228, %r551, 768;
	mul.wide.u32 	%rd30, %r228, 4;
	add.s64 	%rd31, %rd1, %rd30;
	ld.global.u32 	%r229, [%rd31];
	add.s32 	%r230, %r229, %r227;
	add.s32 	%r231, %r551, 1024;
	mul.wide.u32 	%rd32, %r231, 4;
	add.s64 	%rd33, %rd1, %rd32;
	ld.global.u32 	%r232, [%rd33];
	add.s32 	%r233, %r232, %r230;
	add.s32 	%r234, %r551, 1280;
	mul.wide.u32 	%rd34, %r234, 4;
	add.s64 	%rd35, %rd1, %rd34;
	ld.global.u32 	%r235, [%rd35];
	add.s32 	%r236, %r235, %r233;
	add.s32 	%r237, %r551, 1536;
	mul.wide.u32 	%rd36, %r237, 4;
	add.s64 	%rd37, %rd1, %rd36;
	ld.global.u32 	%r238, [%rd37];
	add.s32 	%r239, %r238, %r236;
	mul.wide.u32 	%rd38, %r216, 4;
	add.s64 	%rd39, %rd1, %rd38;
	ld.global.u32 	%r240, [%rd39];
	add.s32 	%r573, %r240, %r239;
	add.s32 	%r559, %r559, 4096;
	add.s32 	%r551, %r551, 4096;
	add.s32 	%r557, %r557, 16;
	setp.ne.s32 	%p9, %r557, 0;
	@%p9 bra 	$L__BB3_33;
	add.s32 	%r565, %r559, -2048;
$L__BB3_35:
	setp.eq.s32 	%p10, %r72, 0;
	@%p10 bra 	$L__BB3_44;
	and.b32  	%r87, %r71, 7;
	setp.lt.u32 	%p11, %r72, 8;
	@%p11 bra 	$L__BB3_38;
	add.s32 	%r242, %r565, %r556;
	mul.wide.u32 	%rd40, %r242, 4;
	add.s64 	%rd41, %rd1, %rd40;
	ld.global.u32 	%r243, [%rd41];
	add.s32 	%r244, %r243, %r573;
	add.s32 	%r245, %r242, 256;
	mul.wide.u32 	%rd42, %r245, 4;
	add.s64 	%rd43, %rd1, %rd42;
	ld.global.u32 	%r246, [%rd43];
	add.s32 	%r247, %r246, %r244;
	add.s32 	%r248, %r242, 512;
	mul.wide.u32 	%rd44, %r248, 4;
	add.s64 	%rd45, %rd1, %rd44;
	ld.global.u32 	%r249, [%rd45];
	add.s32 	%r250, %r249, %r247;
	add.s32 	%r251, %r242, 768;
	mul.wide.u32 	%rd46, %r251, 4;
	add.s64 	%rd47, %rd1, %rd46;
	ld.global.u32 	%r252, [%rd47];
	add.s32 	%r253, %r252, %r250;
	add.s32 	%r254, %r242, 1024;
	mul.wide.u32 	%rd48, %r254, 4;
	add.s64 	%rd49, %rd1, %rd48;
	ld.global.u32 	%r255, [%rd49];
	add.s32 	%r256, %r255, %r253;
	add.s32 	%r257, %r242, 1280;
	mul.wide.u32 	%rd50, %r257, 4;
	add.s64 	%rd51, %rd1, %rd50;
	ld.global.u32 	%r258, [%rd51];
	add.s32 	%r259, %r258, %r256;
	add.s32 	%r260, %r242, 1536;
	mul.wide.u32 	%rd52, %r260, 4;
	add.s64 	%rd53, %rd1, %rd52;
	ld.global.u32 	%r261, [%rd53];
	add.s32 	%r262, %r261, %r259;
	add.s32 	%r263, %r242, 1792;
	mul.wide.u32 	%rd54, %r263, 4;
	add.s64 	%rd55, %rd1, %rd54;
	ld.global.u32 	%r264, [%rd55];
	add.s32 	%r573, %r264, %r262;
	add.s32 	%r565, %r565, 2048;
$L__BB3_38:
	setp.eq.s32 	%p12, %r87, 0;
	@%p12 bra 	$L__BB3_44;
	setp.lt.u32 	%p13, %r87, 4;
	@%p13 bra 	$L__BB3_41;
	add.s32 	%r266, %r565, %r556;
	mul.wide.u32 	%rd56, %r266, 4;
	add.s64 	%rd57, %rd1, %rd56;
	ld.global.u32 	%r267, [%rd57];
	add.s32 	%r268, %r267, %r573;
	add.s32 	%r269, %r266, 256;
	mul.wide.u32 	%rd58, %r269, 4;
	add.s64 	%rd59, %rd1, %rd58;
	ld.global.u32 	%r270, [%rd59];
	add.s32 	%r271, %r270, %r268;
	add.s32 	%r272, %r266, 512;
	mul.wide.u32 	%rd60, %r272, 4;
	add.s64 	%rd61, %rd1, %rd60;
	ld.global.u32 	%r273, [%rd61];
	add.s32 	%r274, %r273, %r271;
	add.s32 	%r275, %r266, 768;
	mul.wide.u32 	%rd62, %r275, 4;
	add.s64 	%rd63, %rd1, %rd62;
	ld.global.u32 	%r276, [%rd63];
	add.s32 	%r573, %r276, %r274;
	add.s32 	%r565, %r565, 1024;
$L__BB3_41:
	and.b32  	%r277, %r71, 3;
	setp.eq.s32 	%p14, %r277, 0;
	@%p14 bra 	$L__BB3_44;
	add.s32 	%r571, %r565, %r553;
	cvt.u16.u32 	%rs1, %r552;
	shr.u16 	%rs2, %rs1, 8;
	add.s16 	%rs3, %rs2, 1;
	cvt.u32.u16 	%r278, %rs3;
	and.b32  	%r279, %r278, 3;
	neg.s32 	%r570, %r279;
$L__BB3_43:
	.pragma "nounroll";
	mul.wide.u32 	%rd64, %r571, 4;
	add.s64 	%rd65, %rd1, %rd64;
	ld.global.u32 	%r280, [%rd65];
	add.s32 	%r573, %r280, %r573;
	add.s32 	%r571, %r571, 256;
	add.s32 	%r570, %r570, 1;
	setp.ne.s32 	%p15, %r570, 0;
	@%p15 bra 	$L__BB3_43;
$L__BB3_44:
	// begin inline asm
	mov.u32 %r281, %laneid;
	// end inline asm
	mov.b32 	%r284, 1;
	mov.b32 	%r305, 31;
	mov.b32 	%r306, -1;
	// begin inline asm
	shfl.sync.down.b32 %r282, %r573, %r284, %r305, %r306;
	// end inline asm
	setp.gt.s32 	%p16, %r281, 30;
	selp.b32 	%r307, 0, %r282, %p16;
	add.s32 	%r288, %r307, %r573;
	mov.b32 	%r289, 2;
	// begin inline asm
	shfl.sync.down.b32 %r287, %r288, %r289, %r305, %r306;
	// end inline asm
	setp.gt.s32 	%p17, %r281, 29;
	selp.b32 	%r308, 0, %r287, %p17;
	add.s32 	%r293, %r288, %r308;
	mov.b32 	%r294, 4;
	// begin inline asm
	shfl.sync.down.b32 %r292, %r293, %r294, %r305, %r306;
	// end inline asm
	setp.gt.s32 	%p18, %r281, 27;
	selp.b32 	%r309, 0, %r292, %p18;
	add.s32 	%r298, %r293, %r309;
	mov.b32 	%r299, 8;
	// begin inline asm
	shfl.sync.down.b32 %r297, %r298, %r299, %r305, %r306;
	// end inline asm
	setp.gt.s32 	%p19, %r281, 23;
	selp.b32 	%r310, 0, %r297, %p19;
	add.s32 	%r303, %r298, %r310;
	mov.b32 	%r304, 16;
	// begin inline asm
	shfl.sync.down.b32 %r302, %r303, %r304, %r305, %r306;
	// end inline asm
	setp.gt.s32 	%p20, %r281, 15;
	selp.b32 	%r311, 0, %r302, %p20;
	add.s32 	%r574, %r303, %r311;
	setp.ne.s32 	%p21, %r281, 0;
	@%p21 bra 	$L__BB3_46;
	shr.u32 	%r312, %r54, 3;
	and.b32  	%r313, %r312, 124;
	mov.u32 	%r314, _ZZN3cub18CUB_300001_SM_10006detail6reduce18DeviceReduceKernelINS2_10policy_hubIijN4cuda3std3__44plusIiEEE10Policy1000EN6thrust24THRUST_300001_SM_1000_NS10device_ptrIiEEjS9_iNS7_10__identityEEEvT0_PT3_T1_NS0_13GridEvenShareISK_EET2_T4_E12temp_storage;
	add.s32 	%r315, %r314, %r313;
	st.shared.u32 	[%r315+8], %r574;
$L__BB3_46:
	bar.sync 	0;
	setp.ne.s32 	%p22, %r54, 0;
	@%p22 bra 	$L__BB3_48;
	ld.shared.u32 	%r316, [_ZZN3cub18CUB_300001_SM_10006detail6reduce18DeviceReduceKernelINS2_10policy_hubIijN4cuda3std3__44plusIiEEE10Policy1000EN6thrust24THRUST_300001_SM_1000_NS10device_ptrIiEEjS9_iNS7_10__identityEEEvT0_PT3_T1_NS0_13GridEvenShareISK_EET2_T4_E12temp_storage+12];
	add.s32 	%r317, %r316, %r574;
	ld.shared.u32 	%r318, [_ZZN3cub18CUB_300001_SM_10006detail6reduce18DeviceReduceKernelINS2_10policy_hubIijN4cuda3std3__44plusIiEEE10Policy1000EN6thrust24THRUST_300001_SM_1000_NS10device_ptrIiEEjS9_iNS7_10__identityEEEvT0_PT3_T1_NS0_13GridEvenShareISK_EET2_T4_E12temp_storage+16];
	add.s32 	%r319, %r317, %r318;
	ld.shared.u32 	%r320, [_ZZN3cub18CUB_300001_SM_10006detail6reduce18DeviceReduceKernelINS2_10policy_hubIijN4cuda3std3__44plusIiEEE10Policy1000EN6thrust24THRUST_300001_SM_1000_NS10device_ptrIiEEjS9_iNS7_10__identityEEEvT0_PT3_T1_NS0_13GridEvenShareISK_EET2_T4_E12temp_storage+20];
	add.s32 	%r321, %r319, %r320;
	ld.shared.u32 	%r322, [_ZZN3cub18CUB_300001_SM_10006detail6reduce18DeviceReduceKernelINS2_10policy_hubIijN4cuda3std3__44plusIiEEE10Policy1000EN6thrust24THRUST_300001_SM_1000_NS10device_ptrIiEEjS9_iNS7_10__identityEEEvT0_PT3_T1_NS0_13GridEvenShareISK_EET2_T4_E12temp_storage+24];
	add.s32 	%r323, %r321, %r322;
	ld.shared.u32 	%r324, [_ZZN3cub18CUB_300001_SM_10006detail6reduce18DeviceReduceKernelINS2_10policy_hubIijN4cuda3std3__44plusIiEEE10Policy1000EN6thrust24THRUST_300001_SM_1000_NS10device_ptrIiEEjS9_iNS7_10__identityEEEvT0_PT3_T1_NS0_13GridEvenShareISK_EET2_T4_E12temp_storage+28];
	add.s32 	%r325, %r323, %r324;
	ld.shared.u32 	%r326, [_ZZN3cub18CUB_300001_SM_10006detail6reduce18DeviceReduceKernelINS2_10policy_hubIijN4cuda3std3__44plusIiEEE10Policy1000EN6thrust24THRUST_300001_SM_1000_NS10device_ptrIiEEjS9_iNS7_10__identityEEEvT0_PT3_T1_NS0_13GridEvenShareISK_EET2_T4_E12temp_storage+32];
	add.s32 	%r327, %r325, %r326;
	ld.shared.u32 	%r328, [_ZZN3cub18CUB_300001_SM_10006detail6reduce18DeviceReduceKernelINS2_10policy_hubIijN4cuda3std3__44plusIiEEE10Policy1000EN6thrust24THRUST_300001_SM_1000_NS10device_ptrIiEEjS9_iNS7_10__identityEEEvT0_PT3_T1_NS0_13GridEvenShareISK_EET2_T4_E12temp_storage+36];
	add.s32 	%r574, %r327, %r328;
$L__BB3_48:
	mov.u32 	%r531, %tid.x;
	setp.ne.s32 	%p56, %r531, 0;
	@%p56 bra 	$L__BB3_50;
	ld.param.u64 	%rd129, [_ZN3cub18CUB_300001_SM_10006detail6reduce18DeviceReduceKernelINS2_10policy_hubIijN4cuda3std3__44plusIiEEE10Policy1000EN6thrust24THRUST_300001_SM_1000_NS10device_ptrIiEEjS9_iNS7_10__identityEEEvT0_PT3_T1_NS0_13GridEvenShareISK_EET2_T4__param_1];
	cvta.to.global.u64 	%rd126, %rd129;
	mul.wide.u32 	%rd127, %r3, 4;
	add.s64 	%rd128, %rd126, %rd127;
	st.global.u32 	[%rd128], %r574;
$L__BB3_50:
	ret;

}
	// .globl	_ZN3cub18CUB_300001_SM_10006detail6reduce28DeviceReduceSingleTileKernelINS2_10policy_hubIijN4cuda3std3__44plusIiEEE10Policy1000EPiPfiS9_fiNS7_10__identityEEEvT0_T1_T2_T3_T4_T6_
.visible .entry _ZN3cub18CUB_300001_SM_10006detail6reduce28DeviceReduceSingleTileKernelINS2_10policy_hubIijN4cuda3std3__44plusIiEEE10Policy1000EPiPfiS9_fiNS7_10__identityEEEvT0_T1_T2_T3_T4_T6_(
	.param .u64 .ptr .align 1 _ZN3cub18CUB_300001_SM_10006detail6reduce28DeviceReduceSingleTileKernelINS2_10policy_hubIijN4cuda3std3__44plusIiEEE10Policy1000EPiPfiS9_fiNS7_10__identityEEEvT0_T1_T2_T3_T4_T6__param_0,
	.param .u64 .ptr .align 1 _ZN3cub18CUB_300001_SM_10006detail6reduce28DeviceReduceSingleTileKernelINS2_10policy_hubIijN4cuda3std3__44plusIiEEE10Policy1000EPiPfiS9_fiNS7_10__identityEEEvT0_T1_T2_T3_T4_T6__param_1,
	.param .u32 _ZN3cub18CUB_300001_SM_10006detail6reduce28DeviceReduceSingleTileKernelINS2_10policy_hubIijN4cuda3std3__44plusIiEEE10Policy1000EPiPfiS9_fiNS7_10__identityEEEvT0_T1_T2_T3_T4_T6__param_2,
	.param .align 1 .b8 _ZN3cub18CUB_300001_SM_10006detail6reduce28DeviceReduceSingleTileKernelINS2_10policy_hubIijN4cuda3std3__44plusIiEEE10Policy1000EPiPfiS9_fiNS7_10__identityEEEvT0_T1_T2_T3_T4_T6__param_3[1],
	.param .f32 _ZN3cub18CUB_300001_SM_10006detail6reduce28DeviceReduceSingleTileKernelINS2_10policy_hubIijN4cuda3std3__44plusIiEEE10Policy1000EPiPfiS9_fiNS7_10__identityEEEvT0_T1_T2_T3_T4_T6__param_4,
	.param .align 1 .b8 _ZN3cub18CUB_300001_SM_10006detail6reduce28DeviceReduceSingleTileKernelINS2_10policy_hubIijN4cuda3std3__44plusIiEEE10Policy1000EPiPfiS9_fiNS7_10__identityEEEvT0_T1_T2_T3_T4_T6__param_5[1]
)
.maxntid 256
.minnctapersm 1
{
	.reg .pred 	%p<97>;
	.reg .b32 	%r<687>;
	.reg .b32 	%f<3>;
	.reg .b64 	%rd<125>;
	// demoted variable
	.shared .align 4 .b8 _ZZN3cub18CUB_300001_SM_10006detail6reduce28DeviceReduceSingleTileKernelINS2_10policy_hubIijN4cuda3std3__44plusIiEEE10Policy1000EPiPfiS9_fiNS7_10__identityEEEvT0_T1_T2_T3_T4_T6_E12temp_storage[44];
	ld.param.u64 	%rd16, [_ZN3cub18CUB_300001_SM_10006detail6reduce28DeviceReduceSingleTileKernelINS2_10policy_hubIijN4cuda3std3__44plusIiEEE10Policy1000EPiPfiS9_fiNS7_10__identityEEEvT0_T1_T2_T3_T4_T6__param_0];
	ld.param.u64 	%rd17, [_ZN3cub18CUB_300001_SM_10006detail6reduce28DeviceReduceSingleTileKernelINS2_10policy_hubIijN4cuda3std3__44plusIiEEE10Policy1000EPiPfiS9_fiNS7_10__identityEEEvT0_T1_T2_T3_T4_T6__param_1];
	ld.param.u32 	%r120, [_ZN3cub18CUB_300001_SM_10006detail6reduce28DeviceReduceSingleTileKernelINS2_10policy_hubIijN4cuda3std3__44plusIiEEE10Policy1000EPiPfiS9_fiNS7_10__identityEEEvT0_T1_T2_T3_T4_T6__param_2];
	ld.param.f32 	%f1, [_ZN3cub18CUB_300001_SM_10006detail6reduce28DeviceReduceSingleTileKernelINS2_10policy_hubIijN4cuda3std3__44plusIiEEE10Policy1000EPiPfiS9_fiNS7_10__identityEEEvT0_T1_T2_T3_T4_T6__param_4];
	cvta.to.global.u64 	%rd1, %rd17;
	setp.ne.s32 	%p1, %r120, 0;
	@%p1 bra 	$L__BB4_3;
	mov.u32 	%r633, %tid.x;
	setp.ne.s32 	%p96, %r633, 0;
	@%p96 bra 	$L__BB4_74;
	st.global.f32 	[%rd1], %f1;
	bra.uni 	$L__BB4_74;
$L__BB4_3:
	and.b64  	%rd18, %rd16, 15;
	setp.ne.s64 	%p2, %rd18, 0;
	@%p2 bra 	$L__BB4_38;
	setp.gt.s32 	%p49, %r120, 4095;
	@%p49 bra 	$L__BB4_22;
	mov.u32 	%r1, %tid.x;
	setp.ge.s32 	%p66, %r1, %r120;
	mov.b32 	%r644, 0;
	mov.u32 	%r639, %r1;
	@%p66 bra 	$L__BB4_7;
	mul.wide.u32 	%rd113, %r1, 4;
	add.s64 	%rd112, %rd16, %rd113;
	// begin inline asm
	ld.global.nc.u32 %r644, [%rd112];
	// end inline asm
	add.s32 	%r639, %r1, 256;
$L__BB4_7:
	setp.ge.s32 	%p67, %r639, %r120;
	@%p67 bra 	$L__BB4_13;
	not.b32 	%r506, %r639;
	add.s32 	%r6, %r120, %r506;
	and.b32  	%r507, %r6, 768;
	setp.eq.s32 	%p68, %r507, 768;
	@%p68 bra 	$L__BB4_11;
	mul.wide.u32 	%rd114, %r639, 4;
	add.s64 	%rd121, %rd16, %rd114;
	shr.u32 	%r508, %r6, 8;
	add.s32 	%r509, %r508, 1;
	and.b32  	%r510, %r509, 3;
	neg.s32 	%r636, %r510;
$L__BB4_10:
	.pragma "nounroll";
	// begin inline asm
	ld.global.nc.u32 %r511, [%rd121];
	// end inline asm
	add.s32 	%r644, %r511, %r644;
	add.s32 	%r639, %r639, 256;
	add.s64 	%rd121, %rd121, 1024;
	add.s32 	%r636, %r636, 1;
	setp.ne.s32 	%p69, %r636, 0;
	@%p69 bra 	$L__BB4_10;
$L__BB4_11:
	setp.lt.u32 	%p70, %r6, 768;
	@%p70 bra 	$L__BB4_13;
$L__BB4_12:
	mul.wide.s32 	%rd120, %r639, 4;
	add.s64 	%rd116, %rd16, %rd120;
	// begin inline asm
	ld.global.nc.u32 %r512, [%rd116];
	// end inline asm
	add.s32 	%r516, %r512, %r644;
	add.s64 	%rd117, %rd116, 1024;
	// begin inline asm
	ld.global.nc.u32 %r513, [%rd117];
	// end inline asm
	add.s32 	%r517, %r513, %r516;
	add.s64 	%rd118, %rd116, 2048;
	// begin inline asm
	ld.global.nc.u32 %r514, [%rd118];
	// end inline asm
	add.s32 	%r518, %r514, %r517;
	add.s64 	%rd119, %rd116, 3072;
	// begin inline asm
	ld.global.nc.u32 %r515, [%rd119];
	// end inline asm
	add.s32 	%r644, %r515, %r518;
	add.s32 	%r639, %r639, 1024;
	setp.lt.s32 	%p71, %r639, %r120;
	@%p71 bra 	$L__BB4_12;
$L__BB4_13:
	setp.lt.s32 	%p72, %r120, 256;
	@%p72 bra 	$L__BB4_18;
	// begin inline asm
	mov.u32 %r582, %laneid;
	// end inline asm
	mov.b32 	%r585, 1;
	mov.b32 	%r606, 31;
	mov.b32 	%r607, -1;
	// begin inline asm
	shfl.sync.down.b32 %r583, %r644, %r585, %r606, %r607;
	// end inline asm
	setp.gt.s32 	%p88, %r582, 30;
	selp.b32 	%r608, 0, %r583, %p88;
	add.s32 	%r589, %r608, %r644;
	mov.b32 	%r590, 2;
	// begin inline asm
	shfl.sync.down.b32 %r588, %r589, %r590, %r606, %r607;
	// end inline asm
	setp.gt.s32 	%p89, %r582, 29;
	selp.b32 	%r609, 0, %r588, %p89;
	add.s32 	%r594, %r589, %r609;
	mov.b32 	%r595, 4;
	// begin inline asm
	shfl.sync.down.b32 %r593, %r594, %r595, %r606, %r607;
	// end inline asm
	setp.gt.s32 	%p90, %r582, 27;
	selp.b32 	%r610, 0, %r593, %p90;
	add.s32 	%r599, %r594, %r610;
	mov.b32 	%r600, 8;
	// begin inline asm
	shfl.sync.down.b32 %r598, %r599, %r600, %r606, %r607;
	// end inline asm
	setp.gt.s32 	%p91, %r582, 23;
	selp.b32 	%r611, 0, %r598, %p91;
	add.s32 	%r604, %r599, %r611;
	mov.b32 	%r605, 16;
	// begin inline asm
	shfl.sync.down.b32 %r603, %r604, %r605, %r606, %r607;
	// end inline asm
	setp.gt.s32 	%p92, %r582, 15;
	selp.b32 	%r612, 0, %r603, %p92;
	add.s32 	%r686, %r604, %r612;
	setp.ne.s32 	%p93, %r582, 0;
	@%p93 bra 	$L__BB4_16;
	shr.u32 	%r613, %r1, 3;
	and.b32  	%r614, %r613, 124;
	mov.u32 	%r615, _ZZN3cub18CUB_300001_SM_10006detail6reduce28DeviceReduceSingleTileKernelINS2_10policy_hubIijN4cuda3std3__44plusIiEEE10Policy1000EPiPfiS9_fiNS7_10__identityEEEvT0_T1_T2_T3_T4_T6_E12temp_storage;
	add.s32 	%r616, %r615, %r614;
	st.shared.u32 	[%r616+8], %r686;
$L__BB4_16:
	bar.sync 	0;
	setp.ne.s32 	%p94, %r1, 0;
	@%p94 bra 	$L__BB4_72;
	ld.shared.u32 	%r617, [_ZZN3cub18CUB_300001_SM_10006detail6reduce28DeviceReduceSingleTileKernelINS2_10policy_hubIijN4cuda3std3__44plusIiEEE10Policy1000EPiPfiS9_fiNS7_10__identityEEEvT0_T1_T2_T3_T4_T6_E12temp_storage+12];
	add.s32 	%r618, %r617, %r686;
	ld.shared.u32 	%r619, [_ZZN3cub18CUB_300001_SM_10006detail6reduce28DeviceReduceSingleTileKernelINS2_10policy_hubIijN4cuda3std3__44plusIiEEE10Policy1000EPiPfiS9_fiNS7_10__identityEEEvT0_T1_T2_T3_T4_T6_E12temp_storage+16];
	add.s32 	%r620, %r618, %r619;
	ld.shared.u32 	%r621, [_ZZN3cub18CUB_300001_SM_10006detail6reduce28DeviceReduceSingleTileKernelINS2_10policy_hubIijN4cuda3std3__44plusIiEEE10Policy1000EPiPfiS9_fiNS7_10__identityEEEvT0_T1_T2_T3_T4_T6_E12temp_storage+20];
	add.s32 	%r622, %r620, %r621;
	ld.shared.u32 	%r623, [_ZZN3cub18CUB_300001_SM_10006detail6reduce28DeviceReduceSingleTileKernelINS2_10policy_hubIijN4cuda3std3__44plusIiEEE10Policy1000EPiPfiS9_fiNS7_10__identityEEEvT0_T1_T2_T3_T4_T6_E12temp_storage+24];
	add.s32 	%r624, %r622, %r623;
	ld.shared.u32 	%r625, [_ZZN3cub18CUB_300001_SM_10006detail6reduce28DeviceReduceSingleTileKernelINS2_10policy_hubIijN4cuda3std3__44plusIiEEE10Policy1000EPiPfiS9_fiNS7_10__identityEEEvT0_T1_T2_T3_T4_T6_E12temp_storage+28];
	add.s32 	%r626, %r624, %r625;
	ld.shared.u32 	%r627, [_ZZN3cub18CUB_300001_SM_10006detail6reduce28DeviceReduceSingleTileKernelINS2_10policy_hubIijN4cuda3std3__44plusIiEEE10Policy1000EPiPfiS9_fiNS7_10__identityEEEvT0_T1_T2_T3_T4_T6_E12temp_storage+32];
	add.s32 	%r628, %r626, %r627;
	ld.shared.u32 	%r629, [_ZZN3cub18CUB_300001_SM_10006detail6reduce28DeviceReduceSingleTileKernelINS2_10policy_hubIijN4cuda3std3__44plusIiEEE10Policy1000EPiPfiS9_fiNS7_10__identityEEEvT0_T1_T2_T3_T4_T6_E12temp_storage+36];
	add.s32 	%r686, %r628, %r629;
	bra.uni 	$L__BB4_72;
$L__BB4_18:
	// begin inline asm
	mov.u32 %r519, %laneid;
	// end inline asm
	and.b32  	%r545, %r1, 992;
	add.s32 	%r546, %r545, 32;
	setp.gt.s32 	%p73, %r546, %r120;
	not.b32 	%r547, %r545;
	add.s32 	%r548, %r120, %r547;
	selp.b32 	%r543, %r548, 31, %p73;
	mov.b32 	%r522, 1;
	mov.b32 	%r544, -1;
	// begin inline asm
	shfl.sync.down.b32 %r520, %r644, %r522, %r543, %r544;
	// end inline asm
	setp.lt.s32 	%p74, %r519, %r543;
	selp.b32 	%r549, %r520, 0, %p74;
	add.s32 	%r526, %r549, %r644;
	mov.b32 	%r527, 2;
	// begin inline asm
	shfl.sync.down.b32 %r525, %r526, %r527, %r543, %r544;
	// end inline asm
	add.s32 	%r550, %r519, 2;
	setp.gt.s32 	%p75, %r550, %r543;
	selp.b32 	%r551, 0, %r525, %p75;
	add.s32 	%r531, %r526, %r551;
	mov.b32 	%r532, 4;
	// begin inline asm
	shfl.sync.down.b32 %r530, %r531, %r532, %r543, %r544;
	// end inline asm
	add.s32 	%r552, %r519, 4;
	setp.gt.s32 	%p76, %r552, %r543;
	selp.b32 	%r553, 0, %r530, %p76;
	add.s32 	%r536, %r531, %r553;
	mov.b32 	%r537, 8;
	// begin inline asm
	shfl.sync.down.b32 %r535, %r536, %r537, %r543, %r544;
	// end inline asm
	add.s32 	%r554, %r519, 8;
	setp.gt.s32 	%p77, %r554, %r543;
	selp.b32 	%r555, 0, %r535, %p77;
	add.s32 	%r541, %r536, %r555;
	mov.b32 	%r542, 16;
	// begin inline asm
	shfl.sync.down.b32 %r540, %r541, %r542, %r543, %r544;
	// end inline asm
	add.s32 	%r556, %r519, 16;
	setp.gt.s32 	%p78, %r556, %r543;
	selp.b32 	%r557, 0, %r540, %p78;
	add.s32 	%r686, %r541, %r557;
	setp.ne.s32 	%p79, %r519, 0;
	@%p79 bra 	$L__BB4_20;
	shr.u32 	%r558, %r1, 3;
	and.b32  	%r559, %r558, 124;
	mov.u32 	%r560, _ZZN3cub18CUB_300001_SM_10006detail6reduce28DeviceReduceSingleTileKernelINS2_10policy_hubIijN4cuda3std3__44plusIiEEE10Policy1000EPiPfiS9_fiNS7_10__identityEEEvT0_T1_T2_T3_T4_T6_E12temp_storage;
	add.s32 	%r561, %r560, %r559;
	st.shared.u32 	[%r561+8], %r686;
$L__BB4_20:
	bar.sync 	0;
	setp.ne.s32 	%p80, %r1, 0;
	@%p80 bra 	$L__BB4_72;
	setp.gt.s32 	%p81, %r120, 32;
	ld.shared.u32 	%r562, [_ZZN3cub18CUB_300001_SM_10006detail6reduce28DeviceReduceSingleTileKernelINS2_10policy_hubIijN4cuda3std3__44plusIiEEE10Policy1000EPiPfiS9_fiNS7_10__identityEEEvT0_T1_T2_T3_T4_T6_E12temp_storage+12];
	selp.b32 	%r563, %r562, 0, %p81;
	add.s32 	%r564, %r563, %r686;
	setp.gt.s32 	%p82, %r120, 64;
	ld.shared.u32 	%r565, [_ZZN3cub18CUB_300001_SM_10006detail6reduce28DeviceReduceSingleTileKernelINS2_10policy_hubIijN4cuda3std3__44plusIiEEE10Policy1000EPiPfiS9_fiNS7_10__identityEEEvT0_T1_T2_T3_T4_T6_E12temp_storage+16];
	selp.b32 	%r566, %r565, 0, %p82;
	add.s32 	%r567, %r564, %r566;
	setp.gt.s32 	%p83, %r120, 96;
	ld.shared.u32 	%r568, [_ZZN3cub18CUB_300001_SM_10006detail6reduce28DeviceReduceSingleTileKernelINS2_10policy_hubIijN4cuda3std3__44plusIiEEE10Policy1000EPiPfiS9_fiNS7_10__identityEEEvT0_T1_T2_T3_T4_T6_E12temp_storage+20];
	selp.b32 	%r569, %r568, 0, %p83;
	add.s32 	%r570, %r567, %r569;
	setp.gt.s32 	%p84, %r120, 128;
	ld.shared.u32 	%r571, [_ZZN3cub18CUB_300001_SM_10006detail6reduce28DeviceReduceSingleTileKernelINS2_10policy_hubIijN4cuda3std3__44plusIiEEE10Policy1000EPiPfiS9_fiNS7_10__identityEEEvT0_T1_T2_T3_T4_T6_E12temp_storage+24];
	selp.b32 	%r572, %r571, 0, %p84;
	add.s32 	%r573, %r570, %r572;
	setp.gt.s32 	%p85, %r120, 160;
	ld.shared.u32 	%r574, [_ZZN3cub18CUB_300001_SM_10006detail6reduce28DeviceReduceSingleTileKernelINS2_10policy_hubIijN4cuda3std3__44plusIiEEE10Policy1000EPiPfiS9_fiNS7_10__identityEEEvT0_T1_T2_T3_T4_T6_E12temp_storage+28];
	selp.b32 	%r575, %r574, 0, %p85;
	add.s32 	%r576, %r573, %r575;
	setp.gt.s32 	%p86, %r120, 192;
	ld.shared.u32 	%r577, [_ZZN3cub18CUB_300001_SM_10006detail6reduce28DeviceReduceSingleTileKernelINS2_10policy_hubIijN4cuda3std3__44plusIiEEE10Policy1000EPiPfiS9_fiNS7_10__identityEEEvT0_T1_T2_T3_T4_T6_E12temp_storage+32];
	selp.b32 	%r578, %r577, 0, %p86;
	add.s32 	%r579, %r576, %r578;
	setp.gt.s32 	%p87, %r120, 224;
	ld.shared.u32 	%r580, [_ZZN3cub18CUB_300001_SM_10006detail6reduce28DeviceReduceSingleTileKernelINS2_10policy_hubIijN4cuda3std3__44plusIiEEE10Policy1000EPiPfiS9_fiNS7_10__identityEEEvT0_T1_T2_T3_T4_T6_E12temp_storage+36];
	selp.b32 	%r581, %r580, 0, %p87;
	add.s32 	%r686, %r579, %r581;
	bra.uni 	$L__BB4_72;
$L__BB4_22:
	mov.u32 	%r26, %tid.x;
	shl.b32 	%r376, %r26, 2;
	mul.wide.u32 	%rd86, %r376, 4;
	add.s64 	%rd76, %rd16, %rd86;
	// begin inline asm
	ld.global.nc.v2.u64 {%rd74, %rd75}, [%rd76];
	// end inline asm
	mov.b64 	{%r377, %r378}, %rd75;
	mov.b64 	{%r379, %r380}, %rd74;
	add.s64 	%rd79, %rd76, 4096;
	// begin inline asm
	ld.global.nc.v2.u64 {%rd77, %rd78}, [%rd79];
	// end inline asm
	mov.b64 	{%r381, %r382}, %rd78;
	mov.b64 	{%r383, %r384}, %rd77;
	add.s64 	%rd82, %rd76, 8192;
	// begin inline asm
	ld.global.nc.v2.u64 {%rd80, %rd81}, [%rd82];
	// end inline asm
	mov.b64 	{%r385, %r386}, %rd81;
	mov.b64 	{%r387, %r388}, %rd80;
	add.s64 	%rd85, %rd76, 12288;
	// begin inline asm
	ld.global.nc.v2.u64 {%rd83, %rd84}, [%rd85];
	// end inline asm
	mov.b64 	{%r389, %r390}, %rd84;
	mov.b64 	{%r391, %r392}, %rd83;
	add.s32 	%r393, %r380, %r379;
	add.s32 	%r394, %r377, %r393;
	add.s32 	%r395, %r378, %r394;
	add.s32 	%r396, %r383, %r395;
	add.s32 	%r397, %r384, %r396;
	add.s32 	%r398, %r381, %r397;
	add.s32 	%r399, %r382, %r398;
	add.s32 	%r400, %r387, %r399;
	add.s32 	%r401, %r388, %r400;
	add.s32 	%r402, %r385, %r401;
	add.s32 	%r403, %r386, %r402;
	add.s32 	%r404, %r391, %r403;
	add.s32 	%r405, %r392, %r404;
	add.s32 	%r406, %r389, %r405;
	add.s32 	%r659, %r390, %r406;
	setp.lt.u32 	%p50, %r120, 8192;
	mov.b32 	%r648, 4096;
	@%p50 bra 	$L__BB4_26;
	add.s32 	%r28, %r120, -4096;
	mov.b32 	%r648, 4096;
$L__BB4_24:
	mul.wide.s32 	%rd99, %r648, 4;
	add.s64 	%rd89, %rd76, %rd99;
	// begin inline asm
	ld.global.nc.v2.u64 {%rd87, %rd88}, [%rd89];
	// end inline asm
	mov.b64 	{%r408, %r409}, %rd88;
	mov.b64 	{%r410, %r411}, %rd87;
	add.s64 	%rd92, %rd89, 4096;
	// begin inline asm
	ld.global.nc.v2.u64 {%rd90, %rd91}, [%rd92];
	// end inline asm
	mov.b64 	{%r412, %r413}, %rd91;
	mov.b64 	{%r414, %r415}, %rd90;
	add.s64 	%rd95, %rd89, 8192;
	// begin inline asm
	ld.global.nc.v2.u64 {%rd93, %rd94}, [%rd95];
	// end inline asm
	mov.b64 	{%r416, %r417}, %rd94;
	mov.b64 	{%r418, %r419}, %rd93;
	add.s64 	%rd98, %rd89, 12288;
	// begin inline asm
	ld.global.nc.v2.u64 {%rd96, %rd97}, [%rd98];
	// end inline asm
	mov.b64 	{%r420, %r421}, %rd97;
	mov.b64 	{%r422, %r423}, %rd96;
	add.s32 	%r424, %r410, %r659;
	add.s32 	%r425, %r411, %r424;
	add.s32 	%r426, %r408, %r425;
	add.s32 	%r427, %r409, %r426;
	add.s32 	%r428, %r414, %r427;
	add.s32 	%r429, %r415, %r428;
	add.s32 	%r430, %r412, %r429;
	add.s32 	%r431, %r413, %r430;
	add.s32 	%r432, %r418, %r431;
	add.s32 	%r433, %r419, %r432;
	add.s32 	%r434, %r416, %r433;
	add.s32 	%r435, %r417, %r434;
	add.s32 	%r436, %r422, %r435;
	add.s32 	%r437, %r423, %r436;
	add.s32 	%r438, %r420, %r437;
	add.s32 	%r659, %r421, %r438;
	sub.s32 	%r439, %r120, %r648;
	setp.lt.s32 	%p51, %r439, 4096;
	@%p51 bra 	$L__BB4_34;
	add.s32 	%r648, %r648, 4096;
	setp.le.s32 	%p52, %r648, %r28;
	@%p52 bra 	$L__BB4_24;
$L__BB4_26:
	setp.le.s32 	%p53, %r120, %r648;
	@%p53 bra 	$L__BB4_34;
	sub.s32 	%r35, %r120, %r648;
	setp.ge.s32 	%p54, %r26, %r35;
	@%p54 bra 	$L__BB4_34;
	not.b32 	%r441, %r26;
	add.s32 	%r442, %r120, %r441;
	sub.s32 	%r36, %r442, %r648;
	and.b32  	%r443, %r36, 768;
	setp.eq.s32 	%p55, %r443, 768;
	mov.u32 	%r653, %r26;
	@%p55 bra 	$L__BB4_31;
	add.s32 	%r650, %r26, %r648;
	shr.u32 	%r444, %r36, 8;
	add.s32 	%r445, %r444, 1;
	and.b32  	%r446, %r445, 3;
	neg.s32 	%r649, %r446;
	mov.u32 	%r653, %r26;
$L__BB4_30:
	.pragma "nounroll";
	mul.wide.u32 	%rd101, %r650, 4;
	add.s64 	%rd100, %rd16, %rd101;
	// begin inline asm
	ld.global.nc.u32 %r447, [%rd100];
	// end inline asm
	add.s32 	%r659, %r447, %r659;
	add.s32 	%r653, %r653, 256;
	add.s32 	%r650, %r650, 256;
	add.s32 	%r649, %r649, 1;
	setp.ne.s32 	%p56, %r649, 0;
	@%p56 bra 	$L__BB4_30;
$L__BB4_31:
	setp.lt.u32 	%p57, %r36, 768;
	@%p57 bra 	$L__BB4_34;
	cvt.u64.u32 	%rd102, %r653;
	cvt.u64.u32 	%rd103, %r648;
	add.s64 	%rd104, %rd102, %rd103;
	shl.b64 	%rd105, %rd104, 2;
	add.s64 	%rd106, %rd105, %rd16;
	add.s64 	%rd122, %rd106, 2048;
	add.s32 	%r656, %r653, %r648;
$L__BB4_33:
	mul.wide.u32 	%rd111, %r656, 4;
	add.s64 	%rd107, %rd16, %rd111;
	// begin inline asm
	ld.global.nc.u32 %r448, [%rd107];
	// end inline asm
	add.s32 	%r452, %r448, %r659;
	add.s64 	%rd108, %rd122, -1024;
	// begin inline asm
	ld.global.nc.u32 %r449, [%rd108];
	// end inline asm
	add.s32 	%r453, %r449, %r452;
	// begin inline asm
	ld.global.nc.u32 %r450, [%rd122];
	// end inline asm
	add.s32 	%r454, %r450, %r453;
	add.s64 	%rd110, %rd122, 1024;
	// begin inline asm
	ld.global.nc.u32 %r451, [%rd110];
	// end inline asm
	add.s32 	%r659, %r451, %r454;
	add.s32 	%r653, %r653, 1024;
	add.s64 	%rd122, %rd122, 4096;
	add.s32 	%r656, %r656, 1024;
	setp.lt.s32 	%p58, %r653, %r35;
	@%p58 bra 	$L__BB4_33;
$L__BB4_34:
	// begin inline asm
	mov.u32 %r455, %laneid;
	// end inline asm
	mov.b32 	%r458, 1;
	mov.b32 	%r479, 31;
	mov.b32 	%r480, -1;
	// begin inline asm
	shfl.sync.down.b32 %r456, %r659, %r458, %r479, %r480;
	// end inline asm
	setp.gt.s32 	%p59, %r455, 30;
	selp.b32 	%r481, 0, %r456, %p59;
	add.s32 	%r462, %r481, %r659;
	mov.b32 	%r463, 2;
	// begin inline asm
	shfl.sync.down.b32 %r461, %r462, %r463, %r479, %r480;
	// end inline asm
	setp.gt.s32 	%p60, %r455, 29;
	selp.b32 	%r482, 0, %r461, %p60;
	add.s32 	%r467, %r462, %r482;
	mov.b32 	%r468, 4;
	// begin inline asm
	shfl.sync.down.b32 %r466, %r467, %r468, %r479, %r480;
	// end inline asm
	setp.gt.s32 	%p61, %r455, 27;
	selp.b32 	%r483, 0, %r466, %p61;
	add.s32 	%r472, %r467, %r483;
	mov.b32 	%r473, 8;
	// begin inline asm
	shfl.sync.down.b32 %r471, %r472, %r473, %r479, %r480;
	// end inline asm
	setp.gt.s32 	%p62, %r455, 23;
	selp.b32 	%r484, 0, %r471, %p62;
	add.s32 	%r477, %r472, %r484;
	mov.b32 	%r478, 16;
	// begin inline asm
	shfl.sync.down.b32 %r476, %r477, %r478, %r479, %r480;
	// end inline asm
	setp.gt.s32 	%p63, %r455, 15;
	selp.b32 	%r485, 0, %r476, %p63;
	add.s32 	%r686, %r477, %r485;
	setp.ne.s32 	%p64, %r455, 0;
	@%p64 bra 	$L__BB4_36;
	shr.u32 	%r486, %r26, 3;
	and.b32  	%r487, %r486, 124;
	mov.u32 	%r488, _ZZN3cub18CUB_300001_SM_10006detail6reduce28DeviceReduceSingleTileKernelINS2_10policy_hubIijN4cuda3std3__44plusIiEEE10Policy1000EPiPfiS9_fiNS7_10__identityEEEvT0_T1_T2_T3_T4_T6_E12temp_storage;
	add.s32 	%r489, %r488, %r487;
	st.shared.u32 	[%r489+8], %r686;
$L__BB4_36:
	bar.sync 	0;
	setp.ne.s32 	%p65, %r26, 0;
	@%p65 bra 	$L__BB4_72;
	ld.shared.u32 	%r490, [_ZZN3cub18CUB_300001_SM_10006detail6reduce28DeviceReduceSingleTileKernelINS2_10policy_hubIijN4cuda3std3__44plusIiEEE10Policy1000EPiPfiS9_fiNS7_10__identityEEEvT0_T1_T2_T3_T4_T6_E12temp_storage+12];
	add.s32 	%r491, %r490, %r686;
	ld.shared.u32 	%r492, [_ZZN3cub18CUB_300001_SM_10006detail6reduce28DeviceReduceSingleTileKernelINS2_10policy_hubIijN4cuda3std3__44plusIiEEE10Policy1000EPiPfiS9_fiNS7_10__identityEEEvT0_T1_T2_T3_T4_T6_E12temp_storage+16];
	add.s32 	%r493, %r491, %r492;
	ld.shared.u32 	%r494, [_ZZN3cub18CUB_300001_SM_10006detail6reduce28DeviceReduceSingleTileKernelINS2_10policy_hubIijN4cuda3std3__44plusIiEEE10Policy1000EPiPfiS9_fiNS7_10__identityEEEvT0_T1_T2_T3_T4_T6_E12temp_storage+20];
	add.s32 	%r495, %r493, %r494;
	ld.shared.u32 	%r496, [_ZZN3cub18CUB_300001_SM_10006detail6reduce28DeviceReduceSingleTileKernelINS2_10policy_hubIijN4cuda3std3__44plusIiEEE10Policy1000EPiPfiS9_fiNS7_10__identityEEEvT0_T1_T2_T3_T4_T6_E12temp_storage+24];
	add.s32 	%r497, %r495, %r496;
	ld.shared.u32 	%r498, [_ZZN3cub18CUB_300001_SM_10006detail6reduce28DeviceReduceSingleTileKernelINS2_10policy_hubIijN4cuda3std3__44plusIiEEE10Policy1000EPiPfiS9_fiNS7_10__identityEEEvT0_T1_T2_T3_T4_T6_E12temp_storage+28];
	add.s32 	%r499, %r497, %r498;
	ld.shared.u32 	%r500, [_ZZN3cub18CUB_300001_SM_10006detail6reduce28DeviceReduceSingleTileKernelINS2_10policy_hubIijN4cuda3std3__44plusIiEEE10Policy1000EPiPfiS9_fiNS7_10__identityEEEvT0_T1_T2_T3_T4_T6_E12temp_storage+32];
	add.s32 	%r501, %r499, %r500;
	ld.shared.u32 	%r502, [_ZZN3cub18CUB_300001_SM_10006detail6reduce28DeviceReduceSingleTileKernelINS2_10policy_hubIijN4cuda3std3__44plusIiEEE10Policy1000EPiPfiS9_fiNS7_10__identityEEEvT0_T1_T2_T3_T4_T6_E12temp_storage+36];
	add.s32 	%r686, %r501, %r502;
	bra.uni 	$L__BB4_72;
$L__BB4_38:
	setp.gt.s32 	%p3, %r120, 4095;
	@%p3 bra 	$L__BB4_56;
	mov.u32 	%r60, %tid.x;
	setp.ge.s32 	%p20, %r60, %r120;
	mov.b32 	%r670, 0;
	mov.u32 	%r665, %r60;
	@%p20 bra 	$L__BB4_41;
	mul.wide.u32 	%rd66, %r60, 4;
	add.s64 	%rd65, %rd16, %rd66;
	// begin inline asm
	ld.global.nc.u32 %r670, [%rd65];
	// end inline asm
	add.s32 	%r665, %r60, 256;
$L__BB4_41:
	setp.ge.s32 	%p21, %r665, %r120;
	@%p21 bra 	$L__BB4_47;
	not.b32 	%r251, %r665;
	add.s32 	%r65, %r120, %r251;
	and.b32  	%r252, %r65, 768;
	setp.eq.s32 	%p22, %r252, 768;
	@%p22 bra 	$L__BB4_45;
	mul.wide.u32 	%rd67, %r665, 4;
	add.s64 	%rd123, %rd16, %rd67;
	shr.u32 	%r253, %r65, 8;
	add.s32 	%r254, %r253, 1;
	and.b32  	%r255, %r254, 3;
	neg.s32 	%r662, %r255;
$L__BB4_44:
	.pragma "nounroll";
	// begin inline asm
	ld.global.nc.u32 %r256, [%rd123];
	// end inline asm
	add.s32 	%r670, %r256, %r670;
	add.s32 	%r665, %r665, 256;
	add.s64 	%rd123, %rd123, 1024;
	add.s32 	%r662, %r662, 1;
	setp.ne.s32 	%p23, %r662, 0;
	@%p23 bra 	$L__BB4_44;
$L__BB4_45:
	setp.lt.u32 	%p24, %r65, 768;
	@%p24 bra 	$L__BB4_47;
$L__BB4_46:
	mul.wide.s32 	%rd73, %r665, 4;
	add.s64 	%rd69, %rd16, %rd73;
	// begin inline asm
	ld.global.nc.u32 %r257, [%rd69];
	// end inline asm
	add.s32 	%r261, %r257, %r670;
	add.s64 	%rd70, %rd69, 1024;
	// begin inline asm
	ld.global.nc.u32 %r258, [%rd70];
	// end inline asm
	add.s32 	%r262, %r258, %r261;
	add.s64 	%rd71, %rd69, 2048;
	// begin inline asm
	ld.global.nc.u32 %r259, [%rd71];
	// end inline asm
	add.s32 	%r263, %r259, %r262;
	add.s64 	%rd72, %rd69, 3072;
	// begin inline asm
	ld.global.nc.u32 %r260, [%rd72];
	// end inline asm
	add.s32 	%r670, %r260, %r263;
	add.s32 	%r665, %r665, 1024;
	setp.lt.s32 	%p25, %r665, %r120;
	@%p25 bra 	$L__BB4_46;
$L__BB4_47:
	setp.lt.s32 	%p26, %r120, 256;
	@%p26 bra 	$L__BB4_52;
	// begin inline asm
	mov.u32 %r327, %laneid;
	// end inline asm
	mov.b32 	%r330, 1;
	mov.b32 	%r351, 31;
	mov.b32 	%r352, -1;
	// begin inline asm
	shfl.sync.down.b32 %r328, %r670, %r330, %r351, %r352;
	// end inline asm
	setp.gt.s32 	%p42, %r327, 30;
	selp.b32 	%r353, 0, %r328, %p42;
	add.s32 	%r334, %r353, %r670;
	mov.b32 	%r335, 2;
	// begin inline asm
	shfl.sync.down.b32 %r333, %r334, %r335, %r351, %r352;
	// end inline asm
	setp.gt.s32 	%p43, %r327, 29;
	selp.b32 	%r354, 0, %r333, %p43;
	add.s32 	%r339, %r334, %r354;
	mov.b32 	%r340, 4;
	// begin inline asm
	shfl.sync.down.b32 %r338, %r339, %r340, %r351, %r352;
	// end inline asm
	setp.gt.s32 	%p44, %r327, 27;
	selp.b32 	%r355, 0, %r338, %p44;
	add.s32 	%r344, %r339, %r355;
	mov.b32 	%r345, 8;
	// begin inline asm
	shfl.sync.down.b32 %r343, %r344, %r345, %r351, %r352;
	// end inline asm
	setp.gt.s32 	%p45, %r327, 23;
	selp.b32 	%r356, 0, %r343, %p45;
	add.s32 	%r349, %r344, %r356;
	mov.b32 	%r350, 16;
	// begin inline asm
	shfl.sync.down.b32 %r348, %r349, %r350, %r351, %r352;
	// end inline asm
	setp.gt.s32 	%p46, %r327, 15;
	selp.b32 	%r357, 0, %r348, %p46;
	add.s32 	%r686, %r349, %r357;
	setp.ne.s32 	%p47, %r327, 0;
	@%p47 bra 	$L__BB4_50;
	shr.u32 	%r358, %r60, 3;
	and.b32  	%r359, %r358, 124;
	mov.u32 	%r360, _ZZN3cub18CUB_300001_SM_10006detail6reduce28DeviceReduceSingleTileKernelINS2_10policy_hubIijN4cuda3std3__44plusIiEEE10Policy1000EPiPfiS9_fiNS7_10__identityEEEvT0_T1_T2_T3_T4_T6_E12temp_storage;
	add.s32 	%r361, %r360, %r359;
	st.shared.u32 	[%r361+8], %r686;
$L__BB4_50:
	bar.sync 	0;
	setp.ne.s32 	%p48, %r60, 0;
	@%p48 bra 	$L__BB4_72;
	ld.shared.u32 	%r362, [_ZZN3cub18CUB_300001_SM_10006detail6reduce28DeviceReduceSingleTileKernelINS2_10policy_hubIijN4cuda3std3__44plusIiEEE10Policy1000EPiPfiS9_fiNS7_10__identityEEEvT0_T1_T2_T3_T4_T6_E12temp_storage+12];
	add.s32 	%r363, %r362, %r686;
	ld.shared.u32 	%r364, [_ZZN3cub18CUB_300001_SM_10006detail6reduce28DeviceReduceSingleTileKernelINS2_10policy_hubIijN4cuda3std3__44plusIiEEE10Policy1000EPiPfiS9_fiNS7_10__identityEEEvT0_T1_T2_T3_T4_T6_E12temp_storage+16];
	add.s32 	%r365, %r363, %r364;
	ld.shared.u32 	%r366, [_ZZN3cub18CUB_300001_SM_10006detail6reduce28DeviceReduceSingleTileKernelINS2_10policy_hubIijN4cuda3std3__44plusIiEEE10Policy1000EPiPfiS9_fiNS7_10__identityEEEvT0_T1_T2_T3_T4_T6_E12temp_storage+20];
	add.s32 	%r367, %r365, %r366;
	ld.shared.u32 	%r368, [_ZZN3cub18CUB_300001_SM_10006detail6reduce28DeviceReduceSingleTileKernelINS2_10policy_hubIijN4cuda3std3__44plusIiEEE10Policy1000EPiPfiS9_fiNS7_10__identityEEEvT0_T1_T2_T3_T4_T6_E12temp_storage+24];
	add.s32 	%r369, %r367, %r368;
	ld.shared.u32 	%r370, [_ZZN3cub18CUB_300001_SM_10006detail6reduce28DeviceReduceSingleTileKernelINS2_10policy_hubIijN4cuda3std3__44plusIiEEE10Policy1000EPiPfiS9_fiNS7_10__identityEEEvT0_T1_T2_T3_T4_T6_E12temp_storage+28];
	add.s32 	%r371, %r369, %r370;
	ld.shared.u32 	%r372, [_ZZN3cub18CUB_300001_SM_10006detail6reduce28DeviceReduceSingleTileKernelINS2_10policy_hubIijN4cuda3std3__44plusIiEEE10Policy1000EPiPfiS9_fiNS7_10__identityEEEvT0_T1_T2_T3_T4_T6_E12temp_storage+32];
	add.s32 	%r373, %r371, %r372;
	ld.shared.u32 	%r374, [_ZZN3cub18CUB_300001_SM_10006detail6reduce28DeviceReduceSingleTileKernelINS2_10policy_hubIijN4cuda3std3__44plusIiEEE10Policy1000EPiPfiS9_fiNS7_10__identityEEEvT0_T1_T2_T3_T4_T6_E12temp_storage+36];
	add.s32 	%r686, %r373, %r374;
	bra.uni 	$L__BB4_72;
$L__BB4_52:
	// begin inline asm
	mov.u32 %r264, %laneid;
	// end inline asm
	and.b32  	%r290, %r60, 992;
	add.s32 	%r291, %r290, 32;
	setp.gt.s32 	%p27, %r291, %r120;
	not.b32 	%r292, %r290;
	add.s32 	%r293, %r120, %r292;
	selp.b32 	%r288, %r293, 31, %p27;
	mov.b32 	%r267, 1;
	mov.b32 	%r289, -1;
	// begin inline asm
	shfl.sync.down.b32 %r265, %r670, %r267, %r288, %r289;
	// end inline asm
	setp.lt.s32 	%p28, %r264, %r288;
	selp.b32 	%r294, %r265, 0, %p28;
	add.s32 	%r271, %r294, %r670;
	mov.b32 	%r272, 2;
	// begin inline asm
	shfl.sync.down.b32 %r270, %r271, %r272, %r288, %r289;
	// end inline asm
	add.s32 	%r295, %r264, 2;
	setp.gt.s32 	%p29, %r295, %r288;
	selp.b32 	%r296, 0, %r270, %p29;
	add.s32 	%r276, %r271, %r296;
	mov.b32 	%r277, 4;
	// begin inline asm
	shfl.sync.down.b32 %r275, %r276, %r277, %r288, %r289;
	// end inline asm
	add.s32 	%r297, %r264, 4;
	setp.gt.s32 	%p30, %r297, %r288;
	selp.b32 	%r298, 0, %r275, %p30;
	add.s32 	%r281, %r276, %r298;
	mov.b32 	%r282, 8;
	// begin inline asm
	shfl.sync.down.b32 %r280, %r281, %r282, %r288, %r289;
	// end inline asm
	add.s32 	%r299, %r264, 8;
	setp.gt.s32 	%p31, %r299, %r288;
	selp.b32 	%r300, 0, %r280, %p31;
	add.s32 	%r286, %r281, %r300;
	mov.b32 	%r287, 16;
	// begin inline asm
	shfl.sync.down.b32 %r285, %r286, %r287, %r288, %r289;
	// end inline asm
	add.s32 	%r301, %r264, 16;
	setp.gt.s32 	%p32, %r301, %r288;
	selp.b32 	%r302, 0, %r285, %p32;
	add.s32 	%r686, %r286, %r302;
	setp.ne.s32 	%p33, %r264, 0;
	@%p33 bra 	$L__BB4_54;
	shr.u32 	%r303, %r60, 3;
	and.b32  	%r304, %r303, 124;
	mov.u32 	%r305, _ZZN3cub18CUB_300001_SM_10006detail6reduce28DeviceReduceSingleTileKernelINS2_10policy_hubIijN4cuda3std3__44plusIiEEE10Policy1000EPiPfiS9_fiNS7_10__identityEEEvT0_T1_T2_T3_T4_T6_E12temp_storage;
	add.s32 	%r306, %r305, %r304;
	st.shared.u32 	[%r306+8], %r686;
$L__BB4_54:
	bar.sync 	0;
	setp.ne.s32 	%p34, %r60, 0;
	@%p34 bra 	$L__BB4_72;
	setp.gt.s32 	%p35, %r120, 32;
	ld.shared.u32 	%r307, [_ZZN3cub18CUB_300001_SM_10006detail6reduce28DeviceReduceSingleTileKernelINS2_10policy_hubIijN4cuda3std3__44plusIiEEE10Policy1000EPiPfiS9_fiNS7_10__identityEEEvT0_T1_T2_T3_T4_T6_E12temp_storage+12];
	selp.b32 	%r308, %r307, 0, %p35;
	add.s32 	%r309, %r308, %r686;
	setp.gt.s32 	%p36, %r120, 64;
	ld.shared.u32 	%r310, [_ZZN3cub18CUB_300001_SM_10006detail6reduce28DeviceReduceSingleTileKernelINS2_10policy_hubIijN4cuda3std3__44plusIiEEE10Policy1000EPiPfiS9_fiNS7_10__identityEEEvT0_T1_T2_T3_T4_T6_E12temp_storage+16];
	selp.b32 	%r311, %r310, 0, %p36;
	add.s32 	%r312, %r309, %r311;
	setp.gt.s32 	%p37, %r120, 96;
	ld.shared.u32 	%r313, [_ZZN3cub18CUB_300001_SM_10006detail6reduce28DeviceReduceSingleTileKernelINS2_10policy_hubIijN4cuda3std3__44plusIiEEE10Policy1000EPiPfiS9_fiNS7_10__identityEEEvT0_T1_T2_T3_T4_T6_E12temp_storage+20];
	selp.b32 	%r314, %r313, 0, %p37;
	add.s32 	%r315, %r312, %r314;
	setp.gt.s32 	%p38, %r120, 128;
	ld.shared.u32 	%r316, [_ZZN3cub18CUB_300001_SM_10006detail6reduce28DeviceReduceSingleTileKernelINS2_10policy_hubIijN4cuda3std3__44plusIiEEE10Policy1000EPiPfiS9_fiNS7_10__identityEEEvT0_T1_T2_T3_T4_T6_E12temp_storage+24];
	selp.b32 	%r317, %r316, 0, %p38;
	add.s32 	%r318, %r315, %r317;
	setp.gt.s32 	%p39, %r120, 160;
	ld.shared.u32 	%r319, [_ZZN3cub18CUB_300001_SM_10006detail6reduce28DeviceReduceSingleTileKernelINS2_10policy_hubIijN4cuda3std3__44plusIiEEE10Policy1000EPiPfiS9_fiNS7_10__identityEEEvT0_T1_T2_T3_T4_T6_E12temp_storage+28];
	selp.b32 	%r320, %r319, 0, %p39;
	add.s32 	%r321, %r318, %r320;
	setp.gt.s32 	%p40, %r120, 192;
	ld.shared.u32 	%r322, [_ZZN3cub18CUB_300001_SM_10006detail6reduce28DeviceReduceSingleTileKernelINS2_10policy_hubIijN4cuda3std3__44plusIiEEE10Policy1000EPiPfiS9_fiNS7_10__identityEEEvT0_T1_T2_T3_T4_T6_E12temp_storage+32];
	selp.b32 	%r323, %r322, 0, %p40;
	add.s32 	%r324, %r321, %r323;
	setp.gt.s32 	%p41, %r120, 224;
	ld.shared.u32 	%r325, [_ZZN3cub18CUB_300001_SM_10006detail6reduce28DeviceReduceSingleTileKernelINS2_10policy_hubIijN4cuda3std3__44plusIiEEE10Policy1000EPiPfiS9_fiNS7_10__identityEEEvT0_T1_T2_T3_T4_T6_E12temp_storage+36];
	selp.b32 	%r326, %r325, 0, %p41;
	add.s32 	%r686, %r324, %r326;
	bra.uni 	$L__BB4_72;
$L__BB4_56:
	mov.u32 	%r85, %tid.x;
	mul.wide.u32 	%rd35, %r85, 4;
	add.s64 	%rd19, %rd16, %rd35;
	// begin inline asm
	ld.global.nc.u32 %r121, [%rd19];
	// end inline asm
	add.s64 	%rd20, %rd19, 1024;
	// begin inline asm
	ld.global.nc.u32 %r122, [%rd20];
	// end inline asm
	add.s64 	%rd21, %rd19, 2048;
	// begin inline asm
	ld.global.nc.u32 %r123, [%rd21];
	// end inline asm
	add.s64 	%rd22, %rd19, 3072;
	// begin inline asm
	ld.global.nc.u32 %r124, [%rd22];
	// end inline asm
	add.s64 	%rd23, %rd19, 4096;
	// begin inline asm
	ld.global.nc.u32 %r125, [%rd23];
	// end inline asm
	add.s64 	%rd24, %rd19, 5120;
	// begin inline asm
	ld.global.nc.u32 %r126, [%rd24];
	// end inline asm
	add.s64 	%rd25, %rd19, 6144;
	// begin inline asm
	ld.global.nc.u32 %r127, [%rd25];
	// end inline asm
	add.s64 	%rd26, %rd19, 7168;
	// begin inline asm
	ld.global.nc.u32 %r128, [%rd26];
	// end inline asm
	add.s64 	%rd27, %rd19, 8192;
	// begin inline asm
	ld.global.nc.u32 %r129, [%rd27];
	// end inline asm
	add.s64 	%rd28, %rd19, 9216;
	// begin inline asm
	ld.global.nc.u32 %r130, [%rd28];
	// end inline asm
	add.s64 	%rd29, %rd19, 10240;
	// begin inline asm
	ld.global.nc.u32 %r131, [%rd29];
	// end inline asm
	add.s64 	%rd30, %rd19, 11264;
	// begin inline asm
	ld.global.nc.u32 %r132, [%rd30];
	// end inline asm
	add.s64 	%rd31, %rd19, 12288;
	// begin inline asm
	ld.global.nc.u32 %r133, [%rd31];
	// end inline asm
	add.s64 	%rd32, %rd19, 13312;
	// begin inline asm
	ld.global.nc.u32 %r134, [%rd32];
	// end inline asm
	add.s64 	%rd33, %rd19, 14336;
	// begin inline asm
	ld.global.nc.u32 %r135, [%rd33];
	// end inline asm
	add.s64 	%rd34, %rd19, 15360;
	// begin inline asm
	ld.global.nc.u32 %r136, [%rd34];
	// end inline asm
	add.s32 	%r138, %r122, %r121;
	add.s32 	%r139, %r123, %r138;
	add.s32 	%r140, %r124, %r139;
	add.s32 	%r141, %r125, %r140;
	add.s32 	%r142, %r126, %r141;
	add.s32 	%r143, %r127, %r142;
	add.s32 	%r144, %r128, %r143;
	add.s32 	%r145, %r129, %r144;
	add.s32 	%r146, %r130, %r145;
	add.s32 	%r147, %r131, %r146;
	add.s32 	%r148, %r132, %r147;
	add.s32 	%r149, %r133, %r148;
	add.s32 	%r150, %r134, %r149;
	add.s32 	%r151, %r135, %r150;
	add.s32 	%r685, %r136, %r151;
	setp.lt.u32 	%p4, %r120, 8192;
	mov.b32 	%r674, 4096;
	@%p4 bra 	$L__BB4_60;
	add.s32 	%r87, %r120, -4096;
	mov.b32 	%r674, 4096;
$L__BB4_58:
	mul.wide.s32 	%rd52, %r674, 4;
	add.s64 	%rd36, %rd19, %rd52;
	// begin inline asm
	ld.global.nc.u32 %r153, [%rd36];
	// end inline asm
	add.s64 	%rd37, %rd36, 1024;
	// begin inline asm
	ld.global.nc.u32 %r154, [%rd37];
	// end inline asm
	add.s64 	%rd38, %rd36, 2048;
	// begin inline asm
	ld.global.nc.u32 %r155, [%rd38];
	// end inline asm
	add.s64 	%rd39, %rd36, 3072;
	// begin inline asm
	ld.global.nc.u32 %r156, [%rd39];
	// end inline asm
	add.s64 	%rd40, %rd36, 4096;
	// begin inline asm
	ld.global.nc.u32 %r157, [%rd40];
	// end inline asm
	add.s64 	%rd41, %rd36, 5120;
	// begin inline asm
	ld.global.nc.u32 %r158, [%rd41];
	// end inline asm
	add.s64 	%rd42, %rd36, 6144;
	// begin inline asm
	ld.global.nc.u32 %r159, [%rd42];
	// end inline asm
	add.s64 	%rd43, %rd36, 7168;
	// begin inline asm
	ld.global.nc.u32 %r160, [%rd43];
	// end inline asm
	add.s64 	%rd44, %rd36, 8192;
	// begin inline asm
	ld.global.nc.u32 %r161, [%rd44];
	// end inline asm
	add.s64 	%rd45, %rd36, 9216;
	// begin inline asm
	ld.global.nc.u32 %r162, [%rd45];
	// end inline asm
	add.s64 	%rd46, %rd36, 10240;
	// begin inline asm
	ld.global.nc.u32 %r163, [%rd46];
	// end inline asm
	add.s64 	%rd47, %rd36, 11264;
	// begin inline asm
	ld.global.nc.u32 %r164, [%rd47];
	// end inline asm
	add.s64 	%rd48, %rd36, 12288;
	// begin inline asm
	ld.global.nc.u32 %r165, [%rd48];
	// end inline asm
	add.s64 	%rd49, %rd36, 13312;
	// begin inline asm
	ld.global.nc.u32 %r166, [%rd49];
	// end inline asm
	add.s64 	%rd50, %rd36, 14336;
	// begin inline asm
	ld.global.nc.u32 %r167, [%rd50];
	// end inline asm
	add.s64 	%rd51, %rd36, 15360;
	// begin inline asm
	ld.global.nc.u32 %r168, [%rd51];
	// end inline asm
	add.s32 	%r169, %r153, %r685;
	add.s32 	%r170, %r154, %r169;
	add.s32 	%r171, %r155, %r170;
	add.s32 	%r172, %r156, %r171;
	add.s32 	%r173, %r157, %r172;
	add.s32 	%r174, %r158, %r173;
	add.s32 	%r175, %r159, %r174;
	add.s32 	%r176, %r160, %r175;
	add.s32 	%r177, %r161, %r176;
	add.s32 	%r178, %r162, %r177;
	add.s32 	%r179, %r163, %r178;
	add.s32 	%r180, %r164, %r179;
	add.s32 	%r181, %r165, %r180;
	add.s32 	%r182, %r166, %r181;
	add.s32 	%r183, %r167, %r182;
	add.s32 	%r685, %r168, %r183;
	sub.s32 	%r184, %r120, %r674;
	setp.lt.s32 	%p5, %r184, 4096;
	@%p5 bra 	$L__BB4_68;
	add.s32 	%r674, %r674, 4096;
	setp.le.s32 	%p6, %r674, %r87;
	@%p6 bra 	$L__BB4_58;
$L__BB4_60:
	setp.le.s32 	%p7, %r120, %r674;
	@%p7 bra 	$L__BB4_68;
	sub.s32 	%r94, %r120, %r674;
	setp.ge.s32 	%p8, %r85, %r94;
	@%p8 bra 	$L__BB4_68;
	not.b32 	%r186, %r85;
	add.s32 	%r187, %r120, %r186;
	sub.s32 	%r95, %r187, %r674;
	and.b32  	%r188, %r95, 768;
	setp.eq.s32 	%p9, %r188, 768;
	mov.u32 	%r679, %r85;
	@%p9 bra 	$L__BB4_65;
	add.s32 	%r676, %r85, %r674;
	shr.u32 	%r189, %r95, 8;
	add.s32 	%r190, %r189, 1;
	and.b32  	%r191, %r190, 3;
	neg.s32 	%r675, %r191;
	mov.u32 	%r679, %r85;
$L__BB4_64:
	.pragma "nounroll";
	mul.wide.u32 	%rd54, %r676, 4;
	add.s64 	%rd53, %rd16, %rd54;
	// begin inline asm
	ld.global.nc.u32 %r192, [%rd53];
	// end inline asm
	add.s32 	%r685, %r192, %r685;
	add.s32 	%r679, %r679, 256;
	add.s32 	%r676, %r676, 256;
	add.s32 	%r675, %r675, 1;
	setp.ne.s32 	%p10, %r675, 0;
	@%p10 bra 	$L__BB4_64;
$L__BB4_65:
	setp.lt.u32 	%p11, %r95, 768;
	@%p11 bra 	$L__BB4_68;
	cvt.u64.u32 	%rd55, %r679;
	cvt.u64.u32 	%rd56, %r674;
	add.s64 	%rd57, %rd55, %rd56;
	shl.b64 	%rd58, %rd57, 2;
	add.s64 	%rd59, %rd58, %rd16;
	add.s64 	%rd124, %rd59, 2048;
	add.s32 	%r682, %r679, %r674;
$L__BB4_67:
	mul.wide.u32 	%rd64, %r682, 4;
	add.s64 	%rd60, %rd16, %rd64;
	// begin inline asm
	ld.global.nc.u32 %r193, [%rd60];
	// end inline asm
	add.s32 	%r197, %r193, %r685;
	add.s64 	%rd61, %rd124, -1024;
	// begin inline asm
	ld.global.nc.u32 %r194, [%rd61];
	// end inline asm
	add.s32 	%r198, %r194, %r197;
	// begin inline asm
	ld.global.nc.u32 %r195, [%rd124];
	// end inline asm
	add.s32 	%r199, %r195, %r198;
	add.s64 	%rd63, %rd124, 1024;
	// begin inline asm
	ld.global.nc.u32 %r196, [%rd63];
	// end inline asm
	add.s32 	%r685, %r196, %r199;
	add.s32 	%r679, %r679, 1024;
	add.s64 	%rd124, %rd124, 4096;
	add.s32 	%r682, %r682, 1024;
	setp.lt.s32 	%p12, %r679, %r94;
	@%p12 bra 	$L__BB4_67;
$L__BB4_68:
	// begin inline asm
	mov.u32 %r200, %laneid;
	// end inline asm
	mov.b32 	%r203, 1;
	mov.b32 	%r224, 31;
	mov.b32 	%r225, -1;
	// begin inline asm
	shfl.sync.down.b32 %r201, %r685, %r203, %r224, %r225;
	// end inline asm
	setp.gt.s32 	%p13, %r200, 30;
	selp.b32 	%r226, 0, %r201, %p13;
	add.s32 	%r207, %r226, %r685;
	mov.b32 	%r208, 2;
	// begin inline asm
	shfl.sync.down.b32 %r206, %r207, %r208, %r224, %r225;
	// end inline asm
	setp.gt.s32 	%p14, %r200, 29;
	selp.b32 	%r227, 0, %r206, %p14;
	add.s32 	%r212, %r207, %r227;
	mov.b32 	%r213, 4;
	// begin inline asm
	shfl.sync.down.b32 %r211, %r212, %r213, %r224, %r225;
	// end inline asm
	setp.gt.s32 	%p15, %r200, 27;
	selp.b32 	%r228, 0, %r211, %p15;
	add.s32 	%r217, %r212, %r228;
	mov.b32 	%r218, 8;
	// begin inline asm
	shfl.sync.down.b32 %r216, %r217, %r218, %r224, %r225;
	// end inline asm
	setp.gt.s32 	%p16, %r200, 23;
	selp.b32 	%r229, 0, %r216, %p16;
	add.s32 	%r222, %r217, %r229;
	mov.b32 	%r223, 16;
	// begin inline asm
	shfl.sync.down.b32 %r221, %r222, %r223, %r224, %r225;
	// end inline asm
	setp.gt.s32 	%p17, %r200, 15;
	selp.b32 	%r230, 0, %r221, %p17;
	add.s32 	%r686, %r222, %r230;
	setp.ne.s32 	%p18, %r200, 0;
	@%p18 bra 	$L__BB4_70;
	shr.u32 	%r231, %r85, 3;
	and.b32  	%r232, %r231, 124;
	mov.u32 	%r233, _ZZN3cub18CUB_300001_SM_10006detail6reduce28DeviceReduceSingleTileKernelINS2_10policy_hubIijN4cuda3std3__44plusIiEEE10Policy1000EPiPfiS9_fiNS7_10__identityEEEvT0_T1_T2_T3_T4_T6_E12temp_storage;
	add.s32 	%r234, %r233, %r232;
	st.shared.u32 	[%r234+8], %r686;
$L__BB4_70:
	bar.sync 	0;
	setp.ne.s32 	%p19, %r85, 0;
	@%p19 bra 	$L__BB4_72;
	ld.shared.u32 	%r235, [_ZZN3cub18CUB_300001_SM_10006detail6reduce28DeviceReduceSingleTileKernelINS2_10policy_hubIijN4cuda3std3__44plusIiEEE10Policy1000EPiPfiS9_fiNS7_10__identityEEEvT0_T1_T2_T3_T4_T6_E12temp_storage+12];
	add.s32 	%r236, %r235, %r686;
	ld.shared.u32 	%r237, [_ZZN3cub18CUB_300001_SM_10006detail6reduce28DeviceReduceSingleTileKernelINS2_10policy_hubIijN4cuda3std3__44plusIiEEE10Policy1000EPiPfiS9_fiNS7_10__identityEEEvT0_T1_T2_T3_T4_T6_E12temp_storage+16];
	add.s32 	%r238, %r236, %r237;
	ld.shared.u32 	%r239, [_ZZN3cub18CUB_300001_SM_10006detail6reduce28DeviceReduceSingleTileKernelINS2_10policy_hubIijN4cuda3std3__44plusIiEEE10Policy1000EPiPfiS9_fiNS7_10__identityEEEvT0_T1_T2_T3_T4_T6_E12temp_storage+20];
	add.s32 	%r240, %r238, %r239;
	ld.shared.u32 	%r241, [_ZZN3cub18CUB_300001_SM_10006detail6reduce28DeviceReduceSingleTileKernelINS2_10policy_hubIijN4cuda3std3__44plusIiEEE10Policy1000EPiPfiS9_fiNS7_10__identityEEEvT0_T1_T2_T3_T4_T6_E12temp_storage+24];
	add.s32 	%r242, %r240, %r241;
	ld.shared.u32 	%r243, [_ZZN3cub18CUB_300001_SM_10006detail6reduce28DeviceReduceSingleTileKernelINS2_10policy_hubIijN4cuda3std3__44plusIiEEE10Policy1000EPiPfiS9_fiNS7_10__identityEEEvT0_T1_T2_T3_T4_T6_E12temp_storage+28];
	add.s32 	%r244, %r242, %r243;
	ld.shared.u32 	%r245, [_ZZN3cub18CUB_300001_SM_10006detail6reduce28DeviceReduceSingleTileKernelINS2_10policy_hubIijN4cuda3std3__44plusIiEEE10Policy1000EPiPfiS9_fiNS7_10__identityEEEvT0_T1_T2_T3_T4_T6_E12temp_storage+32];
	add.s32 	%r246, %r244, %r245;
	ld.shared.u32 	%r247, [_ZZN3cub18CUB_300001_SM_10006detail6reduce28DeviceReduceSingleTileKernelINS2_10policy_hubIijN4cuda3std3__44plusIiEEE10Policy1000EPiPfiS9_fiNS7_10__identityEEEvT0_T1_T2_T3_T4_T6_E12temp_storage+36];
	add.s32 	%r686, %r246, %r247;
$L__BB4_72:
	mov.u32 	%r630, %tid.x;
	setp.ne.s32 	%p95, %r630, 0;
	@%p95 bra 	$L__BB4_74;
	cvt.rzi.s32.f32 	%r631, %f1;
	add.s32 	%r632, %r686, %r631;
	cvt.rn.f32.s32 	%f2, %r632;
	st.global.f32 	[%rd1], %f2;
$L__BB4_74:
	ret;

}
	// .globl	_ZN3cub18CUB_300001_SM_10006detail6reduce28DeviceReduceSingleTileKernelINS2_10policy_hubIiyN4cuda3std3__44plusIiEEE10Policy1000EN6thrust24THRUST_300001_SM_1000_NS10device_ptrIiEEPfyS9_fiNS7_10__identityEEEvT0_T1_T2_T3_T4_T6_
.visible .entry _ZN3cub18CUB_300001_SM_10006detail6reduce28DeviceReduceSingleTileKernelINS2_10policy_hubIiyN4cuda3std3__44plusIiEEE10Policy1000EN6thrust24THRUST_300001_SM_1000_NS10device_ptrIiEEPfyS9_fiNS7_10__identityEEEvT0_T1_T2_T3_T4_T6_(
	.param .align 8 .b8 _ZN3cub18CUB_300001_SM_10006detail6reduce28DeviceReduceSingleTileKernelINS2_10policy_hubIiyN4cuda3std3__44plusIiEEE10Policy1000EN6thrust24THRUST_300001_SM_1000_NS10device_ptrIiEEPfyS9_fiNS7_10__identityEEEvT0_T1_T2_T3_T4_T6__param_0[8],
	.param .u64 .ptr .align 1 _ZN3cub18CUB_300001_SM_10006detail6reduce28DeviceReduceSingleTileKernelINS2_10policy_hubIiyN4cuda3std3__44plusIiEEE10Policy1000EN6thrust24THRUST_300001_SM_1000_NS10device_ptrIiEEPfyS9_fiNS7_10__identityEEEvT0_T1_T2_T3_T4_T6__param_1,
	.param .u64 _ZN3cub18CUB_300001_SM_10006detail6reduce28DeviceReduceSingleTileKernelINS2_10policy_hubIiyN4cuda3std3__44plusIiEEE10Policy1000EN6thrust24THRUST_300001_SM_1000_NS10device_ptrIiEEPfyS9_fiNS7_10__identityEEEvT0_T1_T2_T3_T4_T6__param_2,
	.param .align 1 .b8 _ZN3cub18CUB_300001_SM_10006detail6reduce28DeviceReduceSingleTileKernelINS2_10policy_hubIiyN4cuda3std3__44plusIiEEE10Policy1000EN6thrust24THRUST_300001_SM_1000_NS10device_ptrIiEEPfyS9_fiNS7_10__identityEEEvT0_T1_T2_T3_T4_T6__param_3[1],
	.param .f32 _ZN3cub18CUB_300001_SM_10006detail6reduce28DeviceReduceSingleTileKernelINS2_10policy_hubIiyN4cuda3std3__44plusIiEEE10Policy1000EN6thrust24THRUST_300001_SM_1000_NS10device_ptrIiEEPfyS9_fiNS7_10__identityEEEvT0_T1_T2_T3_T4_T6__param_4,
	.param .align 1 .b8 _ZN3cub18CUB_300001_SM_10006detail6reduce28DeviceReduceSingleTileKernelINS2_10policy_hubIiyN4cuda3std3__44plusIiEEE10Policy1000EN6thrust24THRUST_300001_SM_1000_NS10device_ptrIiEEPfyS9_fiNS7_10__identityEEEvT0_T1_T2_T3_T4_T6__param_5[1]
)
.maxntid 256
.minnctapersm 1
{
	.reg .pred 	%p<59>;
	.reg .b32 	%r<471>;
	.reg .b32 	%f<3>;
	.reg .b64 	%rd<56>;
	// demoted variable
	.shared .align 4 .b8 _ZZN3cub18CUB_300001_SM_10006detail6reduce28DeviceReduceSingleTileKernelINS2_10policy_hubIiyN4cuda3std3__44plusIiEEE10Policy1000EN6thrust24THRUST_300001_SM_1000_NS10device_ptrIiEEPfyS9_fiNS7_10__identityEEEvT0_T1_T2_T3_T4_T6_E12temp_storage[44];
	ld.param.u64 	%rd18, [_ZN3cub18CUB_300001_SM_10006detail6reduce28DeviceReduceSingleTileKernelINS2_10policy_hubIiyN4cuda3std3__44plusIiEEE10Policy1000EN6thrust24THRUST_300001_SM_1000_NS10device_ptrIiEEPfyS9_fiNS7_10__identityEEEvT0_T1_T2_T3_T4_T6__param_0];
	ld.param.u64 	%rd20, [_ZN3cub18CUB_300001_SM_10006detail6reduce28DeviceReduceSingleTileKernelINS2_10policy_hubIiyN4cuda3std3__44plusIiEEE10Policy1000EN6thrust24THRUST_300001_SM_1000_NS10device_ptrIiEEPfyS9_fiNS7_10__identityEEEvT0_T1_T2_T3_T4_T6__param_1];
	ld.param.u64 	%rd19, [_ZN3cub18CUB_300001_SM_10006detail6reduce28DeviceReduceSingleTileKernelINS2_10policy_hubIiyN4cuda3std3__44plusIiEEE10Policy1000EN6thrust24THRUST_300001_SM_1000_NS10device_ptrIiEEPfyS9_fiNS7_10__identityEEEvT0_T1_T2_T3_T4_T6__param_2];
	ld.param.f32 	%f1, [_ZN3cub18CUB_300001_SM_10006detail6reduce28DeviceReduceSingleTileKernelINS2_10policy_hubIiyN4cuda3std3__44plusIiEEE10Policy1000EN6thrust24THRUST_300001_SM_1000_NS10device_ptrIiEEPfyS9_fiNS7_10__identityEEEvT0_T1_T2_T3_T4_T6__param_4];
	cvta.to.global.u64 	%rd1, %rd20;
	setp.ne.s64 	%p1, %rd19, 0;
	@%p1 bra 	$L__BB5_3;
	mov.u32 	%r434, %tid.x;
	setp.ne.s32 	%p58, %r434, 0;
	@%p58 bra 	$L__BB5_51;
	st.global.f32 	[%rd1], %f1;
	bra.uni 	$L__BB5_51;
$L__BB5_3:
	cvta.to.global.u64 	%rd2, %rd18;
	setp.gt.u64 	%p2, %rd19, 4095;
	@%p2 bra 	$L__BB5_28;
	cvt.u32.u64 	%r1, %rd19;
	mov.u32 	%r2, %tid.x;
	setp.ge.u32 	%p24, %r2, %r1;
	mov.b32 	%r452, 0;
	mov.u32 	%r441, %r2;
	@%p24 bra 	$L__BB5_6;
	mul.wide.u32 	%rd41, %r2, 4;
	add.s64 	%rd42, %rd2, %rd41;
	ld.global.u32 	%r452, [%rd42];
	add.s32 	%r441, %r2, 256;
$L__BB5_6:
	setp.ge.u32 	%p25, %r441, %r1;
	@%p25 bra 	$L__BB5_19;
	not.b32 	%r260, %r441;
	add.s32 	%r261, %r260, %r1;
	shr.u32 	%r262, %r261, 8;
	add.s32 	%r7, %r262, 1;
	and.b32  	%r8, %r7, 15;
	setp.lt.u32 	%p26, %r261, 3840;
	@%p26 bra 	$L__BB5_10;
	and.b32  	%r263, %r7, 33554416;
	neg.s32 	%r437, %r263;
	mul.wide.u32 	%rd43, %r441, 4;
	add.s64 	%rd44, %rd43, %rd2;
	add.s64 	%rd51, %rd44, 8192;
$L__BB5_9:
	.pragma "nounroll";
	ld.global.u32 	%r264, [%rd51+-8192];
	add.s32 	%r265, %r264, %r452;
	ld.global.u32 	%r266, [%rd51+-7168];
	add.s32 	%r267, %r266, %r265;
	ld.global.u32 	%r268, [%rd51+-6144];
	add.s32 	%r269, %r268, %r267;
	ld.global.u32 	%r270, [%rd51+-5120];
	add.s32 	%r271, %r270, %r269;
	ld.global.u32 	%r272, [%rd51+-4096];
	add.s32 	%r273, %r272, %r271;
	ld.global.u32 	%r274, [%rd51+-3072];
	add.s32 	%r275, %r274, %r273;
	ld.global.u32 	%r276, [%rd51+-2048];
	add.s32 	%r277, %r276, %r275;
	ld.global.u32 	%r278, [%rd51+-1024];
	add.s32 	%r279, %r278, %r277;
	ld.global.u32 	%r280, [%rd51];
	add.s32 	%r281, %r280, %r279;
	ld.global.u32 	%r282, [%rd51+1024];
	add.s32 	%r283, %r282, %r281;
	ld.global.u32 	%r284, [%rd51+2048];
	add.s32 	%r285, %r284, %r283;
	ld.global.u32 	%r286, [%rd51+3072];
	add.s32 	%r287, %r286, %r285;
	ld.global.u32 	%r288, [%rd51+4096];
	add.s32 	%r289, %r288, %r287;
	ld.global.u32 	%r290, [%rd51+5120];
	add.s32 	%r291, %r290, %r289;
	ld.global.u32 	%r292, [%rd51+6144];
	add.s32 	%r293, %r292, %r291;
	ld.global.u32 	%r294, [%rd51+7168];
	add.s32 	%r452, %r294, %r293;
	add.s32 	%r441, %r441, 4096;
	add.s32 	%r437, %r437, 16;
	add.s64 	%rd51, %rd51, 16384;
	setp.ne.s32 	%p27, %r437, 0;
	@%p27 bra 	$L__BB5_9;
$L__BB5_10:
	setp.eq.s32 	%p28, %r8, 0;
	@%p28 bra 	$L__BB5_19;
	and.b32  	%r19, %r7, 7;
	setp.lt.u32 	%p29, %r8, 8;
	@%p29 bra 	$L__BB5_13;
	mul.wide.s32 	%rd45, %r441, 4;
	add.s64 	%rd46, %rd2, %rd45;
	ld.global.u32 	%r296, [%rd46];
	add.s32 	%r297, %r296, %r452;
	ld.global.u32 	%r298, [%rd46+1024];
	add.s32 	%r299, %r298, %r297;
	ld.global.u32 	%r300, [%rd46+2048];
	add.s32 	%r301, %r300, %r299;
	ld.global.u32 	%r302, [%rd46+3072];
	add.s32 	%r303, %r302, %r301;
	ld.global.u32 	%r304, [%rd46+4096];
	add.s32 	%r305, %r304, %r303;
	ld.global.u32 	%r306, [%rd46+5120];
	add.s32 	%r307, %r306, %r305;
	ld.global.u32 	%r308, [%rd46+6144];
	add.s32 	%r309, %r308, %r307;
	ld.global.u32 	%r310, [%rd46+7168];
	add.s32 	%r452, %r310, %r309;
	add.s32 	%r441, %r441, 2048;
$L__BB5_13:
	setp.eq.s32 	%p30, %r19, 0;
	@%p30 bra 	$L__BB5_19;
	and.b32  	%r25, %r7, 3;
	setp.lt.u32 	%p31, %r19, 4;
	@%p31 bra 	$L__BB5_16;
	mul.wide.s32 	%rd47, %r441, 4;
	add.s64 	%rd48, %rd2, %rd47;
	ld.global.u32 	%r312, [%rd48];
	add.s32 	%r313, %r312, %r452;
	ld.global.u32 	%r314, [%rd48+1024];
	add.s32 	%r315, %r314, %r313;
	ld.global.u32 	%r316, [%rd48+2048];
	add.s32 	%r317, %r316, %r315;
	ld.global.u32 	%r318, [%rd48+3072];
	add.s32 	%r452, %r318, %r317;
	add.s32 	%r441, %r441, 1024;
$L__BB5_16:
	setp.eq.s32 	%p32, %r25, 0;
	@%p32 bra 	$L__BB5_19;
	neg.s32 	%r449, %r25;
$L__BB5_18:
	.pragma "nounroll";
	mul.wide.s32 	%rd49, %r441, 4;
	add.s64 	%rd50, %rd2, %rd49;
	ld.global.u32 	%r319, [%rd50];
	add.s32 	%r452, %r319, %r452;
	add.s32 	%r441, %r441, 256;
	add.s32 	%r449, %r449, 1;
	setp.ne.s32 	%p33, %r449, 0;
	@%p33 bra 	$L__BB5_18;
$L__BB5_19:
	setp.lt.u64 	%p34, %rd19, 256;
	@%p34 bra 	$L__BB5_24;
	// begin inline asm
	mov.u32 %r383, %laneid;
	// end inline asm
	mov.b32 	%r386, 1;
	mov.b32 	%r407, 31;
	mov.b32 	%r408, -1;
	// begin inline asm
	shfl.sync.down.b32 %r384, %r452, %r386, %r407, %r408;
	// end inline asm
	setp.gt.s32 	%p50, %r383, 30;
	selp.b32 	%r409, 0, %r384, %p50;
	add.s32 	%r390, %r409, %r452;
	mov.b32 	%r391, 2;
	// begin inline asm
	shfl.sync.down.b32 %r389, %r390, %r391, %r407, %r408;
	// end inline asm
	setp.gt.s32 	%p51, %r383, 29;
	selp.b32 	%r410, 0, %r389, %p51;
	add.s32 	%r395, %r390, %r410;
	mov.b32 	%r396, 4;
	// begin inline asm
	shfl.sync.down.b32 %r394, %r395, %r396, %r407, %r408;
	// end inline asm
	setp.gt.s32 	%p52, %r383, 27;
	selp.b32 	%r411, 0, %r394, %p52;
	add.s32 	%r400, %r395, %r411;
	mov.b32 	%r401, 8;
	// begin inline asm
	shfl.sync.down.b32 %r399, %r400, %r401, %r407, %r408;
	// end inline asm
	setp.gt.s32 	%p53, %r383, 23;
	selp.b32 	%r412, 0, %r399, %p53;
	add.s32 	%r405, %r400, %r412;
	mov.b32 	%r406, 16;
	// begin inline asm
	shfl.sync.down.b32 %r404, %r405, %r406, %r407, %r408;
	// end inline asm
	setp.gt.s32 	%p54, %r383, 15;
	selp.b32 	%r413, 0, %r404, %p54;
	add.s32 	%r470, %r405, %r413;
	setp.ne.s32 	%p55, %r383, 0;
	@%p55 bra 	$L__BB5_22;
	shr.u32 	%r414, %r2, 3;
	and.b32  	%r415, %r414, 124;
	mov.u32 	%r416, _ZZN3cub18CUB_300001_SM_10006detail6reduce28DeviceReduceSingleTileKernelINS2_10policy_hubIiyN4cuda3std3__44plusIiEEE10Policy1000EN6thrust24THRUST_300001_SM_1000_NS10device_ptrIiEEPfyS9_fiNS7_10__identityEEEvT0_T1_T2_T3_T4_T6_E12temp_storage;
	add.s32 	%r417, %r416, %r415;
	st.shared.u32 	[%r417+8], %r470;
$L__BB5_22:
	bar.sync 	0;
	setp.ne.s32 	%p56, %r2, 0;
	@%p56 bra 	$L__BB5_49;
	ld.shared.u32 	%r418, [_ZZN3cub18CUB_300001_SM_10006detail6reduce28DeviceReduceSingleTileKernelINS2_10policy_hubIiyN4cuda3std3__44plusIiEEE10Policy1000EN6thrust24THRUST_300001_SM_1000_NS10device_ptrIiEEPfyS9_fiNS7_10__identityEEEvT0_T1_T2_T3_T4_T6_E12temp_storage+12];
	add.s32 	%r419, %r418, %r470;
	ld.shared.u32 	%r420, [_ZZN3cub18CUB_300001_SM_10006detail6reduce28DeviceReduceSingleTileKernelINS2_10policy_hubIiyN4cuda3std3__44plusIiEEE10Policy1000EN6thrust24THRUST_300001_SM_1000_NS10device_ptrIiEEPfyS9_fiNS7_10__identityEEEvT0_T1_T2_T3_T4_T6_E12temp_storage+16];
	add.s32 	%r421, %r419, %r420;
	ld.shared.u32 	%r422, [_ZZN3cub18CUB_300001_SM_10006detail6reduce28DeviceReduceSingleTileKernelINS2_10policy_hubIiyN4cuda3std3__44plusIiEEE10Policy1000EN6thrust24THRUST_300001_SM_1000_NS10device_ptrIiEEPfyS9_fiNS7_10__identityEEEvT0_T1_T2_T3_T4_T6_E12temp_storage+20];
	add.s32 	%r423, %r421, %r422;
	ld.shared.u32 	%r424, [_ZZN3cub18CUB_300001_SM_10006detail6reduce28DeviceReduceSingleTileKernelINS2_10policy_hubIiyN4cuda3std3__44plusIiEEE10Policy1000EN6thrust24THRUST_300001_SM_1000_NS10device_ptrIiEEPfyS9_fiNS7_10__identityEEEvT0_T1_T2_T3_T4_T6_E12temp_storage+24];
	add.s32 	%r425, %r423, %r424;
	ld.shared.u32 	%r426, [_ZZN3cub18CUB_300001_SM_10006detail6reduce28DeviceReduceSingleTileKernelINS2_10policy_hubIiyN4cuda3std3__44plusIiEEE10Policy1000EN6thrust24THRUST_300001_SM_1000_NS10device_ptrIiEEPfyS9_fiNS7_10__identityEEEvT0_T1_T2_T3_T4_T6_E12temp_storage+28];
	add.s32 	%r427, %r425, %r426;
	ld.shared.u32 	%r428, [_ZZN3cub18CUB_300001_SM_10006detail6reduce28DeviceReduceSingleTileKernelINS2_10policy_hubIiyN4cuda3std3__44plusIiEEE10Policy1000EN6thrust24THRUST_300001_SM_1000_NS10device_ptrIiEEPfyS9_fiNS7_10__identityEEEvT0_T1_T2_T3_T4_T6_E12temp_storage+32];
	add.s32 	%r429, %r427, %r428;
	ld.shared.u32 	%r430, [_ZZN3cub18CUB_300001_SM_10006detail6reduce28DeviceReduceSingleTileKernelINS2_10policy_hubIiyN4cuda3std3__44plusIiEEE10Policy1000EN6thrust24THRUST_300001_SM_1000_NS10device_ptrIiEEPfyS9_fiNS7_10__identityEEEvT0_T1_T2_T3_T4_T6_E12temp_storage+36];
	add.s32 	%r470, %r429, %r430;
	bra.uni 	$L__BB5_49;
$L__BB5_24:
	// begin inline asm
	mov.u32 %r320, %laneid;
	// end inline asm
	and.b32  	%r346, %r2, 992;
	add.s32 	%r347, %r346, 32;
	setp.gt.u32 	%p35, %r347, %r1;
	not.b32 	%r348, %r346;
	add.s32 	%r349, %r1, %r348;
	selp.b32 	%r344, %r349, 31, %p35;
	mov.b32 	%r323, 1;
	mov.b32 	%r345, -1;
	// begin inline asm
	shfl.sync.down.b32 %r321, %r452, %r323, %r344, %r345;
	// end inline asm
	setp.lt.s32 	%p36, %r320, %r344;
	selp.b32 	%r350, %r321, 0, %p36;
	add.s32 	%r327, %r350, %r452;
	mov.b32 	%r328, 2;
	// begin inline asm
	shfl.sync.down.b32 %r326, %r327, %r328, %r344, %r345;
	// end inline asm
	add.s32 	%r351, %r320, 2;
	setp.gt.s32 	%p37, %r351, %r344;
	selp.b32 	%r352, 0, %r326, %p37;
	add.s32 	%r332, %r327, %r352;
	mov.b32 	%r333, 4;
	// begin inline asm
	shfl.sync.down.b32 %r331, %r332, %r333, %r344, %r345;
	// end inline asm
	add.s32 	%r353, %r320, 4;
	setp.gt.s32 	%p38, %r353, %r344;
	selp.b32 	%r354, 0, %r331, %p38;
	add.s32 	%r337, %r332, %r354;
	mov.b32 	%r338, 8;
	// begin inline asm
	shfl.sync.down.b32 %r336, %r337, %r338, %r344, %r345;
	// end inline asm
	add.s32 	%r355, %r320, 8;
	setp.gt.s32 	%p39, %r355, %r344;
	selp.b32 	%r356, 0, %r336, %p39;
	add.s32 	%r342, %r337, %r356;
	mov.b32 	%r343, 16;
	// begin inline asm
	shfl.sync.down.b32 %r341, %r342, %r343, %r344, %r345;
	// end inline asm
	add.s32 	%r357, %r320, 16;
	setp.gt.s32 	%p40, %r357, %r344;
	selp.b32 	%r358, 0, %r341, %p40;
	add.s32 	%r470, %r342, %r358;
	setp.ne.s32 	%p41, %r320, 0;
	@%p41 bra 	$L__BB5_26;
	shr.u32 	%r359, %r2, 3;
	and.b32  	%r360, %r359, 124;
	mov.u32 	%r361, _ZZN3cub18CUB_300001_SM_10006detail6reduce28DeviceReduceSingleTileKernelINS2_10policy_hubIiyN4cuda3std3__44plusIiEEE10Policy1000EN6thrust24THRUST_300001_SM_1000_NS10device_ptrIiEEPfyS9_fiNS7_10__identityEEEvT0_T1_T2_T3_T4_T6_E12temp_storage;
	add.s32 	%r362, %r361, %r360;
	st.shared.u32 	[%r362+8], %r470;
$L__BB5_26:
	bar.sync 	0;
	setp.ne.s32 	%p42, %r2, 0;
	@%p42 bra 	$L__BB5_49;
	setp.gt.u64 	%p43, %rd19, 32;
	ld.shared.u32 	%r363, [_ZZN3cub18CUB_300001_SM_10006detail6reduce28DeviceReduceSingleTileKernelINS2_10policy_hubIiyN4cuda3std3__44plusIiEEE10Policy1000EN6thrust24THRUST_300001_SM_1000_NS10device_ptrIiEEPfyS9_fiNS7_10__identityEEEvT0_T1_T2_T3_T4_T6_E12temp_storage+12];
	selp.b32 	%r364, %r363, 0, %p43;
	add.s32 	%r365, %r364, %r470;
	setp.gt.u64 	%p44, %rd19, 64;
	ld.shared.u32 	%r366, [_ZZN3cub18CUB_300001_SM_10006detail6reduce28DeviceReduceSingleTileKernelINS2_10policy_hubIiyN4cuda3std3__44plusIiEEE10Policy1000EN6thrust24THRUST_300001_SM_1000_NS10device_ptrIiEEPfyS9_fiNS7_10__identityEEEvT0_T1_T2_T3_T4_T6_E12temp_storage+16];
	selp.b32 	%r367, %r366, 0, %p44;
	add.s32 	%r368, %r365, %r367;
	setp.gt.u64 	%p45, %rd19, 96;
	ld.shared.u32 	%r369, [_ZZN3cub18CUB_300001_SM_10006detail6reduce28DeviceReduceSingleTileKernelINS2_10policy_hubIiyN4cuda3std3__44plusIiEEE10Policy1000EN6thrust24THRUST_300001_SM_1000_NS10device_ptrIiEEPfyS9_fiNS7_10__identityEEEvT0_T1_T2_T3_T4_T6_E12temp_storage+20];
	selp.b32 	%r370, %r369, 0, %p45;
	add.s32 	%r371, %r368, %r370;
	setp.gt.u64 	%p46, %rd19, 128;
	ld.shared.u32 	%r372, [_ZZN3cub18CUB_300001_SM_10006detail6reduce28DeviceReduceSingleTileKernelINS2_10policy_hubIiyN4cuda3std3__44plusIiEEE10Policy1000EN6thrust24THRUST_300001_SM_1000_NS10device_ptrIiEEPfyS9_fiNS7_10__identityEEEvT0_T1_T2_T3_T4_T6_E12temp_storage+24];
	selp.b32 	%r373, %r372, 0, %p46;
	add.s32 	%r374, %r371, %r373;
	setp.gt.u64 	%p47, %rd19, 160;
	ld.shared.u32 	%r375, [_ZZN3cub18CUB_300001_SM_10006detail6reduce28DeviceReduceSingleTileKernelINS2_10policy_hubIiyN4cuda3std3__44plusIiEEE10Policy1000EN6thrust24THRUST_300001_SM_1000_NS10device_ptrIiEEPfyS9_fiNS7_10__identityEEEvT0_T1_T2_T3_T4_T6_E12temp_storage+28];
	selp.b32 	%r376, %r375, 0, %p47;
	add.s32 	%r377, %r374, %r376;
	setp.gt.u64 	%p48, %rd19, 192;
	ld.shared.u32 	%r378, [_ZZN3cub18CUB_300001_SM_10006detail6reduce28DeviceReduceSingleTileKernelINS2_10policy_hubIiyN4cuda3std3__44plusIiEEE10Policy1000EN6thrust24THRUST_300001_SM_1000_NS10device_ptrIiEEPfyS9_fiNS7_10__identityEEEvT0_T1_T2_T3_T4_T6_E12temp_storage+32];
	selp.b32 	%r379, %r378, 0, %p48;
	add.s32 	%r380, %r377, %r379;
	setp.gt.u64 	%p49, %rd19, 224;
	ld.shared.u32 	%r381, [_ZZN3cub18CUB_300001_SM_10006detail6reduce28DeviceReduceSingleTileKernelINS2_10policy_hubIiyN4cuda3std3__44plusIiEEE10Policy1000EN6thrust24THRUST_300001_SM_1000_NS10device_ptrIiEEPfyS9_fiNS7_10__identityEEEvT0_T1_T2_T3_T4_T6_E12temp_storage+36];
	selp.b32 	%r382, %r381, 0, %p49;
	add.s32 	%r470, %r380, %r382;
	bra.uni 	$L__BB5_49;
$L__BB5_28:
	mov.u32 	%r43, %tid.x;
	cvt.u64.u32 	%rd6, %r43;
	mul.wide.u32 	%rd22, %r43, 4;
	add.s64 	%rd7, %rd2, %rd22;
	ld.global.u32 	%r81, [%rd7];
	ld.global.u32 	%r82, [%rd7+1024];
	ld.global.u32 	%r83, [%rd7+2048];
	ld.global.u32 	%r84, [%rd7+3072];
	ld.global.u32 	%r85, [%rd7+4096];
	ld.global.u32 	%r86, [%rd7+5120];
	ld.global.u32 	%r87, [%rd7+6144];
	ld.global.u32 	%r88, [%rd7+7168];
	ld.global.u32 	%r89, [%rd7+8192];
	ld.global.u32 	%r90, [%rd7+9216];
	ld.global.u32 	%r91, [%rd7+10240];
	ld.global.u32 	%r92, [%rd7+11264];
	ld.global.u32 	%r93, [%rd7+12288];
	ld.global.u32 	%r94, [%rd7+13312];
	ld.global.u32 	%r95, [%rd7+14336];
	ld.global.u32 	%r96, [%rd7+15360];
	add.s32 	%r97, %r82, %r81;
	add.s32 	%r98, %r83, %r97;
	add.s32 	%r99, %r84, %r98;
	add.s32 	%r100, %r85, %r99;
	add.s32 	%r101, %r86, %r100;
	add.s32 	%r102, %r87, %r101;
	add.s32 	%r103, %r88, %r102;
	add.s32 	%r104, %r89, %r103;
	add.s32 	%r105, %r90, %r104;
	add.s32 	%r106, %r91, %r105;
	add.s32 	%r107, %r92, %r106;
	add.s32 	%r108, %r93, %r107;
	add.s32 	%r109, %r94, %r108;
	add.s32 	%r110, %r95, %r109;
	add.s32 	%r469, %r96, %r110;
	add.s64 	%rd8, %rd19, -4096;
	setp.lt.u64 	%p3, %rd8, 4096;
	mov.b64 	%rd53, 4096;
	@%p3 bra 	$L__BB5_32;
	mov.b64 	%rd53, 4096;
$L__BB5_30:
	shl.b64 	%rd24, %rd53, 2;
	add.s64 	%rd25, %rd7, %rd24;
	ld.global.u32 	%r111, [%rd25];
	ld.global.u32 	%r112, [%rd25+1024];
	ld.global.u32 	%r113, [%rd25+2048];
	ld.global.u32 	%r114, [%rd25+3072];
	ld.global.u32 	%r115, [%rd25+4096];
	ld.global.u32 	%r116, [%rd25+5120];
	ld.global.u32 	%r117, [%rd25+6144];
	ld.global.u32 	%r118, [%rd25+7168];
	ld.global.u32 	%r119, [%rd25+8192];
	ld.global.u32 	%r120, [%rd25+9216];
	ld.global.u32 	%r121, [%rd25+10240];
	ld.global.u32 	%r122, [%rd25+11264];
	ld.global.u32 	%r123, [%rd25+12288];
	ld.global.u32 	%r124, [%rd25+13312];
	ld.global.u32 	%r125, [%rd25+14336];
	ld.global.u32 	%r126, [%rd25+15360];
	add.s32 	%r127, %r111, %r469;
	add.s32 	%r128, %r112, %r127;
	add.s32 	%r129, %r113, %r128;
	add.s32 	%r130, %r114, %r129;
	add.s32 	%r131, %r115, %r130;
	add.s32 	%r132, %r116, %r131;
	add.s32 	%r133, %r117, %r132;
	add.s32 	%r134, %r118, %r133;
	add.s32 	%r135, %r119, %r134;
	add.s32 	%r136, %r120, %r135;
	add.s32 	%r137, %r121, %r136;
	add.s32 	%r138, %r122, %r137;
	add.s32 	%r139, %r123, %r138;
	add.s32 	%r140, %r124, %r139;
	add.s32 	%r141, %r125, %r140;
	add.s32 	%r469, %r126, %r141;
	sub.s64 	%rd26, %rd19, %rd53;
	setp.lt.u64 	%p4, %rd26, 4096;
	@%p4 bra 	$L__BB5_45;
	add.s64 	%rd53, %rd53, 4096;
	setp.le.u64 	%p5, %rd53, %rd8;
	@%p5 bra 	$L__BB5_30;
$L__BB5_32:
	setp.le.u64 	%p6, %rd19, %rd53;
	cvt.u32.u64 	%r142, %rd53;
	cvt.u32.u64 	%r143, %rd19;
	sub.s32 	%r144, %r143, %r142;
	setp.ge.s32 	%p7, %r43, %r144;
	or.pred  	%p8, %p6, %p7;
	@%p8 bra 	$L__BB5_45;
	not.b32 	%r148, %r43;
	add.s32 	%r149, %r148, %r143;
	sub.s32 	%r151, %r149, %r142;
	shr.u32 	%r152, %r151, 8;
	add.s32 	%r48, %r152, 1;
	and.b32  	%r49, %r48, 15;
	setp.lt.u32 	%p9, %r151, 3840;
	mov.u32 	%r459, %r43;
	@%p9 bra 	$L__BB5_36;
	and.b32  	%r153, %r48, 33554416;
	neg.s32 	%r455, %r153;
	add.s64 	%rd27, %rd53, %rd6;
	shl.b64 	%rd28, %rd27, 2;
	add.s64 	%rd29, %rd28, %rd2;
	add.s64 	%rd54, %rd29, 8192;
	mov.u32 	%r459, %r43;
$L__BB5_35:
	.pragma "nounroll";
	ld.global.u32 	%r154, [%rd54+-8192];
	add.s32 	%r155, %r154, %r469;
	ld.global.u32 	%r156, [%rd54+-7168];
	add.s32 	%r157, %r156, %r155;
	ld.global.u32 	%r158, [%rd54+-6144];
	add.s32 	%r159, %r158, %r157;
	ld.global.u32 	%r160, [%rd54+-5120];
	add.s32 	%r161, %r160, %r159;
	ld.global.u32 	%r162, [%rd54+-4096];
	add.s32 	%r163, %r162, %r161;
	ld.global.u32 	%r164, [%rd54+-3072];
	add.s32 	%r165, %r164, %r163;
	ld.global.u32 	%r166, [%rd54+-2048];
	add.s32 	%r167, %r166, %r165;
	ld.global.u32 	%r168, [%rd54+-1024];
	add.s32 	%r169, %r168, %r167;
	ld.global.u32 	%r170, [%rd54];
	add.s32 	%r171, %r170, %r169;
	ld.global.u32 	%r172, [%rd54+1024];
	add.s32 	%r173, %r172, %r171;
	ld.global.u32 	%r174, [%rd54+2048];
	add.s32 	%r175, %r174, %r173;
	ld.global.u32 	%r176, [%rd54+3072];
	add.s32 	%r177, %r176, %r175;
	ld.global.u32 	%r178, [%rd54+4096];
	add.s32 	%r179, %r178, %r177;
	ld.global.u32 	%r180, [%rd54+5120];
	add.s32 	%r181, %r180, %r179;
	ld.global.u32 	%r182, [%rd54+6144];
	add.s32 	%r183, %r182, %r181;
	ld.global.u32 	%r184, [%rd54+7168];
	add.s32 	%r469, %r184, %r183;
	add.s32 	%r459, %r459, 4096;
	add.s32 	%r455, %r455, 16;
	add.s64 	%rd54, %rd54, 16384;
	setp.ne.s32 	%p10, %r455, 0;
	@%p10 bra 	$L__BB5_35;
$L__BB5_36:
	setp.eq.s32 	%p11, %r49, 0;
	@%p11 bra 	$L__BB5_45;
	and.b32  	%r60, %r48, 7;
	setp.lt.u32 	%p12, %r49, 8;
	@%p12 bra 	$L__BB5_39;
	cvt.u64.u32 	%rd30, %r459;
	add.s64 	%rd31, %rd53, %rd30;
	shl.b64 	%rd32, %rd31, 2;
	add.s64 	%rd33, %rd2, %rd32;
	ld.global.u32 	%r186, [%rd33];
	add.s32 	%r187, %r186, %r469;
	ld.global.u32 	%r188, [%rd33+1024];
	add.s32 	%r189, %r188, %r187;
	ld.global.u32 	%r190, [%rd33+2048];
	add.s32 	%r191, %r190, %r189;
	ld.global.u32 	%r192, [%rd33+3072];
	add.s32 	%r193, %r192, %r191;
	ld.global.u32 	%r194, [%rd33+4096];
	add.s32 	%r195, %r194, %r193;
	ld.global.u32 	%r196, [%rd33+5120];
	add.s32 	%r197, %r196, %r195;
	ld.global.u32 	%r198, [%rd33+6144];
	add.s32 	%r199, %r198, %r197;
	ld.global.u32 	%r200, [%rd33+7168];
	add.s32 	%r469, %r200, %r199;
	add.s32 	%r459, %r459, 2048;
$L__BB5_39:
	setp.eq.s32 	%p13, %r60, 0;
	@%p13 bra 	$L__BB5_45;
	and.b32  	%r66, %r48, 3;
	setp.lt.u32 	%p14, %r60, 4;
	@%p14 bra 	$L__BB5_42;
	cvt.u64.u32 	%rd34, %r459;
	add.s64 	%rd35, %rd53, %rd34;
	shl.b64 	%rd36, %rd35, 2;
	add.s64 	%rd37, %rd2, %rd36;
	ld.global.u32 	%r202, [%rd37];
	add.s32 	%r203, %r202, %r469;
	ld.global.u32 	%r204, [%rd37+1024];
	add.s32 	%r205, %r204, %r203;
	ld.global.u32 	%r206, [%rd37+2048];
	add.s32 	%r207, %r206, %r205;
	ld.global.u32 	%r208, [%rd37+3072];
	add.s32 	%r469, %r208, %r207;
	add.s32 	%r459, %r459, 1024;
$L__BB5_42:
	setp.eq.s32 	%p15, %r66, 0;
	@%p15 bra 	$L__BB5_45;
	cvt.u64.u32 	%rd38, %r459;
	add.s64 	%rd39, %rd53, %rd38;
	shl.b64 	%rd40, %rd39, 2;
	add.s64 	%rd55, %rd2, %rd40;
	neg.s32 	%r467, %r66;
$L__BB5_44:
	.pragma "nounroll";
	ld.global.u32 	%r209, [%rd55];
	add.s32 	%r469, %r209, %r469;
	add.s64 	%rd55, %rd55, 1024;
	add.s32 	%r467, %r467, 1;
	setp.ne.s32 	%p16, %r467, 0;
	@%p16 bra 	$L__BB5_44;
$L__BB5_45:
	// begin inline asm
	mov.u32 %r210, %laneid;
	// end inline asm
	mov.b32 	%r213, 1;
	mov.b32 	%r234, 31;
	mov.b32 	%r235, -1;
	// begin inline asm
	shfl.sync.down.b32 %r211, %r469, %r213, %r234, %r235;
	// end inline asm
	setp.gt.s32 	%p17, %r210, 30;
	selp.b32 	%r236, 0, %r211, %p17;
	add.s32 	%r217, %r236, %r469;
	mov.b32 	%r218, 2;
	// begin inline asm
	shfl.sync.down.b32 %r216, %r217, %r218, %r234, %r235;
	// end inline asm
	setp.gt.s32 	%p18, %r210, 29;
	selp.b32 	%r237, 0, %r216, %p18;
	add.s32 	%r222, %r217, %r237;
	mov.b32 	%r223, 4;
	// begin inline asm
	shfl.sync.down.b32 %r221, %r222, %r223, %r234, %r235;
	// end inline asm
	setp.gt.s32 	%p19, %r210, 27;
	selp.b32 	%r238, 0, %r221, %p19;
	add.s32 	%r227, %r222, %r238;
	mov.b32 	%r228, 8;
	// begin inline asm
	shfl.sync.down.b32 %r226, %r227, %r228, %r234, %r235;
	// end inline asm
	setp.gt.s32 	%p20, %r210, 23;
	selp.b32 	%r239, 0, %r226, %p20;
	add.s32 	%r232, %r227, %r239;
	mov.b32 	%r233, 16;
	// begin inline asm
	shfl.sync.down.b32 %r231, %r232, %r233, %r234, %r235;
	// end inline asm
	setp.gt.s32 	%p21, %r210, 15;
	selp.b32 	%r240, 0, %r231, %p21;
	add.s32 	%r470, %r232, %r240;
	setp.ne.s32 	%p22, %r210, 0;
	@%p22 bra 	$L__BB5_47;
	shr.u32 	%r241, %r43, 3;
	and.b32  	%r242, %r241, 124;
	mov.u32 	%r243, _ZZN3cub18CUB_300001_SM_10006detail6reduce28DeviceReduceSingleTileKernelINS2_10policy_hubIiyN4cuda3std3__44plusIiEEE10Policy1000EN6thrust24THRUST_300001_SM_1000_NS10device_ptrIiEEPfyS9_fiNS7_10__identityEEEvT0_T1_T2_T3_T4_T6_E12temp_storage;
	add.s32 	%r244, %r243, %r242;
	st.shared.u32 	[%r244+8], %r470;
$L__BB5_47:
	bar.sync 	0;
	setp.ne.s32 	%p23, %r43, 0;
	@%p23 bra 	$L__BB5_49;
	ld.shared.u32 	%r245, [_ZZN3cub18CUB_300001_SM_10006detail6reduce28DeviceReduceSingleTileKernelINS2_10policy_hubIiyN4cuda3std3__44plusIiEEE10Policy1000EN6thrust24THRUST_300001_SM_1000_NS10device_ptrIiEEPfyS9_fiNS7_10__identityEEEvT0_T1_T2_T3_T4_T6_E12temp_storage+12];
	add.s32 	%r246, %r245, %r470;
	ld.shared.u32 	%r247, [_ZZN3cub18CUB_300001_SM_10006detail6reduce28DeviceReduceSingleTileKernelINS2_10policy_hubIiyN4cuda3std3__44plusIiEEE10Policy1000EN6thrust24THRUST_300001_SM_1000_NS10device_ptrIiEEPfyS9_fiNS7_10__identityEEEvT0_T1_T2_T3_T4_T6_E12temp_storage+16];
	add.s32 	%r248, %r246, %r247;
	ld.shared.u32 	%r249, [_ZZN3cub18CUB_300001_SM_10006detail6reduce28DeviceReduceSingleTileKernelINS2_10policy_hubIiyN4cuda3std3__44plusIiEEE10Policy1000EN6thrust24THRUST_300001_SM_1000_NS10device_ptrIiEEPfyS9_fiNS7_10__identityEEEvT0_T1_T2_T3_T4_T6_E12temp_storage+20];
	add.s32 	%r250, %r248, %r249;
	ld.shared.u32 	%r251, [_ZZN3cub18CUB_300001_SM_10006detail6reduce28DeviceReduceSingleTileKernelINS2_10policy_hubIiyN4cuda3std3__44plusIiEEE10Policy1000EN6thrust24THRUST_300001_SM_1000_NS10device_ptrIiEEPfyS9_fiNS7_10__identityEEEvT0_T1_T2_T3_T4_T6_E12temp_storage+24];
	add.s32 	%r252, %r250, %r251;
	ld.shared.u32 	%r253, [_ZZN3cub18CUB_300001_SM_10006detail6reduce28DeviceReduceSingleTileKernelINS2_10policy_hubIiyN4cuda3std3__44plusIiEEE10Policy1000EN6thrust24THRUST_300001_SM_1000_NS10device_ptrIiEEPfyS9_fiNS7_10__identityEEEvT0_T1_T2_T3_T4_T6_E12temp_storage+28];
	add.s32 	%r254, %r252, %r253;
	ld.shared.u32 	%r255, [_ZZN3cub18CUB_300001_SM_10006detail6reduce28DeviceReduceSingleTileKernelINS2_10policy_hubIiyN4cuda3std3__44plusIiEEE10Policy1000EN6thrust24THRUST_300001_SM_1000_NS10device_ptrIiEEPfyS9_fiNS7_10__identityEEEvT0_T1_T2_T3_T4_T6_E12temp_storage+32];
	add.s32 	%r256, %r254, %r255;
	ld.shared.u32 	%r257, [_ZZN3cub18CUB_300001_SM_10006detail6reduce28DeviceReduceSingleTileKernelINS2_10policy_hubIiyN4cuda3std3__44plusIiEEE10Policy1000EN6thrust24THRUST_300001_SM_1000_NS10device_ptrIiEEPfyS9_fiNS7_10__identityEEEvT0_T1_T2_T3_T4_T6_E12temp_storage+36];
	add.s32 	%r470, %r256, %r257;
$L__BB5_49:
	mov.u32 	%r431, %tid.x;
	setp.ne.s32 	%p57, %r431, 0;
	@%p57 bra 	$L__BB5_51;
	cvt.rzi.s32.f32 	%r432, %f1;
	add.s32 	%r433, %r470, %r432;
	cvt.rn.f32.s32 	%f2, %r433;
	st.global.f32 	[%rd1], %f2;
$L__BB5_51:
	ret;

}
	// .globl	_ZN3cub18CUB_300001_SM_10006detail6reduce18DeviceReduceKernelINS2_10policy_hubIiyN4cuda3std3__44plusIiEEE10Policy1000EN6thrust24THRUST_300001_SM_1000_NS10device_ptrIiEEyS9_iNS7_10__identityEEEvT0_PT3_T1_NS0_13GridEvenShareISK_EET2_T4_
.visible .entry _ZN3cub18CUB_300001_SM_10006detail6reduce18DeviceReduceKernelINS2_10policy_hubIiyN4cuda3std3__44plusIiEEE10Policy1000EN6thrust24THRUST_300001_SM_1000_NS10device_ptrIiEEyS9_iNS7_10__identityEEEvT0_PT3_T1_NS0_13GridEvenShareISK_EET2_T4_(
	.param .align 8 .b8 _ZN3cub18CUB_300001_SM_10006detail6reduce18DeviceReduceKernelINS2_10policy_hubIiyN4cuda3std3__44plusIiEEE10Policy1000EN6thrust24THRUST_300001_SM_1000_NS10device_ptrIiEEyS9_iNS7_10__identityEEEvT0_PT3_T1_NS0_13GridEvenShareISK_EET2_T4__param_0[8],
	.param .u64 .ptr .align 1 _ZN3cub18CUB_300001_SM_10006detail6reduce18DeviceReduceKernelINS2_10policy_hubIiyN4cuda3std3__44plusIiEEE10Policy1000EN6thrust24THRUST_300001_SM_1000_NS10device_ptrIiEEyS9_iNS7_10__identityEEEvT0_PT3_T1_NS0_13GridEvenShareISK_EET2_T4__param_1,
	.param .u64 _ZN3cub18CUB_300001_SM_10006detail6reduce18DeviceReduceKernelINS2_10policy_hubIiyN4cuda3std3__44plusIiEEE10Policy1000EN6thrust24THRUST_300001_SM_1000_NS10device_ptrIiEEyS9_iNS7_10__identityEEEvT0_PT3_T1_NS0_13GridEvenShareISK_EET2_T4__param_2,
	.param .align 8 .b8 _ZN3cub18CUB_300001_SM_10006detail6reduce18DeviceReduceKernelINS2_10policy_hubIiyN4cuda3std3__44plusIiEEE10Policy1000EN6thrust24THRUST_300001_SM_1000_NS10device_ptrIiEEyS9_iNS7_10__identityEEEvT0_PT3_T1_NS0_13GridEvenShareISK_EET2_T4__param_3[72],
	.param .align 1 .b8 _ZN3cub18CUB_300001_SM_10006detail6reduce18DeviceReduceKernelINS2_10policy_hubIiyN4cuda3std3__44plusIiEEE10Policy1000EN6thrust24THRUST_300001_SM_1000_NS10device_ptrIiEEyS9_iNS7_10__identityEEEvT0_PT3_T1_NS0_13GridEvenShareISK_EET2_T4__param_4[1],
	.param .align 1 .b8 _ZN3cub18CUB_300001_SM_10006detail6reduce18DeviceReduceKernelINS2_10policy_hubIiyN4cuda3std3__44plusIiEEE10Policy1000EN6thrust24THRUST_300001_SM_1000_NS10device_ptrIiEEyS9_iNS7_10__identityEEEvT0_PT3_T1_NS0_13GridEvenShareISK_EET2_T4__param_5[1]
)
.maxntid 256
{
	.reg .pred 	%p<57>;
	.reg .b16 	%rs<4>;
	.reg .b32 	%r<502>;
	.reg .b64 	%rd<78>;
	// demoted variable
	.shared .align 4 .b8 _ZZN3cub18CUB_300001_SM_10006detail6reduce18DeviceReduceKernelINS2_10policy_hubIiyN4cuda3std3__44plusIiEEE10Policy1000EN6thrust24THRUST_300001_SM_1000_NS10device_ptrIiEEyS9_iNS7_10__identityEEEvT0_PT3_T1_NS0_13GridEvenShareISK_EET2_T4_E12temp_storage[44];
	ld.param.u64 	%rd1, [_ZN3cub18CUB_300001_SM_10006detail6reduce18DeviceReduceKernelINS2_10policy_hubIiyN4cuda3std3__44plusIiEEE10Policy1000EN6thrust24THRUST_300001_SM_1000_NS10device_ptrIiEEyS9_iNS7_10__identityEEEvT0_PT3_T1_NS0_13GridEvenShareISK_EET2_T4__param_3+32];
	ld.param.u32 	%r1, [_ZN3cub18CUB_300001_SM_10006detail6reduce18DeviceReduceKernelINS2_10policy_hubIiyN4cuda3std3__44plusIiEEE10Policy1000EN6thrust24THRUST_300001_SM_1000_NS10device_ptrIiEEyS9_iNS7_10__identityEEEvT0_PT3_T1_NS0_13GridEvenShareISK_EET2_T4__param_3+40];
	ld.param.u64 	%rd25, [_ZN3cub18CUB_300001_SM_10006detail6reduce18DeviceReduceKernelINS2_10policy_hubIiyN4cuda3std3__44plusIiEEE10Policy1000EN6thrust24THRUST_300001_SM_1000_NS10device_ptrIiEEyS9_iNS7_10__identityEEEvT0_PT3_T1_NS0_13GridEvenShareISK_EET2_T4__param_0];
	cvta.to.global.u64 	%rd2, %rd25;
	mov.u32 	%r2, %ctaid.x;
	shl.b32 	%r88, %r1, 12;
	cvt.s64.s32 	%rd3, %r88;
	shl.b32 	%r89, %r2, 12;
	cvt.u64.u32 	%rd4, %r89;
	sub.s64 	%rd5, %rd1, %rd4;
	setp.gt.u64 	%p1, %rd5, 4095;
	@%p1 bra 	$L__BB6_25;
	cvt.u32.u64 	%r287, %rd4;
	cvt.u32.u64 	%r3, %rd1;
	sub.s32 	%r4, %r3, %r287;
	mov.u32 	%r5, %tid.x;
	setp.ge.s32 	%p23, %r5, %r4;
	mov.b32 	%r482, 0;
	mov.u32 	%r471, %r5;
	@%p23 bra 	$L__BB6_3;
	add.s32 	%r289, %r287, %r5;
	mul.wide.u32 	%rd51, %r289, 4;
	add.s64 	%rd52, %rd2, %rd51;
	ld.global.u32 	%r482, [%rd52];
	add.s32 	%r471, %r5, 256;
$L__BB6_3:
	setp.ge.s32 	%p24, %r471, %r4;
	@%p24 bra 	$L__BB6_16;
	not.b32 	%r292, %r471;
	add.s32 	%r293, %r292, %r3;
	sub.s32 	%r294, %r293, %r287;
	shr.u32 	%r295, %r294, 8;
	add.s32 	%r10, %r295, 1;
	and.b32  	%r11, %r10, 15;
	setp.lt.u32 	%p25, %r294, 3840;
	@%p25 bra 	$L__BB6_7;
	and.b32  	%r296, %r10, 33554416;
	neg.s32 	%r467, %r296;
	mul.wide.u32 	%rd53, %r2, 16384;
	mul.wide.u32 	%rd54, %r471, 4;
	or.b64  	%rd55, %rd53, %rd54;
	add.s64 	%rd56, %rd55, %rd2;
	add.s64 	%rd72, %rd56, 8192;
$L__BB6_6:
	.pragma "nounroll";
	ld.global.u32 	%r297, [%rd72+-8192];
	add.s32 	%r298, %r297, %r482;
	ld.global.u32 	%r299, [%rd72+-7168];
	add.s32 	%r300, %r299, %r298;
	ld.global.u32 	%r301, [%rd72+-6144];
	add.s32 	%r302, %r301, %r300;
	ld.global.u32 	%r303, [%rd72+-5120];
	add.s32 	%r304, %r303, %r302;
	ld.global.u32 	%r305, [%rd72+-4096];
	add.s32 	%r306, %r305, %r304;
	ld.global.u32 	%r307, [%rd72+-3072];
	add.s32 	%r308, %r307, %r306;
	ld.global.u32 	%r309, [%rd72+-2048];
	add.s32 	%r310, %r309, %r308;
	ld.global.u32 	%r311, [%rd72+-1024];
	add.s32 	%r312, %r311, %r310;
	ld.global.u32 	%r313, [%rd72];
	add.s32 	%r314, %r313, %r312;
	ld.global.u32 	%r315, [%rd72+1024];
	add.s32 	%r316, %r315, %r314;
	ld.global.u32 	%r317, [%rd72+2048];
	add.s32 	%r318, %r317, %r316;
	ld.global.u32 	%r319, [%rd72+3072];
	add.s32 	%r320, %r319, %r318;
	ld.global.u32 	%r321, [%rd72+4096];
	add.s32 	%r322, %r321, %r320;
	ld.global.u32 	%r323, [%rd72+5120];
	add.s32 	%r324, %r323, %r322;
	ld.global.u32 	%r325, [%rd72+6144];
	add.s32 	%r326, %r325, %r324;
	ld.global.u32 	%r327, [%rd72+7168];
	add.s32 	%r482, %r327, %r326;
	add.s32 	%r471, %r471, 4096;
	add.s32 	%r467, %r467, 16;
	add.s64 	%rd72, %rd72, 16384;
	setp.ne.s32 	%p26, %r467, 0;
	@%p26 bra 	$L__BB6_6;
$L__BB6_7:
	setp.eq.s32 	%p27, %r11, 0;
	@%p27 bra 	$L__BB6_16;
	and.b32  	%r22, %r10, 7;
	setp.lt.u32 	%p28, %r11, 8;
	@%p28 bra 	$L__BB6_10;
	cvt.s64.s32 	%rd57, %r471;
	add.s64 	%rd58, %rd57, %rd4;
	shl.b64 	%rd59, %rd58, 2;
	add.s64 	%rd60, %rd2, %rd59;
	ld.global.u32 	%r329, [%rd60];
	add.s32 	%r330, %r329, %r482;
	ld.global.u32 	%r331, [%rd60+1024];
	add.s32 	%r332, %r331, %r330;
	ld.global.u32 	%r333, [%rd60+2048];
	add.s32 	%r334, %r333, %r332;
	ld.global.u32 	%r335, [%rd60+3072];
	add.s32 	%r336, %r335, %r334;
	ld.global.u32 	%r337, [%rd60+4096];
	add.s32 	%r338, %r337, %r336;
	ld.global.u32 	%r339, [%rd60+5120];
	add.s32 	%r340, %r339, %r338;
	ld.global.u32 	%r341, [%rd60+6144];
	add.s32 	%r342, %r341, %r340;
	ld.global.u32 	%r343, [%rd60+7168];
	add.s32 	%r482, %r343, %r342;
	add.s32 	%r471, %r471, 2048;
$L__BB6_10:
	setp.eq.s32 	%p29, %r22, 0;
	@%p29 bra 	$L__BB6_16;
	and.b32  	%r28, %r10, 3;
	setp.lt.u32 	%p30, %r22, 4;
	@%p30 bra 	$L__BB6_13;
	cvt.s64.s32 	%rd61, %r471;
	add.s64 	%rd62, %rd61, %rd4;
	shl.b64 	%rd63, %rd62, 2;
	add.s64 	%rd64, %rd2, %rd63;
	ld.global.u32 	%r345, [%rd64];
	add.s32 	%r346, %r345, %r482;
	ld.global.u32 	%r347, [%rd64+1024];
	add.s32 	%r348, %r347, %r346;
	ld.global.u32 	%r349, [%rd64+2048];
	add.s32 	%r350, %r349, %r348;
	ld.global.u32 	%r351, [%rd64+3072];
	add.s32 	%r482, %r351, %r350;
	add.s32 	%r471, %r471, 1024;
$L__BB6_13:
	setp.eq.s32 	%p31, %r28, 0;
	@%p31 bra 	$L__BB6_16;
	mul.wide.u32 	%rd65, %r2, 16384;
	add.s64 	%rd9, %rd2, %rd65;
	neg.s32 	%r479, %r28;
$L__BB6_15:
	.pragma "nounroll";
	mul.wide.s32 	%rd66, %r471, 4;
	add.s64 	%rd67, %rd9, %rd66;
	ld.global.u32 	%r352, [%rd67];
	add.s32 	%r482, %r352, %r482;
	add.s32 	%r471, %r471, 256;
	add.s32 	%r479, %r479, 1;
	setp.ne.s32 	%p32, %r479, 0;
	@%p32 bra 	$L__BB6_15;
$L__BB6_16:
	setp.lt.s32 	%p33, %r4, 256;
	@%p33 bra 	$L__BB6_21;
	// begin inline asm
	mov.u32 %r416, %laneid;
	// end inline asm
	mov.b32 	%r419, 1;
	mov.b32 	%r440, 31;
	mov.b32 	%r441, -1;
	// begin inline asm
	shfl.sync.down.b32 %r417, %r482, %r419, %r440, %r441;
	// end inline asm
	setp.gt.s32 	%p49, %r416, 30;
	selp.b32 	%r442, 0, %r417, %p49;
	add.s32 	%r423, %r442, %r482;
	mov.b32 	%r424, 2;
	// begin inline asm
	shfl.sync.down.b32 %r422, %r423, %r424, %r440, %r441;
	// end inline asm
	setp.gt.s32 	%p50, %r416, 29;
	selp.b32 	%r443, 0, %r422, %p50;
	add.s32 	%r428, %r423, %r443;
	mov.b32 	%r429, 4;
	// begin inline asm
	shfl.sync.down.b32 %r427, %r428, %r429, %r440, %r441;
	// end inline asm
	setp.gt.s32 	%p51, %r416, 27;
	selp.b32 	%r444, 0, %r427, %p51;
	add.s32 	%r433, %r428, %r444;
	mov.b32 	%r434, 8;
	// begin inline asm
	shfl.sync.down.b32 %r432, %r433, %r434, %r440, %r441;
	// end inline asm
	setp.gt.s32 	%p52, %r416, 23;
	selp.b32 	%r445, 0, %r432, %p52;
	add.s32 	%r438, %r433, %r445;
	mov.b32 	%r439, 16;
	// begin inline asm
	shfl.sync.down.b32 %r437, %r438, %r439, %r440, %r441;
	// end inline asm
	setp.gt.s32 	%p53, %r416, 15;
	selp.b32 	%r446, 0, %r437, %p53;
	add.s32 	%r501, %r438, %r446;
	setp.ne.s32 	%p54, %r416, 0;
	@%p54 bra 	$L__BB6_19;
	shr.u32 	%r447, %r5, 3;
	and.b32  	%r448, %r447, 124;
	mov.u32 	%r449, _ZZN3cub18CUB_300001_SM_10006detail6reduce18DeviceReduceKernelINS2_10policy_hubIiyN4cuda3std3__44plusIiEEE10Policy1000EN6thrust24THRUST_300001_SM_1000_NS10device_ptrIiEEyS9_iNS7_10__identityEEEvT0_PT3_T1_NS0_13GridEvenShareISK_EET2_T4_E12temp_storage;
	add.s32 	%r450, %r449, %r448;
	st.shared.u32 	[%r450+8], %r501;
$L__BB6_19:
	bar.sync 	0;
	setp.ne.s32 	%p55, %r5, 0;
	@%p55 bra 	$L__BB6_46;
	ld.shared.u32 	%r451, [_ZZN3cub18CUB_300001_SM_10006detail6reduce18DeviceReduceKernelINS2_10policy_hubIiyN4cuda3std3__44plusIiEEE10Policy1000EN6thrust24THRUST_300001_SM_1000_NS10device_ptrIiEEyS9_iNS7_10__identityEEEvT0_PT3_T1_NS0_13GridEvenShareISK_EET2_T4_E12temp_storage+12];
	add.s32 	%r452, %r451, %r501;
	ld.shared.u32 	%r453, [_ZZN3cub18CUB_300001_SM_10006detail6reduce18DeviceReduceKernelINS2_10policy_hubIiyN4cuda3std3__44plusIiEEE10Policy1000EN6thrust24THRUST_300001_SM_1000_NS10device_ptrIiEEyS9_iNS7_10__identityEEEvT0_PT3_T1_NS0_13GridEvenShareISK_EET2_T4_E12temp_storage+16];
	add.s32 	%r454, %r452, %r453;
	ld.shared.u32 	%r455, [_ZZN3cub18CUB_300001_SM_10006detail6reduce18DeviceReduceKernelINS2_10policy_hubIiyN4cuda3std3__44plusIiEEE10Policy1000EN6thrust24THRUST_300001_SM_1000_NS10device_ptrIiEEyS9_iNS7_10__identityEEEvT0_PT3_T1_NS0_13GridEvenShareISK_EET2_T4_E12temp_storage+20];
	add.s32 	%r456, %r454, %r455;
	ld.shared.u32 	%r457, [_ZZN3cub18CUB_300001_SM_10006detail6reduce18DeviceReduceKernelINS2_10policy_hubIiyN4cuda3std3__44plusIiEEE10Policy1000EN6thrust24THRUST_300001_SM_1000_NS10device_ptrIiEEyS9_iNS7_10__identityEEEvT0_PT3_T1_NS0_13GridEvenShareISK_EET2_T4_E12temp_storage+24];
	add.s32 	%r458, %r456, %r457;
	ld.shared.u32 	%r459, [_ZZN3cub18CUB_300001_SM_10006detail6reduce18DeviceReduceKernelINS2_10policy_hubIiyN4cuda3std3__44plusIiEEE10Policy1000EN6thrust24THRUST_300001_SM_1000_NS10device_ptrIiEEyS9_iNS7_10__identityEEEvT0_PT3_T1_NS0_13GridEvenShareISK_EET2_T4_E12temp_storage+28];
	add.s32 	%r460, %r458, %r459;
	ld.shared.u32 	%r461, [_ZZN3cub18CUB_300001_SM_10006detail6reduce18DeviceReduceKernelINS2_10policy_hubIiyN4cuda3std3__44plusIiEEE10Policy1000EN6thrust24THRUST_300001_SM_1000_NS10device_ptrIiEEyS9_iNS7_10__identityEEEvT0_PT3_T1_NS0_13GridEvenShareISK_EET2_T4_E12temp_storage+32];
	add.s32 	%r462, %r460, %r461;
	ld.shared.u32 	%r463, [_ZZN3cub18CUB_300001_SM_10006detail6reduce18DeviceReduceKernelINS2_10policy_hubIiyN4cuda3std3__44plusIiEEE10Policy1000EN6thrust24THRUST_300001_SM_1000_NS10device_ptrIiEEyS9_iNS7_10__identityEEEvT0_PT3_T1_NS0_13GridEvenShareISK_EET2_T4_E12temp_storage+36];
	add.s32 	%r501, %r462, %r463;
	bra.uni 	$L__BB6_46;
$L__BB6_21:
	// begin inline asm
	mov.u32 %r353, %laneid;
	// end inline asm
	and.b32  	%r379, %r5, 992;
	add.s32 	%r380, %r379, 32;
	setp.gt.s32 	%p34, %r380, %r4;
	not.b32 	%r381, %r379;
	add.s32 	%r382, %r4, %r381;
	selp.b32 	%r377, %r382, 31, %p34;
	mov.b32 	%r356, 1;
	mov.b32 	%r378, -1;
	// begin inline asm
	shfl.sync.down.b32 %r354, %r482, %r356, %r377, %r378;
	// end inline asm
	setp.lt.s32 	%p35, %r353, %r377;
	selp.b32 	%r383, %r354, 0, %p35;
	add.s32 	%r360, %r383, %r482;
	mov.b32 	%r361, 2;
	// begin inline asm
	shfl.sync.down.b32 %r359, %r360, %r361, %r377, %r378;
	// end inline asm
	add.s32 	%r384, %r353, 2;
	setp.gt.s32 	%p36, %r384, %r377;
	selp.b32 	%r385, 0, %r359, %p36;
	add.s32 	%r365, %r360, %r385;
	mov.b32 	%r366, 4;
	// begin inline asm
	shfl.sync.down.b32 %r364, %r365, %r366, %r377, %r378;
	// end inline asm
	add.s32 	%r386, %r353, 4;
	setp.gt.s32 	%p37, %r386, %r377;
	selp.b32 	%r387, 0, %r364, %p37;
	add.s32 	%r370, %r365, %r387;
	mov.b32 	%r371, 8;
	// begin inline asm
	shfl.sync.down.b32 %r369, %r370, %r371, %r377, %r378;
	// end inline asm
	add.s32 	%r388, %r353, 8;
	setp.gt.s32 	%p38, %r388, %r377;
	selp.b32 	%r389, 0, %r369, %p38;
	add.s32 	%r375, %r370, %r389;
	mov.b32 	%r376, 16;
	// begin inline asm
	shfl.sync.down.b32 %r374, %r375, %r376, %r377, %r378;
	// end inline asm
	add.s32 	%r390, %r353, 16;
	setp.gt.s32 	%p39, %r390, %r377;
	selp.b32 	%r391, 0, %r374, %p39;
	add.s32 	%r501, %r375, %r391;
	setp.ne.s32 	%p40, %r353, 0;
	@%p40 bra 	$L__BB6_23;
	shr.u32 	%r392, %r5, 3;
	and.b32  	%r393, %r392, 124;
	mov.u32 	%r394, _ZZN3cub18CUB_300001_SM_10006detail6reduce18DeviceReduceKernelINS2_10policy_hubIiyN4cuda3std3__44plusIiEEE10Policy1000EN6thrust24THRUST_300001_SM_1000_NS10device_ptrIiEEyS9_iNS7_10__identityEEEvT0_PT3_T1_NS0_13GridEvenShareISK_EET2_T4_E12temp_storage;
	add.s32 	%r395, %r394, %r393;
	st.shared.u32 	[%r395+8], %r501;
$L__BB6_23:
	bar.sync 	0;
	setp.ne.s32 	%p41, %r5, 0;
	@%p41 bra 	$L__BB6_46;
	setp.gt.s32 	%p42, %r4, 32;
	ld.shared.u32 	%r396, [_ZZN3cub18CUB_300001_SM_10006detail6reduce18DeviceReduceKernelINS2_10policy_hubIiyN4cuda3std3__44plusIiEEE10Policy1000EN6thrust24THRUST_300001_SM_1000_NS10device_ptrIiEEyS9_iNS7_10__identityEEEvT0_PT3_T1_NS0_13GridEvenShareISK_EET2_T4_E12temp_storage+12];
	selp.b32 	%r397, %r396, 0, %p42;
	add.s32 	%r398, %r397, %r501;
	setp.gt.s32 	%p43, %r4, 64;
	ld.shared.u32 	%r399, [_ZZN3cub18CUB_300001_SM_10006detail6reduce18DeviceReduceKernelINS2_10policy_hubIiyN4cuda3std3__44plusIiEEE10Policy1000EN6thrust24THRUST_300001_SM_1000_NS10device_ptrIiEEyS9_iNS7_10__identityEEEvT0_PT3_T1_NS0_13GridEvenShareISK_EET2_T4_E12temp_storage+16];
	selp.b32 	%r400, %r399, 0, %p43;
	add.s32 	%r401, %r398, %r400;
	setp.gt.s32 	%p44, %r4, 96;
	ld.shared.u32 	%r402, [_ZZN3cub18CUB_300001_SM_10006detail6reduce18DeviceReduceKernelINS2_10policy_hubIiyN4cuda3std3__44plusIiEEE10Policy1000EN6thrust24THRUST_300001_SM_1000_NS10device_ptrIiEEyS9_iNS7_10__identityEEEvT0_PT3_T1_NS0_13GridEvenShareISK_EET2_T4_E12temp_storage+20];
	selp.b32 	%r403, %r402, 0, %p44;
	add.s32 	%r404, %r401, %r403;
	setp.gt.s32 	%p45, %r4, 128;
	ld.shared.u32 	%r405, [_ZZN3cub18CUB_300001_SM_10006detail6reduce18DeviceReduceKernelINS2_10policy_hubIiyN4cuda3std3__44plusIiEEE10Policy1000EN6thrust24THRUST_300001_SM_1000_NS10device_ptrIiEEyS9_iNS7_10__identityEEEvT0_PT3_T1_NS0_13GridEvenShareISK_EET2_T4_E12temp_storage+24];
	selp.b32 	%r406, %r405, 0, %p45;
	add.s32 	%r407, %r404, %r406;
	setp.gt.s32 	%p46, %r4, 160;
	ld.shared.u32 	%r408, [_ZZN3cub18CUB_300001_SM_10006detail6reduce18DeviceReduceKernelINS2_10policy_hubIiyN4cuda3std3__44plusIiEEE10Policy1000EN6thrust24THRUST_300001_SM_1000_NS10device_ptrIiEEyS9_iNS7_10__identityEEEvT0_PT3_T1_NS0_13GridEvenShareISK_EET2_T4_E12temp_storage+28];
	selp.b32 	%r409, %r408, 0, %p46;
	add.s32 	%r410, %r407, %r409;
	setp.gt.s32 	%p47, %r4, 192;
	ld.shared.u32 	%r411, [_ZZN3cub18CUB_300001_SM_10006detail6reduce18DeviceReduceKernelINS2_10policy_hubIiyN4cuda3std3__44plusIiEEE10Policy1000EN6thrust24THRUST_300001_SM_1000_NS10device_ptrIiEEyS9_iNS7_10__identityEEEvT0_PT3_T1_NS0_13GridEvenShareISK_EET2_T4_E12temp_storage+32];
	selp.b32 	%r412, %r411, 0, %p47;
	add.s32 	%r413, %r410, %r412;
	setp.gt.s32 	%p48, %r4, 224;
	ld.shared.u32 	%r414, [_ZZN3cub18CUB_300001_SM_10006detail6reduce18DeviceReduceKernelINS2_10policy_hubIiyN4cuda3std3__44plusIiEEE10Policy1000EN6thrust24THRUST_300001_SM_1000_NS10device_ptrIiEEyS9_iNS7_10__identityEEEvT0_PT3_T1_NS0_13GridEvenShareISK_EET2_T4_E12temp_storage+36];
	selp.b32 	%r415, %r414, 0, %p48;
	add.s32 	%r501, %r413, %r415;
	bra.uni 	$L__BB6_46;
$L__BB6_25:
	cvt.u32.u64 	%r90, %rd4;
	mov.u32 	%r46, %tid.x;
	add.s32 	%r91, %r46, %r90;
	mul.wide.u32 	%rd26, %r91, 4;
	add.s64 	%rd27, %rd2, %rd26;
	ld.global.u32 	%r92, [%rd27];
	ld.global.u32 	%r93, [%rd27+1024];
	ld.global.u32 	%r94, [%rd27+2048];
	ld.global.u32 	%r95, [%rd27+3072];
	ld.global.u32 	%r96, [%rd27+4096];
	ld.global.u32 	%r97, [%rd27+5120];
	ld.global.u32 	%r98, [%rd27+6144];
	ld.global.u32 	%r99, [%rd27+7168];
	ld.global.u32 	%r100, [%rd27+8192];
	ld.global.u32 	%r101, [%rd27+9216];
	ld.global.u32 	%r102, [%rd27+10240];
	ld.global.u32 	%r103, [%rd27+11264];
	ld.global.u32 	%r104, [%rd27+12288];
	ld.global.u32 	%r105, [%rd27+13312];
	ld.global.u32 	%r106, [%rd27+14336];
	ld.global.u32 	%r107, [%rd27+15360];
	add.s32 	%r108, %r93, %r92;
	add.s32 	%r109, %r94, %r108;
	add.s32 	%r110, %r95, %r109;
	add.s32 	%r111, %r96, %r110;
	add.s32 	%r112, %r97, %r111;
	add.s32 	%r113, %r98, %r112;
	add.s32 	%r114, %r99, %r113;
	add.s32 	%r115, %r100, %r114;
	add.s32 	%r116, %r101, %r115;
	add.s32 	%r117, %r102, %r116;
	add.s32 	%r118, %r103, %r117;
	add.s32 	%r119, %r104, %r118;
	add.s32 	%r120, %r105, %r119;
	add.s32 	%r121, %r106, %r120;
	add.s32 	%r500, %r107, %r121;
	setp.lt.u64 	%p2, %rd5, %rd3;
	@%p2 bra 	$L__BB6_42;
	cvt.u32.u64 	%r123, %rd3;
	cvt.u64.u32 	%rd28, %r46;
	add.s64 	%rd74, %rd4, %rd3;
	cvt.u32.u64 	%r48, %rd1;
	not.b32 	%r125, %r46;
	add.s32 	%r126, %r125, %r48;
	sub.s32 	%r127, %r126, %r123;
	sub.s32 	%r483, %r127, %r90;
	add.s64 	%rd29, %rd74, %rd28;
	shl.b64 	%rd30, %rd29, 2;
	add.s64 	%rd31, %rd30, %rd2;
	add.s64 	%rd73, %rd31, 8192;
	mov.b32 	%r484, 0;
	shl.b32 	%r128, %r1, 12;
	mov.u64 	%rd75, %rd4;
$L__BB6_27:
	cvt.s64.s32 	%rd15, %r128;
	add.s64 	%rd75, %rd75, %rd15;
	add.s64 	%rd32, %rd1, -4096;
	setp.gt.u64 	%p3, %rd75, %rd32;
	@%p3 bra 	$L__BB6_29;
	shl.b32 	%r129, %r1, 12;
	cvt.s64.s32 	%rd33, %r129;
	cvt.u64.u32 	%rd34, %r46;
	add.s64 	%rd35, %rd75, %rd34;
	shl.b64 	%rd36, %rd35, 2;
	add.s64 	%rd37, %rd2, %rd36;
	ld.global.u32 	%r130, [%rd37];
	ld.global.u32 	%r131, [%rd37+1024];
	ld.global.u32 	%r132, [%rd37+2048];
	ld.global.u32 	%r133, [%rd37+3072];
	ld.global.u32 	%r134, [%rd37+4096];
	ld.global.u32 	%r135, [%rd37+5120];
	ld.global.u32 	%r136, [%rd37+6144];
	ld.global.u32 	%r137, [%rd37+7168];
	ld.global.u32 	%r138, [%rd37+8192];
	ld.global.u32 	%r139, [%rd37+9216];
	ld.global.u32 	%r140, [%rd37+10240];
	ld.global.u32 	%r141, [%rd37+11264];
	ld.global.u32 	%r142, [%rd37+12288];
	ld.global.u32 	%r143, [%rd37+13312];
	ld.global.u32 	%r144, [%rd37+14336];
	ld.global.u32 	%r145, [%rd37+15360];
	add.s32 	%r146, %r130, %r500;
	add.s32 	%r147, %r131, %r146;
	add.s32 	%r148, %r132, %r147;
	add.s32 	%r149, %r133, %r148;
	add.s32 	%r150, %r134, %r149;
	add.s32 	%r151, %r135, %r150;
	add.s32 	%r152, %r136, %r151;
	add.s32 	%r153, %r137, %r152;
	add.s32 	%r154, %r138, %r153;
	add.s32 	%r155, %r139, %r154;
	add.s32 	%r156, %r140, %r155;
	add.s32 	%r157, %r141, %r156;
	add.s32 	%r158, %r142, %r157;
	add.s32 	%r159, %r143, %r158;
	add.s32 	%r160, %r144, %r159;
	add.s32 	%r500, %r145, %r160;
	sub.s64 	%rd38, %rd1, %rd75;
	setp.lt.u64 	%p4, %rd38, %rd33;
	add.s32 	%r484, %r484, 1;
	add.s64 	%rd74, %rd74, %rd33;
	sub.s32 	%r483, %r483, %r129;
	mul.wide.s32 	%rd39, %r129, 4;
	add.s64 	%rd73, %rd73, %rd39;
	@%p4 bra 	$L__BB6_42;
	bra.uni 	$L__BB6_27;
$L__BB6_29:
	setp.le.u64 	%p5, %rd1, %rd75;
	cvt.u32.u64 	%r161, %rd75;
	cvt.u32.u64 	%r162, %rd1;
	sub.s32 	%r163, %r162, %r161;
	setp.ge.s32 	%p6, %r46, %r163;
	or.pred  	%p7, %p5, %p6;
	@%p7 bra 	$L__BB6_42;
	cvt.u32.u64 	%r166, %rd15;
	cvt.u32.u64 	%r167, %rd4;
	not.b32 	%r168, %r46;
	add.s32 	%r169, %r168, %r48;
	add.s32 	%r170, %r166, %r167;
	sub.s32 	%r171, %r169, %r170;
	mul.lo.s32 	%r172, %r1, %r484;
	shl.b32 	%r173, %r172, 12;
	sub.s32 	%r174, %r171, %r173;
	shr.u32 	%r175, %r174, 8;
	add.s32 	%r56, %r175, 1;
	and.b32  	%r57, %r56, 15;
	setp.lt.u32 	%p8, %r174, 3840;
	mov.u32 	%r490, %r46;
	@%p8 bra 	$L__BB6_33;
	shr.u32 	%r176, %r483, 8;
	add.s32 	%r177, %r176, 1;
	and.b32  	%r178, %r177, 33554416;
	neg.s32 	%r486, %r178;
	mov.u32 	%r490, %r46;
$L__BB6_32:
	.pragma "nounroll";
	ld.global.u32 	%r179, [%rd73+-8192];
	add.s32 	%r180, %r179, %r500;
	ld.global.u32 	%r181, [%rd73+-7168];
	add.s32 	%r182, %r181, %r180;
	ld.global.u32 	%r183, [%rd73+-6144];
	add.s32 	%r184, %r183, %r182;
	ld.global.u32 	%r185, [%rd73+-5120];
	add.s32 	%r186, %r185, %r184;
	ld.global.u32 	%r187, [%rd73+-4096];
	add.s32 	%r188, %r187, %r186;
	ld.global.u32 	%r189, [%rd73+-3072];
	add.s32 	%r190, %r189, %r188;
	ld.global.u32 	%r191, [%rd73+-2048];
	add.s32 	%r192, %r191, %r190;
	ld.global.u32 	%r193, [%rd73+-1024];
	add.s32 	%r194, %r193, %r192;
	ld.global.u32 	%r195, [%rd73];
	add.s32 	%r196, %r195, %r194;
	ld.global.u32 	%r197, [%rd73+1024];
	add.s32 	%r198, %r197, %r196;
	ld.global.u32 	%r199, [%rd73+2048];
	add.s32 	%r200, %r199, %r198;
	ld.global.u32 	%r201, [%rd73+3072];
	add.s32 	%r202, %r201, %r200;
	ld.global.u32 	%r203, [%rd73+4096];
	add.s32 	%r204, %r203, %r202;
	ld.global.u32 	%r205, [%rd73+5120];
	add.s32 	%r206, %r205, %r204;
	ld.global.u32 	%r207, [%rd73+6144];
	add.s32 	%r208, %r207, %r206;
	ld.global.u32 	%r209, [%rd73+7168];
	add.s32 	%r500, %r209, %r208;
	add.s32 	%r490, %r490, 4096;
	add.s32 	%r486, %r486, 16;
	add.s64 	%rd73, %rd73, 16384;
	setp.ne.s32 	%p9, %r486, 0;
	@%p9 bra 	$L__BB6_32;
$L__BB6_33:
	setp.eq.s32 	%p10, %r57, 0;
	@%p10 bra 	$L__BB6_42;
	and.b32  	%r68, %r56, 7;
	setp.lt.u32 	%p11, %r57, 8;
	@%p11 bra 	$L__BB6_36;
	cvt.u64.u32 	%rd40, %r490;
	add.s64 	%rd41, %rd75, %rd40;
	shl.b64 	%rd42, %rd41, 2;
	add.s64 	%rd43, %rd2, %rd42;
	ld.global.u32 	%r211, [%rd43];
	add.s32 	%r212, %r211, %r500;
	ld.global.u32 	%r213, [%rd43+1024];
	add.s32 	%r214, %r213, %r212;
	ld.global.u32 	%r215, [%rd43+2048];
	add.s32 	%r216, %r215, %r214;
	ld.global.u32 	%r217, [%rd43+3072];
	add.s32 	%r218, %r217, %r216;
	ld.global.u32 	%r219, [%rd43+4096];
	add.s32 	%r220, %r219, %r218;
	ld.global.u32 	%r221, [%rd43+5120];
	add.s32 	%r222, %r221, %r220;
	ld.global.u32 	%r223, [%rd43+6144];
	add.s32 	%r224, %r223, %r222;
	ld.global.u32 	%r225, [%rd43+7168];
	add.s32 	%r500, %r225, %r224;
	add.s32 	%r490, %r490, 2048;
$L__BB6_36:
	setp.eq.s32 	%p12, %r68, 0;
	@%p12 bra 	$L__BB6_42;
	setp.lt.u32 	%p13, %r68, 4;
	@%p13 bra 	$L__BB6_39;
	cvt.u64.u32 	%rd44, %r490;
	add.s64 	%rd45, %rd75, %rd44;
	shl.b64 	%rd46, %rd45, 2;
	add.s64 	%rd47, %rd2, %rd46;
	ld.global.u32 	%r227, [%rd47];
	add.s32 	%r228, %r227, %r500;
	ld.global.u32 	%r229, [%rd47+1024];
	add.s32 	%r230, %r229, %r228;
	ld.global.u32 	%r231, [%rd47+2048];
	add.s32 	%r232, %r231, %r230;
	ld.global.u32 	%r233, [%rd47+3072];
	add.s32 	%r500, %r233, %r232;
	add.s32 	%r490, %r490, 1024;
$L__BB6_39:
	and.b32  	%r234, %r56, 3;
	setp.eq.s32 	%p14, %r234, 0;
	@%p14 bra 	$L__BB6_42;
	cvt.u64.u32 	%rd48, %r490;
	add.s64 	%rd49, %rd48, %rd74;
	shl.b64 	%rd50, %rd49, 2;
	add.s64 	%rd77, %rd2, %rd50;
	cvt.u16.u32 	%rs1, %r483;
	shr.u16 	%rs2, %rs1, 8;
	add.s16 	%rs3, %rs2, 1;
	cvt.u32.u16 	%r235, %rs3;
	and.b32  	%r236, %r235, 3;
	neg.s32 	%r498, %r236;
$L__BB6_41:
	.pragma "nounroll";
	ld.global.u32 	%r237, [%rd77];
	add.s32 	%r500, %r237, %r500;
	add.s64 	%rd77, %rd77, 1024;
	add.s32 	%r498, %r498, 1;
	setp.ne.s32 	%p15, %r498, 0;
	@%p15 bra 	$L__BB6_41;
$L__BB6_42:
	// begin inline asm
	mov.u32 %r238, %laneid;
	// end inline asm
	mov.b32 	%r241, 1;
	mov.b32 	%r262, 31;
	mov.b32 	%r263, -1;
	// begin inline asm
	shfl.sync.down.b32 %r239, %r500, %r241, %r262, %r263;
	// end inline asm
	setp.gt.s32 	%p16, %r238, 30;
	selp.b32 	%r264, 0, %r239, %p16;
	add.s32 	%r245, %r264, %r500;
	mov.b32 	%r246, 2;
	// begin inline asm
	shfl.sync.down.b32 %r244, %r245, %r246, %r262, %r263;
	// end inline asm
	setp.gt.s32 	%p17, %r238, 29;
	selp.b32 	%r265, 0, %r244, %p17;
	add.s32 	%r250, %r245, %r265;
	mov.b32 	%r251, 4;
	// begin inline asm
	shfl.sync.down.b32 %r249, %r250, %r251, %r262, %r263;
	// end inline asm
	setp.gt.s32 	%p18, %r238, 27;
	selp.b32 	%r266, 0, %r249, %p18;
	add.s32 	%r255, %r250, %r266;
	mov.b32 	%r256, 8;
	// begin inline asm
	shfl.sync.down.b32 %r254, %r255, %r256, %r262, %r263;
	// end inline asm
	setp.gt.s32 	%p19, %r238, 23;
	selp.b32 	%r267, 0, %r254, %p19;
	add.s32 	%r260, %r255, %r267;
	mov.b32 	%r261, 16;
	// begin inline asm
	shfl.sync.down.b32 %r259, %r260, %r261, %r262, %r263;
	// end inline asm
	setp.gt.s32 	%p20, %r238, 15;
	selp.b32 	%r268, 0, %r259, %p20;
	add.s32 	%r501, %r260, %r268;
	setp.ne.s32 	%p21, %r238, 0;
	@%p21 bra 	$L__BB6_44;
	shr.u32 	%r269, %r46, 3;
	and.b32  	%r270, %r269, 124;
	mov.u32 	%r271, _ZZN3cub18CUB_300001_SM_10006detail6reduce18DeviceReduceKernelINS2_10policy_hubIiyN4cuda3std3__44plusIiEEE10Policy1000EN6thrust24THRUST_300001_SM_1000_NS10device_ptrIiEEyS9_iNS7_10__identityEEEvT0_PT3_T1_NS0_13GridEvenShareISK_EET2_T4_E12temp_storage;
	add.s32 	%r272, %r271, %r270;
	st.shared.u32 	[%r272+8], %r501;
$L__BB6_44:
	bar.sync 	0;
	setp.ne.s32 	%p22, %r46, 0;
	@%p22 bra 	$L__BB6_46;
	ld.shared.u32 	%r273, [_ZZN3cub18CUB_300001_SM_10006detail6reduce18DeviceReduceKernelINS2_10policy_hubIiyN4cuda3std3__44plusIiEEE10Policy1000EN6thrust24THRUST_300001_SM_1000_NS10device_ptrIiEEyS9_iNS7_10__identityEEEvT0_PT3_T1_NS0_13GridEvenShareISK_EET2_T4_E12temp_storage+12];
	add.s32 	%r274, %r273, %r501;
	ld.shared.u32 	%r275, [_ZZN3cub18CUB_300001_SM_10006detail6reduce18DeviceReduceKernelINS2_10policy_hubIiyN4cuda3std3__44plusIiEEE10Policy1000EN6thrust24THRUST_300001_SM_1000_NS10device_ptrIiEEyS9_iNS7_10__identityEEEvT0_PT3_T1_NS0_13GridEvenShareISK_EET2_T4_E12temp_storage+16];
	add.s32 	%r276, %r274, %r275;
	ld.shared.u32 	%r277, [_ZZN3cub18CUB_300001_SM_10006detail6reduce18DeviceReduceKernelINS2_10policy_hubIiyN4cuda3std3__44plusIiEEE10Policy1000EN6thrust24THRUST_300001_SM_1000_NS10device_ptrIiEEyS9_iNS7_10__identityEEEvT0_PT3_T1_NS0_13GridEvenShareISK_EET2_T4_E12temp_storage+20];
	add.s32 	%r278, %r276, %r277;
	ld.shared.u32 	%r279, [_ZZN3cub18CUB_300001_SM_10006detail6reduce18DeviceReduceKernelINS2_10policy_hubIiyN4cuda3std3__44plusIiEEE10Policy1000EN6thrust24THRUST_300001_SM_1000_NS10device_ptrIiEEyS9_iNS7_10__identityEEEvT0_PT3_T1_NS0_13GridEvenShareISK_EET2_T4_E12temp_storage+24];
	add.s32 	%r280, %r278, %r279;
	ld.shared.u32 	%r281, [_ZZN3cub18CUB_300001_SM_10006detail6reduce18DeviceReduceKernelINS2_10policy_hubIiyN4cuda3std3__44plusIiEEE10Policy1000EN6thrust24THRUST_300001_SM_1000_NS10device_ptrIiEEyS9_iNS7_10__identityEEEvT0_PT3_T1_NS0_13GridEvenShareISK_EET2_T4_E12temp_storage+28];
	add.s32 	%r282, %r280, %r281;
	ld.shared.u32 	%r283, [_ZZN3cub18CUB_300001_SM_10006detail6reduce18DeviceReduceKernelINS2_10policy_hubIiyN4cuda3std3__44plusIiEEE10Policy1000EN6thrust24THRUST_300001_SM_1000_NS10device_ptrIiEEyS9_iNS7_10__identityEEEvT0_PT3_T1_NS0_13GridEvenShareISK_EET2_T4_E12temp_storage+32];
	add.s32 	%r284, %r282, %r283;
	ld.shared.u32 	%r285, [_ZZN3cub18CUB_300001_SM_10006detail6reduce18DeviceReduceKernelINS2_10policy_hubIiyN4cuda3std3__44plusIiEEE10Policy1000EN6thrust24THRUST_300001_SM_1000_NS10device_ptrIiEEyS9_iNS7_10__identityEEEvT0_PT3_T1_NS0_13GridEvenShareISK_EET2_T4_E12temp_storage+36];
	add.s32 	%r501, %r284, %r285;
$L__BB6_46:
	mov.u32 	%r464, %tid.x;
	setp.ne.s32 	%p56, %r464, 0;
	@%p56 bra 	$L__BB6_48;
	ld.param.u64 	%rd71, [_ZN3cub18CUB_300001_SM_10006detail6reduce18DeviceReduceKernelINS2_10policy_hubIiyN4cuda3std3__44plusIiEEE10Policy1000EN6thrust24THRUST_300001_SM_1000_NS10device_ptrIiEEyS9_iNS7_10__identityEEEvT0_PT3_T1_NS0_13GridEvenShareISK_EET2_T4__param_1];
	cvta.to.global.u64 	%rd68, %rd71;
	mul.wide.u32 	%rd69, %r2, 4;
	add.s64 	%rd70, %rd68, %rd69;
	st.global.u32 	[%rd70], %r501;
$L__BB6_48:
	ret;

}
	// .globl	_ZN3cub18CUB_300001_SM_10006detail6reduce28DeviceReduceSingleTileKernelINS2_10policy_hubIiyN4cuda3std3__44plusIiEEE10Policy1000EPiPfiS9_fiNS7_10__identityEEEvT0_T1_T2_T3_T4_T6_
.visible .entry _ZN3cub18CUB_300001_SM_10006detail6reduce28DeviceReduceSingleTileKernelINS2_10policy_hubIiyN4cuda3std3__44plusIiEEE10Policy1000EPiPfiS9_fiNS7_10__identityEEEvT0_T1_T2_T3_T4_T6_(
	.param .u64 .ptr .align 1 _ZN3cub18CUB_300001_SM_10006detail6reduce28DeviceReduceSingleTileKernelINS2_10policy_hubIiyN4cuda3std3__44plusIiEEE10Policy1000EPiPfiS9_fiNS7_10__identityEEEvT0_T1_T2_T3_T4_T6__param_0,
	.param .u64 .ptr .align 1 _ZN3cub18CUB_300001_SM_10006detail6reduce28DeviceReduceSingleTileKernelINS2_10policy_hubIiyN4cuda3std3__44plusIiEEE10Policy1000EPiPfiS9_fiNS7_10__identityEEEvT0_T1_T2_T3_T4_T6__param_1,
	.param .u32 _ZN3cub18CUB_300001_SM_10006detail6reduce28DeviceReduceSingleTileKernelINS2_10policy_hubIiyN4cuda3std3__44plusIiEEE10Policy1000EPiPfiS9_fiNS7_10__identityEEEvT0_T1_T2_T3_T4_T6__param_2,
	.param .align 1 .b8 _ZN3cub18CUB_300001_SM_10006detail6reduce28DeviceReduceSingleTileKernelINS2_10policy_hubIiyN4cuda3std3__44plusIiEEE10Policy1000EPiPfiS9_fiNS7_10__identityEEEvT0_T1_T2_T3_T4_T6__param_3[1],
	.param .f32 _ZN3cub18CUB_300001_SM_10006detail6reduce28DeviceReduceSingleTileKernelINS2_10policy_hubIiyN4cuda3std3__44plusIiEEE10Policy1000EPiPfiS9_fiNS7_10__identityEEEvT0_T1_T2_T3_T4_T6__param_4,
	.param .align 1 .b8 _ZN3cub18CUB_300001_SM_10006detail6reduce28DeviceReduceSingleTileKernelINS2_10policy_hubIiyN4cuda3std3__44plusIiEEE10Policy1000EPiPfiS9_fiNS7_10__identityEEEvT0_T1_T2_T3_T4_T6__param_5[1]
)
.maxntid 256
.minnctapersm 1
{
	.reg .pred 	%p<97>;
	.reg .b32 	%r<687>;
	.reg .b32 	%f<3>;
	.reg .b64 	%rd<125>;
	// demoted variable
	.shared .align 4 .b8 _ZZN3cub18CUB_300001_SM_10006detail6reduce28DeviceReduceSingleTileKernelINS2_10policy_hubIiyN4cuda3std3__44plusIiEEE10Policy1000EPiPfiS9_fiNS7_10__identityEEEvT0_T1_T2_T3_T4_T6_E12temp_storage[44];
	ld.param.u64 	%rd16, [_ZN3cub18CUB_300001_SM_10006detail6reduce28DeviceReduceSingleTileKernelINS2_10policy_hubIiyN4cuda3std3__44plusIiEEE10Policy1000EPiPfiS9_fiNS7_10__identityEEEvT0_T1_T2_T3_T4_T6__param_0];
	ld.param.u64 	%rd17, [_ZN3cub18CUB_300001_SM_10006detail6reduce28DeviceReduceSingleTileKernelINS2_10policy_hubIiyN4cuda3std3__44plusIiEEE10Policy1000EPiPfiS9_fiNS7_10__identityEEEvT0_T1_T2_T3_T4_T6__param_1];
	ld.param.u32 	%r120, [_ZN3cub18CUB_300001_SM_10006detail6reduce28DeviceReduceSingleTileKernelINS2_10policy_hubIiyN4cuda3std3__44plusIiEEE10Policy1000EPiPfiS9_fiNS7_10__identityEEEvT0_T1_T2_T3_T4_T6__param_2];
	ld.param.f32 	%f1, [_ZN3cub18CUB_300001_SM_10006detail6reduce28DeviceReduceSingleTileKernelINS2_10policy_hubIiyN4cuda3std3__44plusIiEEE10Policy1000EPiPfiS9_fiNS7_10__identityEEEvT0_T1_T2_T3_T4_T6__param_4];
	cvta.to.global.u64 	%rd1, %rd17;
	setp.ne.s32 	%p1, %r120, 0;
	@%p1 bra 	$L__BB7_3;
	mov.u32 	%r633, %tid.x;
	setp.ne.s32 	%p96, %r633, 0;
	@%p96 bra 	$L__BB7_74;
	st.global.f32 	[%rd1], %f1;
	bra.uni 	$L__BB7_74;
$L__BB7_3:
	and.b64  	%rd18, %rd16, 15;
	setp.ne.s64 	%p2, %rd18, 0;
	@%p2 bra 	$L__BB7_38;
	setp.gt.s32 	%p49, %r120, 4095;
	@%p49 bra 	$L__BB7_22;
	mov.u32 	%r1, %tid.x;
	setp.ge.s32 	%p66, %r1, %r120;
	mov.b32 	%r644, 0;
	mov.u32 	%r639, %r1;
	@%p66 bra 	$L__BB7_7;
	mul.wide.u32 	%rd113, %r1, 4;
	add.s64 	%rd112, %rd16, %rd113;
	// begin inline asm
	ld.global.nc.u32 %r644, [%rd112];
	// end inline asm
	add.s32 	%r639, %r1, 256;
$L__BB7_7:
	setp.ge.s32 	%p67, %r639, %r120;
	@%p67 bra 	$L__BB7_13;
	not.b32 	%r506, %r639;
	add.s32 	%r6, %r120, %r506;
	and.b32  	%r507, %r6, 768;
	setp.eq.s32 	%p68, %r507, 768;
	@%p68 bra 	$L__BB7_11;
	mul.wide.u32 	%rd114, %r639, 4;
	add.s64 	%rd121, %rd16, %rd114;
	shr.u32 	%r508, %r6, 8;
	add.s32 	%r509, %r508, 1;
	and.b32  	%r510, %r509, 3;
	neg.s32 	%r636, %r510;
$L__BB7_10:
	.pragma "nounroll";
	// begin inline asm
	ld.global.nc.u32 %r511, [%rd121];
	// end inline asm
	add.s32 	%r644, %r511, %r644;
	add.s32 	%r639, %r639, 256;
	add.s64 	%rd121, %rd121, 1024;
	add.s32 	%r636, %r636, 1;
	setp.ne.s32 	%p69, %r636, 0;
	@%p69 bra 	$L__BB7_10;
$L__BB7_11:
	setp.lt.u32 	%p70, %r6, 768;
	@%p70 bra 	$L__BB7_13;
$L__BB7_12:
	mul.wide.s32 	%rd120, %r639, 4;
	add.s64 	%rd116, %rd16, %rd120;
	// begin inline asm
	ld.global.nc.u32 %r512, [%rd116];
	// end inline asm
	add.s32 	%r516, %r512, %r644;
	add.s64 	%rd117, %rd116, 1024;
	// begin inline asm
	ld.global.nc.u32 %r513, [%rd117];
	// end inline asm
	add.s32 	%r517, %r513, %r516;
	add.s64 	%rd118, %rd116, 2048;
	// begin inline asm
	ld.global.nc.u32 %r514, [%rd118];
	// end inline asm
	add.s32 	%r518, %r514, %r517;
	add.s64 	%rd119, %rd116, 3072;
	// begin inline asm
	ld.global.nc.u32 %r515, [%rd119];
	// end inline asm
	add.s32 	%r644, %r515, %r518;
	add.s32 	%r639, %r639, 1024;
	setp.lt.s32 	%p71, %r639, %r120;
	@%p71 bra 	$L__BB7_12;
$L__BB7_13:
	setp.lt.s32 	%p72, %r120, 256;
	@%p72 bra 	$L__BB7_18;
	// begin inline asm
	mov.u32 %r582, %laneid;
	// end inline asm
	mov.b32 	%r585, 1;
	mov.b32 	%r606, 31;
	mov.b32 	%r607, -1;
	// begin inline asm
	shfl.sync.down.b32 %r583, %r644, %r585, %r606, %r607;
	// end inline asm
	setp.gt.s32 	%p88, %r582, 30;
	selp.b32 	%r608, 0, %r583, %p88;
	add.s32 	%r589, %r608, %r644;
	mov.b32 	%r590, 2;
	// begin inline asm
	shfl.sync.down.b32 %r588, %r589, %r590, %r606, %r607;
	// end inline asm
	setp.gt.s32 	%p89, %r582, 29;
	selp.b32 	%r609, 0, %r588, %p89;
	add.s32 	%r594, %r589, %r609;
	mov.b32 	%r595, 4;
	// begin inline asm
	shfl.sync.down.b32 %r593, %r594, %r595, %r606, %r607;
	// end inline asm
	setp.gt.s32 	%p90, %r582, 27;
	selp.b32 	%r610, 0, %r593, %p90;
	add.s32 	%r599, %r594, %r610;
	mov.b32 	%r600, 8;
	// begin inline asm
	shfl.sync.down.b32 %r598, %r599, %r600, %r606, %r607;
	// end inline asm
	setp.gt.s32 	%p91, %r582, 23;
	selp.b32 	%r611, 0, %r598, %p91;
	add.s32 	%r604, %r599, %r611;
	mov.b32 	%r605, 16;
	// begin inline asm
	shfl.sync.down.b32 %r603, %r604, %r605, %r606, %r607;
	// end inline asm
	setp.gt.s32 	%p92, %r582, 15;
	selp.b32 	%r612, 0, %r603, %p92;
	add.s32 	%r686, %r604, %r612;
	setp.ne.s32 	%p93, %r582, 0;
	@%p93 bra 	$L__BB7_16;
	shr.u32 	%r613, %r1, 3;
	and.b32  	%r614, %r613, 124;
	mov.u32 	%r615, _ZZN3cub18CUB_300001_SM_10006detail6reduce28DeviceReduceSingleTileKernelINS2_10policy_hubIiyN4cuda3std3__44plusIiEEE10Policy1000EPiPfiS9_fiNS7_10__identityEEEvT0_T1_T2_T3_T4_T6_E12temp_storage;
	add.s32 	%r616, %r615, %r614;
	st.shared.u32 	[%r616+8], %r686;
$L__BB7_16:
	bar.sync 	0;
	setp.ne.s32 	%p94, %r1, 0;
	@%p94 bra 	$L__BB7_72;
	ld.shared.u32 	%r617, [_ZZN3cub18CUB_300001_SM_10006detail6reduce28DeviceReduceSingleTileKernelINS2_10policy_hubIiyN4cuda3std3__44plusIiEEE10Policy1000EPiPfiS9_fiNS7_10__identityEEEvT0_T1_T2_T3_T4_T6_E12temp_storage+12];
	add.s32 	%r618, %r617, %r686;
	ld.shared.u32 	%r619, [_ZZN3cub18CUB_300001_SM_10006detail6reduce28DeviceReduceSingleTileKernelINS2_10policy_hubIiyN4cuda3std3__44plusIiEEE10Policy1000EPiPfiS9_fiNS7_10__identityEEEvT0_T1_T2_T3_T4_T6_E12temp_storage+16];
	add.s32 	%r620, %r618, %r619;
	ld.shared.u32 	%r621, [_ZZN3cub18CUB_300001_SM_10006detail6reduce28DeviceReduceSingleTileKernelINS2_10policy_hubIiyN4cuda3std3__44plusIiEEE10Policy1000EPiPfiS9_fiNS7_10__identityEEEvT0_T1_T2_T3_T4_T6_E12temp_storage+20];
	add.s32 	%r622, %r620, %r621;
	ld.shared.u32 	%r623, [_ZZN3cub18CUB_300001_SM_10006detail6reduce28DeviceReduceSingleTileKernelINS2_10policy_hubIiyN4cuda3std3__44plusIiEEE10Policy1000EPiPfiS9_fiNS7_10__identityEEEvT0_T1_T2_T3_T4_T6_E12temp_storage+24];
	add.s32 	%r624, %r622, %r623;
	ld.shared.u32 	%r625, [_ZZN3cub18CUB_300001_SM_10006detail6reduce28DeviceReduceSingleTileKernelINS2_10policy_hubIiyN4cuda3std3__44plusIiEEE10Policy1000EPiPfiS9_fiNS7_10__identityEEEvT0_T1_T2_T3_T4_T6_E12temp_storage+28];
	add.s32 	%r626, %r624, %r625;
	ld.shared.u32 	%r627, [_ZZN3cub18CUB_300001_SM_10006detail6reduce28DeviceReduceSingleTileKernelINS2_10policy_hubIiyN4cuda3std3__44plusIiEEE10Policy1000EPiPfiS9_fiNS7_10__identityEEEvT0_T1_T2_T3_T4_T6_E12temp_storage+32];
	add.s32 	%r628, %r626, %r627;
	ld.shared.u32 	%r629, [_ZZN3cub18CUB_300001_SM_10006detail6reduce28DeviceReduceSingleTileKernelINS2_10policy_hubIiyN4cuda3std3__44plusIiEEE10Policy1000EPiPfiS9_fiNS7_10__identityEEEvT0_T1_T2_T3_T4_T6_E12temp_storage+36];
	add.s32 	%r686, %r628, %r629;
	bra.uni 	$L__BB7_72;
$L__BB7_18:
	// begin inline asm
	mov.u32 %r519, %laneid;
	// end inline asm
	and.b32  	%r545, %r1, 992;
	add.s32 	%r546, %r545, 32;
	setp.gt.s32 	%p73, %r546, %r120;
	not.b32 	%r547, %r545;
	add.s32 	%r548, %r120, %r547;
	selp.b32 	%r543, %r548, 31, %p73;
	mov.b32 	%r522, 1;
	mov.b32 	%r544, -1;
	// begin inline asm
	shfl.sync.down.b32 %r520, %r644, %r522, %r543, %r544;
	// end inline asm
	setp.lt.s32 	%p74, %r519, %r543;
	selp.b32 	%r549, %r520, 0, %p74;
	add.s32 	%r526, %r549, %r644;
	mov.b32 	%r527, 2;
	// begin inline asm
	shfl.sync.down.b32 %r525, %r526, %r527, %r543, %r544;
	// end inline asm
	add.s32 	%r550, %r519, 2;
	setp.gt.s32 	%p75, %r550, %r543;
	selp.b32 	%r551, 0, %r525, %p75;
	add.s32 	%r531, %r526, %r551;
	mov.b32 	%r532, 4;
	// begin inline asm
	shfl.sync.down.b32 %r530, %r531, %r532, %r543, %r544;
	// end inline asm
	add.s32 	%r552, %r519, 4;
	setp.gt.s32 	%p76, %r552, %r543;
	selp.b32 	%r553, 0, %r530, %p76;
	add.s32 	%r536, %r531, %r553;
	mov.b32 	%r537, 8;
	// begin inline asm
	shfl.sync.down.b32 %r535, %r536, %r537, %r543, %r544;
	// end inline asm
	add.s32 	%r554, %r519, 8;
	setp.gt.s32 	%p77, %r554, %r543;
	selp.b32 	%r555, 0, %r535, %p77;
	add.s32 	%r541, %r536, %r555;
	mov.b32 	%r542, 16;
	// begin inline asm
	shfl.sync.down.b32 %r540, %r541, %r542, %r543, %r544;
	// end inline asm
	add.s32 	%r556, %r519, 16;
	setp.gt.s32 	%p78, %r556, %r543;
	selp.b32 	%r557, 0, %r540, %p78;
	add.s32 	%r686, %r541, %r557;
	setp.ne.s32 	%p79, %r519, 0;
	@%p79 bra 	$L__BB7_20;
	shr.u32 	%r558, %r1, 3;
	and.b32  	%r559, %r558, 124;
	mov.u32 	%r560, _ZZN3cub18CUB_300001_SM_10006detail6reduce28DeviceReduceSingleTileKernelINS2_10policy_hubIiyN4cuda3std3__44plusIiEEE10Policy1000EPiPfiS9_fiNS7_10__identityEEEvT0_T1_T2_T3_T4_T6_E12temp_storage;
	add.s32 	%r561, %r560, %r559;
	st.shared.u32 	[%r561+8], %r686;
$L__BB7_20:
	bar.sync 	0;
	setp.ne.s32 	%p80, %r1, 0;
	@%p80 bra 	$L__BB7_72;
	setp.gt.s32 	%p81, %r120, 32;
	ld.shared.u32 	%r562, [_ZZN3cub18CUB_300001_SM_10006detail6reduce28DeviceReduceSingleTileKernelINS2_10policy_hubIiyN4cuda3std3__44plusIiEEE10Policy1000EPiPfiS9_fiNS7_10__identityEEEvT0_T1_T2_T3_T4_T6_E12temp_storage+12];
	selp.b32 	%r563, %r562, 0, %p81;
	add.s32 	%r564, %r563, %r686;
	setp.gt.s32 	%p82, %r120, 64;
	ld.shared.u32 	%r565, [_ZZN3cub18CUB_300001_SM_10006detail6reduce28DeviceReduceSingleTileKernelINS2_10policy_hubIiyN4cuda3std3__44plusIiEEE10Policy1000EPiPfiS9_fiNS7_10__identityEEEvT0_T1_T2_T3_T4_T6_E12temp_storage+16];
	selp.b32 	%r566, %r565, 0, %p82;
	add.s32 	%r567, %r564, %r566;
	setp.gt.s32 	%p83, %r120, 96;
	ld.shared.u32 	%r568, [_ZZN3cub18CUB_300001_SM_10006detail6reduce28DeviceReduceSingleTileKernelINS2_10policy_hubIiyN4cuda3std3__44plusIiEEE10Policy1000EPiPfiS9_fiNS7_10__identityEEEvT0_T1_T2_T3_T4_T6_E12temp_storage+20];
	selp.b32 	%r569, %r568, 0, %p83;
	add.s32 	%r570, %r567, %r569;
	setp.gt.s32 	%p84, %r120, 128;
	ld.shared.u32 	%r571, [_ZZN3cub18CUB_300001_SM_10006detail6reduce28DeviceReduceSingleTileKernelINS2_10policy_hubIiyN4cuda3std3__44plusIiEEE10Policy1000EPiPfiS9_fiNS7_10__identityEEEvT0_T1_T2_T3_T4_T6_E12temp_storage+24];
	selp.b32 	%r572, %r571, 0, %p84;
	add.s32 	%r573, %r570, %r572;
	setp.gt.s32 	%p85, %r120, 160;
	ld.shared.u32 	%r574, [_ZZN3cub18CUB_300001_SM_10006detail6reduce28DeviceReduceSingleTileKernelINS2_10policy_hubIiyN4cuda3std3__44plusIiEEE10Policy1000EPiPfiS9_fiNS7_10__identityEEEvT0_T1_T2_T3_T4_T6_E12temp_storage+28];
	selp.b32 	%r575, %r574, 0, %p85;
	add.s32 	%r576, %r573, %r575;
	setp.gt.s32 	%p86, %r120, 192;
	ld.shared.u32 	%r577, [_ZZN3cub18CUB_300001_SM_10006detail6reduce28DeviceReduceSingleTileKernelINS2_10policy_hubIiyN4cuda3std3__44plusIiEEE10Policy1000EPiPfiS9_fiNS7_10__identityEEEvT0_T1_T2_T3_T4_T6_E12temp_storage+32];
	selp.b32 	%r578, %r577, 0, %p86;
	add.s32 	%r579, %r576, %r578;
	setp.gt.s32 	%p87, %r120, 224;
	ld.shared.u32 	%r580, [_ZZN3cub18CUB_300001_SM_10006detail6reduce28DeviceReduceSingleTileKernelINS2_10policy_hubIiyN4cuda3std3__44plusIiEEE10Policy1000EPiPfiS9_fiNS7_10__identityEEEvT0_T1_T2_T3_T4_T6_E12temp_storage+36];
	selp.b32 	%r581, %r580, 0, %p87;
	add.s32 	%r686, %r579, %r581;
	bra.uni 	$L__BB7_72;
$L__BB7_22:
	mov.u32 	%r26, %tid.x;
	shl.b32 	%r376, %r26, 2;
	mul.wide.u32 	%rd86, %r376, 4;
	add.s64 	%rd76, %rd16, %rd86;
	// begin inline asm
	ld.global.nc.v2.u64 {%rd74, %rd75}, [%rd76];
	// end inline asm
	mov.b64 	{%r377, %r378}, %rd75;
	mov.b64 	{%r379, %r380}, %rd74;
	add.s64 	%rd79, %rd76, 4096;
	// begin inline asm
	ld.global.nc.v2.u64 {%rd77, %rd78}, [%rd79];
	// end inline asm
	mov.b64 	{%r381, %r382}, %rd78;
	mov.b64 	{%r383, %r384}, %rd77;
	add.s64 	%rd82, %rd76, 8192;
	// begin inline asm
	ld.global.nc.v2.u64 {%rd80, %rd81}, [%rd82];
	// end inline asm
	mov.b64 	{%r385, %r386}, %rd81;
	mov.b64 	{%r387, %r388}, %rd80;
	add.s64 	%rd85, %rd76, 12288;
	// begin inline asm
	ld.global.nc.v2.u64 {%rd83, %rd84}, [%rd85];
	// end inline asm
	mov.b64 	{%r389, %r390}, %rd84;
	mov.b64 	{%r391, %r392}, %rd83;
	add.s32 	%r393, %r380, %r379;
	add.s32 	%r394, %r377, %r393;
	add.s32 	%r395, %r378, %r394;
	add.s32 	%r396, %r383, %r395;
	add.s32 	%r397, %r384, %r396;
	add.s32 	%r398, %r381, %r397;
	add.s32 	%r399, %r382, %r398;
	add.s32 	%r400, %r387, %r399;
	add.s32 	%r401, %r388, %r400;
	add.s32 	%r402, %r385, %r401;
	add.s32 	%r403, %r386, %r402;
	add.s32 	%r404, %r391, %r403;
	add.s32 	%r405, %r392, %r404;
	add.s32 	%r406, %r389, %r405;
	add.s32 	%r659, %r390, %r406;
	setp.lt.u32 	%p50, %r120, 8192;
	mov.b32 	%r648, 4096;
	@%p50 bra 	$L__BB7_26;
	add.s32 	%r28, %r120, -4096;
	mov.b32 	%r648, 4096;
$L__BB7_24:
	mul.wide.s32 	%rd99, %r648, 4;
	add.s64 	%rd89, %rd76, %rd99;
	// begin inline asm
	ld.global.nc.v2.u64 {%rd87, %rd88}, [%rd89];
	// end inline asm
	mov.b64 	{%r408, %r409}, %rd88;
	mov.b64 	{%r410, %r411}, %rd87;
	add.s64 	%rd92, %rd89, 4096;
	// begin inline asm
	ld.global.nc.v2.u64 {%rd90, %rd91}, [%rd92];
	// end inline asm
	mov.b64 	{%r412, %r413}, %rd91;
	mov.b64 	{%r414, %r415}, %rd90;
	add.s64 	%rd95, %rd89, 8192;
	// begin inline asm
	ld.global.nc.v2.u64 {%rd93, %rd94}, [%rd95];
	// end inline asm
	mov.b64 	{%r416, %r417}, %rd94;
	mov.b64 	{%r418, %r419}, %rd93;
	add.s64 	%rd98, %rd89, 12288;
	// begin inline asm
	ld.global.nc.v2.u64 {%rd96, %rd97}, [%rd98];
	// end inline asm
	mov.b64 	{%r420, %r421}, %rd97;
	mov.b64 	{%r422, %r423}, %rd96;
	add.s32 	%r424, %r410, %r659;
	add.s32 	%r425, %r411, %r424;
	add.s32 	%r426, %r408, %r425;
	add.s32 	%r427, %r409, %r426;
	add.s32 	%r428, %r414, %r427;
	add.s32 	%r429, %r415, %r428;
	add.s32 	%r430, %r412, %r429;
	add.s32 	%r431, %r413, %r430;
	add.s32 	%r432, %r418, %r431;
	add.s32 	%r433, %r419, %r432;
	add.s32 	%r434, %r416, %r433;
	add.s32 	%r435, %r417, %r434;
	add.s32 	%r436, %r422, %r435;
	add.s32 	%r437, %r423, %r436;
	add.s32 	%r438, %r420, %r437;
	add.s32 	%r659, %r421, %r438;
	sub.s32 	%r439, %r120, %r648;
	setp.lt.s32 	%p51, %r439, 4096;
	@%p51 bra 	$L__BB7_34;
	add.s32 	%r648, %r648, 4096;
	setp.le.s32 	%p52, %r648, %r28;
	@%p52 bra 	$L__BB7_24;
$L__BB7_26:
	setp.le.s32 	%p53, %r120, %r648;
	@%p53 bra 	$L__BB7_34;
	sub.s32 	%r35, %r120, %r648;
	setp.ge.s32 	%p54, %r26, %r35;
	@%p54 bra 	$L__BB7_34;
	not.b32 	%r441, %r26;
	add.s32 	%r442, %r120, %r441;
	sub.s32 	%r36, %r442, %r648;
	and.b32  	%r443, %r36, 768;
	setp.eq.s32 	%p55, %r443, 768;
	mov.u32 	%r653, %r26;
	@%p55 bra 	$L__BB7_31;
	add.s32 	%r650, %r26, %r648;
	shr.u32 	%r444, %r36, 8;
	add.s32 	%r445, %r444, 1;
	and.b32  	%r446, %r445, 3;
	neg.s32 	%r649, %r446;
	mov.u32 	%r653, %r26;
$L__BB7_30:
	.pragma "nounroll";
	mul.wide.u32 	%rd101, %r650, 4;
	add.s64 	%rd100, %rd16, %rd101;
	// begin inline asm
	ld.global.nc.u32 %r447, [%rd100];
	// end inline asm
	add.s32 	%r659, %r447, %r659;
	add.s32 	%r653, %r653, 256;
	add.s32 	%r650, %r650, 256;
	add.s32 	%r649, %r649, 1;
	setp.ne.s32 	%p56, %r649, 0;
	@%p56 bra 	$L__BB7_30;
$L__BB7_31:
	setp.lt.u32 	%p57, %r36, 768;
	@%p57 bra 	$L__BB7_34;
	cvt.u64.u32 	%rd102, %r653;
	cvt.u64.u32 	%rd103, %r648;
	add.s64 	%rd104, %rd102, %rd103;
	shl.b64 	%rd105, %rd104, 2;
	add.s64 	%rd106, %rd105, %rd16;
	add.s64 	%rd122, %rd106, 2048;
	add.s32 	%r656, %r653, %r648;
$L__BB7_33:
	mul.wide.u32 	%rd111, %r656, 4;
	add.s64 	%rd107, %rd16, %rd111;
	// begin inline asm
	ld.global.nc.u32 %r448, [%rd107];
	// end inline asm
	add.s32 	%r452, %r448, %r659;
	add.s64 	%rd108, %rd122, -1024;
	// begin inline asm
	ld.global.nc.u32 %r449, [%rd108];
	// end inline asm
	add.s32 	%r453, %r449, %r452;
	// begin inline asm
	ld.global.nc.u32 %r450, [%rd122];
	// end inline asm
	add.s32 	%r454, %r450, %r453;
	add.s64 	%rd110, %rd122, 1024;
	// begin inline asm
	ld.global.nc.u32 %r451, [%rd110];
	// end inline asm
	add.s32 	%r659, %r451, %r454;
	add.s32 	%r653, %r653, 1024;
	add.s64 	%rd122, %rd122, 4096;
	add.s32 	%r656, %r656, 1024;
	setp.lt.s32 	%p58, %r653, %r35;
	@%p58 bra 	$L__BB7_33;
$L__BB7_34:
	// begin inline asm
	mov.u32 %r455, %laneid;
	// end inline asm
	mov.b32 	%r458, 1;
	mov.b32 	%r479, 31;
	mov.b32 	%r480, -1;
	// begin inline asm
	shfl.sync.down.b32 %r456, %r659, %r458, %r479, %r480;
	// end inline asm
	setp.gt.s32 	%p59, %r455, 30;
	selp.b32 	%r481, 0, %r456, %p59;
	add.s32 	%r462, %r481, %r659;
	mov.b32 	%r463, 2;
	// begin inline asm
	shfl.sync.down.b32 %r461, %r462, %r463, %r479, %r480;
	// end inline asm
	setp.gt.s32 	%p60, %r455, 29;
	selp.b32 	%r482, 0, %r461, %p60;
	add.s32 	%r467, %r462, %r482;
	mov.b32 	%r468, 4;
	// begin inline asm
	shfl.sync.down.b32 %r466, %r467, %r468, %r479, %r480;
	// end inline asm
	setp.gt.s32 	%p61, %r455, 27;
	selp.b32 	%r483, 0, %r466, %p61;
	add.s32 	%r472, %r467, %r483;
	mov.b32 	%r473, 8;
	// begin inline asm
	shfl.sync.down.b32 %r471, %r472, %r473, %r479, %r480;
	// end inline asm
	setp.gt.s32 	%p62, %r455, 23;
	selp.b32 	%r484, 0, %r471, %p62;
	add.s32 	%r477, %r472, %r484;
	mov.b32 	%r478, 16;
	// begin inline asm
	shfl.sync.down.b32 %r476, %r477, %r478, %r479, %r480;
	// end inline asm
	setp.gt.s32 	%p63, %r455, 15;
	selp.b32 	%r485, 0, %r476, %p63;
	add.s32 	%r686, %r477, %r485;
	setp.ne.s32 	%p64, %r455, 0;
	@%p64 bra 	$L__BB7_36;
	shr.u32 	%r486, %r26, 3;
	and.b32  	%r487, %r486, 124;
	mov.u32 	%r488, _ZZN3cub18CUB_300001_SM_10006detail6reduce28DeviceReduceSingleTileKernelINS2_10policy_hubIiyN4cuda3std3__44plusIiEEE10Policy1000EPiPfiS9_fiNS7_10__identityEEEvT0_T1_T2_T3_T4_T6_E12temp_storage;
	add.s32 	%r489, %r488, %r487;
	st.shared.u32 	[%r489+8], %r686;
$L__BB7_36:
	bar.sync 	0;
	setp.ne.s32 	%p65, %r26, 0;
	@%p65 bra 	$L__BB7_72;
	ld.shared.u32 	%r490, [_ZZN3cub18CUB_300001_SM_10006detail6reduce28DeviceReduceSingleTileKernelINS2_10policy_hubIiyN4cuda3std3__44plusIiEEE10Policy1000EPiPfiS9_fiNS7_10__identityEEEvT0_T1_T2_T3_T4_T6_E12temp_storage+12];
	add.s32 	%r491, %r490, %r686;
	ld.shared.u32 	%r492, [_ZZN3cub18CUB_300001_SM_10006detail6reduce28DeviceReduceSingleTileKernelINS2_10policy_hubIiyN4cuda3std3__44plusIiEEE10Policy1000EPiPfiS9_fiNS7_10__identityEEEvT0_T1_T2_T3_T4_T6_E12temp_storage+16];
	add.s32 	%r493, %r491, %r492;
	ld.shared.u32 	%r494, [_ZZN3cub18CUB_300001_SM_10006detail6reduce28DeviceReduceSingleTileKernelINS2_10policy_hubIiyN4cuda3std3__44plusIiEEE10Policy1000EPiPfiS9_fiNS7_10__identityEEEvT0_T1_T2_T3_T4_T6_E12temp_storage+20];
	add.s32 	%r495, %r493, %r494;
	ld.shared.u32 	%r496, [_ZZN3cub18CUB_300001_SM_10006detail6reduce28DeviceReduceSingleTileKernelINS2_10policy_hubIiyN4cuda3std3__44plusIiEEE10Policy1000EPiPfiS9_fiNS7_10__identityEEEvT0_T1_T2_T3_T4_T6_E12temp_storage+24];
	add.s32 	%r497, %r495, %r496;
	ld.shared.u32 	%r498, [_ZZN3cub18CUB_300001_SM_10006detail6reduce28DeviceReduceSingleTileKernelINS2_10policy_hubIiyN4cuda3std3__44plusIiEEE10Policy1000EPiPfiS9_fiNS7_10__identityEEEvT0_T1_T2_T3_T4_T6_E12temp_storage+28];
	add.s32 	%r499, %r497, %r498;
	ld.shared.u32 	%r500, [_ZZN3cub18CUB_300001_SM_10006detail6reduce28DeviceReduceSingleTileKernelINS2_10policy_hubIiyN4cuda3std3__44plusIiEEE10Policy1000EPiPfiS9_fiNS7_10__identityEEEvT0_T1_T2_T3_T4_T6_E12temp_storage+32];
	add.s32 	%r501, %r499, %r500;
	ld.shared.u32 	%r502, [_ZZN3cub18CUB_300001_SM_10006detail6reduce28DeviceReduceSingleTileKernelINS2_10policy_hubIiyN4cuda3std3__44plusIiEEE10Policy1000EPiPfiS9_fiNS7_10__identityEEEvT0_T1_T2_T3_T4_T6_E12temp_storage+36];
	add.s32 	%r686, %r501, %r502;
	bra.uni 	$L__BB7_72;
$L__BB7_38:
	setp.gt.s32 	%p3, %r120, 4095;
	@%p3 bra 	$L__BB7_56;
	mov.u32 	%r60, %tid.x;
	setp.ge.s32 	%p20, %r60, %r120;
	mov.b32 	%r670, 0;
	mov.u32 	%r665, %r60;
	@%p20 bra 	$L__BB7_41;
	mul.wide.u32 	%rd66, %r60, 4;
	add.s64 	%rd65, %rd16, %rd66;
	// begin inline asm
	ld.global.nc.u32 %r670, [%rd65];
	// end inline asm
	add.s32 	%r665, %r60, 256;
$L__BB7_41:
	setp.ge.s32 	%p21, %r665, %r120;
	@%p21 bra 	$L__BB7_47;
	not.b32 	%r251, %r665;
	add.s32 	%r65, %r120, %r251;
	and.b32  	%r252, %r65, 768;
	setp.eq.s32 	%p22, %r252, 768;
	@%p22 bra 	$L__BB7_45;
	mul.wide.u32 	%rd67, %r665, 4;
	add.s64 	%rd123, %rd16, %rd67;
	shr.u32 	%r253, %r65, 8;
	add.s32 	%r254, %r253, 1;
	and.b32  	%r255, %r254, 3;
	neg.s32 	%r662, %r255;
$L__BB7_44:
	.pragma "nounroll";
	// begin inline asm
	ld.global.nc.u32 %r256, [%rd123];
	// end inline asm
	add.s32 	%r670, %r256, %r670;
	add.s32 	%r665, %r665, 256;
	add.s64 	%rd123, %rd123, 1024;
	add.s32 	%r662, %r662, 1;
	setp.ne.s32 	%p23, %r662, 0;
	@%p23 bra 	$L__BB7_44;
$L__BB7_45:
	setp.lt.u32 	%p24, %r65, 768;
	@%p24 bra 	$L__BB7_47;
$L__BB7_46:
	mul.wide.s32 	%rd73, %r665, 4;
	add.s64 	%rd69, %rd16, %rd73;
	// begin inline asm
	ld.global.nc.u32 %r257, [%rd69];
	// end inline asm
	add.s32 	%r261, %r257, %r670;
	add.s64 	%rd70, %rd69, 1024;
	// begin inline asm
	ld.global.nc.u32 %r258, [%rd70];
	// end inline asm
	add.s32 	%r262, %r258, %r261;
	add.s64 	%rd71, %rd69, 2048;
	// begin inline asm
	ld.global.nc.u32 %r259, [%rd71];
	// end inline asm
	add.s32 	%r263, %r259, %r262;
	add.s64 	%rd72, %rd69, 3072;
	// begin inline asm
	ld.global.nc.u32 %r260, [%rd72];
	// end inline asm
	add.s32 	%r670, %r260, %r263;
	add.s32 	%r665, %r665, 1024;
	setp.lt.s32 	%p25, %r665, %r120;
	@%p25 bra 	$L__BB7_46;
$L__BB7_47:
	setp.lt.s32 	%p26, %r120, 256;
	@%p26 bra 	$L__BB7_52;
	// begin inline asm
	mov.u32 %r327, %laneid;
	// end inline asm
	mov.b32 	%r330, 1;
	mov.b32 	%r351, 31;
	mov.b32 	%r352, -1;
	// begin inline asm
	shfl.sync.down.b32 %r328, %r670, %r330, %r351, %r352;
	// end inline asm
	setp.gt.s32 	%p42, %r327, 30;
	selp.b32 	%r353, 0, %r328, %p42;
	add.s32 	%r334, %r353, %r670;
	mov.b32 	%r335, 2;
	// begin inline asm
	shfl.sync.down.b32 %r333, %r334, %r335, %r351, %r352;
	// end inline asm
	setp.gt.s32 	%p43, %r327, 29;
	selp.b32 	%r354, 0, %r333, %p43;
	add.s32 	%r339, %r334, %r354;
	mov.b32 	%r340, 4;
	// begin inline asm
	shfl.sync.down.b32 %r338, %r339, %r340, %r351, %r352;
	// end inline asm
	setp.gt.s32 	%p44, %r327, 27;
	selp.b32 	%r355, 0, %r338, %p44;
	add.s32 	%r344, %r339, %r355;
	mov.b32 	%r345, 8;
	// begin inline asm
	shfl.sync.down.b32 %r343, %r344, %r345, %r351, %r352;
	// end inline asm
	setp.gt.s32 	%p45, %r327, 23;
	selp.b32 	%r356, 0, %r343, %p45;
	add.s32 	%r349, %r344, %r356;
	mov.b32 	%r350, 16;
	// begin inline asm
	shfl.sync.down.b32 %r348, %r349, %r350, %r351, %r352;
	// end inline asm
	setp.gt.s32 	%p46, %r327, 15;
	selp.b32 	%r357, 0, %r348, %p46;
	add.s32 	%r686, %r349, %r357;
	setp.ne.s32 	%p47, %r327, 0;
	@%p47 bra 	$L__BB7_50;
	shr.u32 	%r358, %r60, 3;
	and.b32  	%r359, %r358, 124;
	mov.u32 	%r360, _ZZN3cub18CUB_300001_SM_10006detail6reduce28DeviceReduceSingleTileKernelINS2_10policy_hubIiyN4cuda3std3__44plusIiEEE10Policy1000EPiPfiS9_fiNS7_10__identityEEEvT0_T1_T2_T3_T4_T6_E12temp_storage;
	add.s32 	%r361, %r360, %r359;
	st.shared.u32 	[%r361+8], %r686;
$L__BB7_50:
	bar.sync 	0;
	setp.ne.s32 	%p48, %r60, 0;
	@%p48 bra 	$L__BB7_72;
	ld.shared.u32 	%r362, [_ZZN3cub18CUB_300001_SM_10006detail6reduce28DeviceReduceSingleTileKernelINS2_10policy_hubIiyN4cuda3std3__44plusIiEEE10Policy1000EPiPfiS9_fiNS7_10__identityEEEvT0_T1_T2_T3_T4_T6_E12temp_storage+12];
	add.s32 	%r363, %r362, %r686;
	ld.shared.u32 	%r364, [_ZZN3cub18CUB_300001_SM_10006detail6reduce28DeviceReduceSingleTileKernelINS2_10policy_hubIiyN4cuda3std3__44plusIiEEE10Policy1000EPiPfiS9_fiNS7_10__identityEEEvT0_T1_T2_T3_T4_T6_E12temp_storage+16];
	add.s32 	%r365, %r363, %r364;
	ld.shared.u32 	%r366, [_ZZN3cub18CUB_300001_SM_10006detail6reduce28DeviceReduceSingleTileKernelINS2_10policy_hubIiyN4cuda3std3__44plusIiEEE10Policy1000EPiPfiS9_fiNS7_10__identityEEEvT0_T1_T2_T3_T4_T6_E12temp_storage+20];
	add.s32 	%r367, %r365, %r366;
	ld.shared.u32 	%r368, [_ZZN3cub18CUB_300001_SM_10006detail6reduce28DeviceReduceSingleTileKernelINS2_10policy_hubIiyN4cuda3std3__44plusIiEEE10Policy1000EPiPfiS9_fiNS7_10__identityEEEvT0_T1_T2_T3_T4_T6_E12temp_storage+24];
	add.s32 	%r369, %r367, %r368;
	ld.shared.u32 	%r370, [_ZZN3cub18CUB_300001_SM_10006detail6reduce28DeviceReduceSingleTileKernelINS2_10policy_hubIiyN4cuda3std3__44plusIiEEE10Policy1000EPiPfiS9_fiNS7_10__identityEEEvT0_T1_T2_T3_T4_T6_E12temp_storage+28];
	add.s32 	%r371, %r369, %r370;
	ld.shared.u32 	%r372, [_ZZN3cub18CUB_300001_SM_10006detail6reduce28DeviceReduceSingleTileKernelINS2_10policy_hubIiyN4cuda3std3__44plusIiEEE10Policy1000EPiPfiS9_fiNS7_10__identityEEEvT0_T1_T2_T3_T4_T6_E12temp_storage+32];
	add.s32 	%r373, %r371, %r372;
	ld.shared.u32 	%r374, [_ZZN3cub18CUB_300001_SM_10006detail6reduce28DeviceReduceSingleTileKernelINS2_10policy_hubIiyN4cuda3std3__44plusIiEEE10Policy1000EPiPfiS9_fiNS7_10__identityEEEvT0_T1_T2_T3_T4_T6_E12temp_storage+36];
	add.s32 	%r686, %r373, %r374;
	bra.uni 	$L__BB7_72;
$L__BB7_52:
	// begin inline asm
	mov.u32 %r264, %laneid;
	// end inline asm
	and.b32  	%r290, %r60, 992;
	add.s32 	%r291, %r290, 32;
	setp.gt.s32 	%p27, %r291, %r120;
	not.b32 	%r292, %r290;
	add.s32 	%r293, %r120, %r292;
	selp.b32 	%r288, %r293, 31, %p27;
	mov.b32 	%r267, 1;
	mov.b32 	%r289, -1;
	// begin inline asm
	shfl.sync.down.b32 %r265, %r670, %r267, %r288, %r289;
	// end inline asm
	setp.lt.s32 	%p28, %r264, %r288;
	selp.b32 	%r294, %r265, 0, %p28;
	add.s32 	%r271, %r294, %r670;
	mov.b32 	%r272, 2;
	// begin inline asm
	shfl.sync.down.b32 %r270, %r271, %r272, %r288, %r289;
	// end inline asm
	add.s32 	%r295, %r264, 2;
	setp.gt.s32 	%p29, %r295, %r288;
	selp.b32 	%r296, 0, %r270, %p29;
	add.s32 	%r276, %r271, %r296;
	mov.b32 	%r277, 4;
	// begin inline asm
	shfl.sync.down.b32 %r275, %r276, %r277, %r288, %r289;
	// end inline asm
	add.s32 	%r297, %r264, 4;
	setp.gt.s32 	%p30, %r297, %r288;
	selp.b32 	%r298, 0, %r275, %p30;
	add.s32 	%r281, %r276, %r298;
	mov.b32 	%r282, 8;
	// begin inline asm
	shfl.sync.down.b32 %r280, %r281, %r282, %r288, %r289;
	// end inline asm
	add.s32 	%r299, %r264, 8;
	setp.gt.s32 	%p31, %r299, %r288;
	selp.b32 	%r300, 0, %r280, %p31;
	add.s32 	%r286, %r281, %r300;
	mov.b32 	%r287, 16;
	// begin inline asm
	shfl.sync.down.b32 %r285, %r286, %r287, %r288, %r289;
	// end inline asm
	add.s32 	%r301, %r264, 16;
	setp.gt.s32 	%p32, %r301, %r288;
	selp.b32 	%r302, 0, %r285, %p32;
	add.s32 	%r686, %r286, %r302;
	setp.ne.s32 	%p33, %r264, 0;
	@%p33 bra 	$L__BB7_54;
	shr.u32 	%r303, %r60, 3;
	and.b32  	%r304, %r303, 124;
	mov.u32 	%r305, _ZZN3cub18CUB_300001_SM_10006detail6reduce28DeviceReduceSingleTileKernelINS2_10policy_hubIiyN4cuda3std3__44plusIiEEE10Policy1000EPiPfiS9_fiNS7_10__identityEEEvT0_T1_T2_T3_T4_T6_E12temp_storage;
	add.s32 	%r306, %r305, %r304;
	st.shared.u32 	[%r306+8], %r686;
$L__BB7_54:
	bar.sync 	0;
	setp.ne.s32 	%p34, %r60, 0;
	@%p34 bra 	$L__BB7_72;
	setp.gt.s32 	%p35, %r120, 32;
	ld.shared.u32 	%r307, [_ZZN3cub18CUB_300001_SM_10006detail6reduce28DeviceReduceSingleTileKernelINS2_10policy_hubIiyN4cuda3std3__44plusIiEEE10Policy1000EPiPfiS9_fiNS7_10__identityEEEvT0_T1_T2_T3_T4_T6_E12temp_storage+12];
	selp.b32 	%r308, %r307, 0, %p35;
	add.s32 	%r309, %r308, %r686;
	setp.gt.s32 	%p36, %r120, 64;
	ld.shared.u32 	%r310, [_ZZN3cub18CUB_300001_SM_10006detail6reduce28DeviceReduceSingleTileKernelINS2_10policy_hubIiyN4cuda3std3__44plusIiEEE10Policy1000EPiPfiS9_fiNS7_10__identityEEEvT0_T1_T2_T3_T4_T6_E12temp_storage+16];
	selp.b32 	%r311, %r310, 0, %p36;
	add.s32 	%r312, %r309, %r311;
	setp.gt.s32 	%p37, %r120, 96;
	ld.shared.u32 	%r313, [_ZZN3cub18CUB_300001_SM_10006detail6reduce28DeviceReduceSingleTileKernelINS2_10policy_hubIiyN4cuda3std3__44plusIiEEE10Policy1000EPiPfiS9_fiNS7_10__identityEEEvT0_T1_T2_T3_T4_T6_E12temp_storage+20];
	selp.b32 	%r314, %r313, 0, %p37;
	add.s32 	%r315, %r312, %r314;
	setp.gt.s32 	%p38, %r120, 128;
	ld.shared.u32 	%r316, [_ZZN3cub18CUB_300001_SM_10006detail6reduce28DeviceReduceSingleTileKernelINS2_10policy_hubIiyN4cuda3std3__44plusIiEEE10Policy1000EPiPfiS9_fiNS7_10__identityEEEvT0_T1_T2_T3_T4_T6_E12temp_storage+24];
	selp.b32 	%r317, %r316, 0, %p38;
	add.s32 	%r318, %r315, %r317;
	setp.gt.s32 	%p39, %r120, 160;
	ld.shared.u32 	%r319, [_ZZN3cub18CUB_300001_SM_10006detail6reduce28DeviceReduceSingleTileKernelINS2_10policy_hubIiyN4cuda3std3__44plusIiEEE10Policy1000EPiPfiS9_fiNS7_10__identityEEEvT0_T1_T2_T3_T4_T6_E12temp_storage+28];
	selp.b32 	%r320, %r319, 0, %p39;
	add.s32 	%r321, %r318, %r320;
	setp.gt.s32 	%p40, %r120, 192;
	ld.shared.u32 	%r322, [_ZZN3cub18CUB_300001_SM_10006detail6reduce28DeviceReduceSingleTileKernelINS2_10policy_hubIiyN4cuda3std3__44plusIiEEE10Policy1000EPiPfiS9_fiNS7_10__identityEEEvT0_T1_T2_T3_T4_T6_E12temp_storage+32];
	selp.b32 	%r323, %r322, 0, %p40;
	add.s32 	%r324, %r321, %r323;
	setp.gt.s32 	%p41, %r120, 224;
	ld.shared.u32 	%r325, [_ZZN3cub18CUB_300001_SM_10006detail6reduce28DeviceReduceSingleTileKernelINS2_10policy_hubIiyN4cuda3std3__44plusIiEEE10Policy1000EPiPfiS9_fiNS7_10__identityEEEvT0_T1_T2_T3_T4_T6_E12temp_storage+36];
	selp.b32 	%r326, %r325, 0, %p41;
	add.s32 	%r686, %r324, %r326;
	bra.uni 	$L__BB7_72;
$L__BB7_56:
	mov.u32 	%r85, %tid.x;
	mul.wide.u32 	%rd35, %r85, 4;
	add.s64 	%rd19, %rd16, %rd35;
	// begin inline asm
	ld.global.nc.u32 %r121, [%rd19];
	// end inline asm
	add.s64 	%rd20, %rd19, 1024;
	// begin inline asm
	ld.global.nc.u32 %r122, [%rd20];
	// end inline asm
	add.s64 	%rd21, %rd19, 2048;
	// begin inline asm
	ld.global.nc.u32 %r123, [%rd21];
	// end inline asm
	add.s64 	%rd22, %rd19, 3072;
	// begin inline asm
	ld.global.nc.u32 %r124, [%rd22];
	// end inline asm
	add.s64 	%rd23, %rd19, 4096;
	// begin inline asm
	ld.global.nc.u32 %r125, [%rd23];
	// end inline asm
	add.s64 	%rd24, %rd19, 5120;
	// begin inline asm
	ld.global.nc.u32 %r126, [%rd24];
	// end inline asm
	add.s64 	%rd25, %rd19, 6144;
	// begin inline asm
	ld.global.nc.u32 %r127, [%rd25];
	// end inline asm
	add.s64 	%rd26, %rd19, 7168;
	// begin inline asm
	ld.global.nc.u32 %r128, [%rd26];
	// end inline asm
	add.s64 	%rd27, %rd19, 8192;
	// begin inline asm
	ld.global.nc.u32 %r129, [%rd27];
	// end inline asm
	add.s64 	%rd28, %rd19, 9216;
	// begin inline asm
	ld.global.nc.u32 %r130, [%rd28];
	// end inline asm
	add.s64 	%rd29, %rd19, 10240;
	// begin inline asm
	ld.global.nc.u32 %r131, [%rd29];
	// end inline asm
	add.s64 	%rd30, %rd19, 11264;
	// begin inline asm
	ld.global.nc.u32 %r132, [%rd30];
	// end inline asm
	add.s64 	%rd31, %rd19, 12288;
	// begin inline asm
	ld.global.nc.u32 %r133, [%rd31];
	// end inline asm
	add.s64 	%rd32, %rd19, 13312;
	// begin inline asm
	ld.global.nc.u32 %r134, [%rd32];
	// end inline asm
	add.s64 	%rd33, %rd19, 14336;
	// begin inline asm
	ld.global.nc.u32 %r135, [%rd33];
	// end inline asm
	add.s64 	%rd34, %rd19, 15360;
	// begin inline asm
	ld.global.nc.u32 %r136, [%rd34];
	// end inline asm
	add.s32 	%r138, %r122, %r121;
	add.s32 	%r139, %r123, %r138;
	add.s32 	%r140, %r124, %r139;
	add.s32 	%r141, %r125, %r140;
	add.s32 	%r142, %r126, %r141;
	add.s32 	%r143, %r127, %r142;
	add.s32 	%r144, %r128, %r143;
	add.s32 	%r145, %r129, %r144;
	add.s32 	%r146, %r130, %r145;
	add.s32 	%r147, %r131, %r146;
	add.s32 	%r148, %r132, %r147;
	add.s32 	%r149, %r133, %r148;
	add.s32 	%r150, %r134, %r149;
	add.s32 	%r151, %r135, %r150;
	add.s32 	%r685, %r136, %r151;
	setp.lt.u32 	%p4, %r120, 8192;
	mov.b32 	%r674, 4096;
	@%p4 bra 	$L__BB7_60;
	add.s32 	%r87, %r120, -4096;
	mov.b32 	%r674, 4096;
$L__BB7_58:
	mul.wide.s32 	%rd52, %r674, 4;
	add.s64 	%rd36, %rd19, %rd52;
	// begin inline asm
	ld.global.nc.u32 %r153, [%rd36];
	// end inline asm
	add.s64 	%rd37, %rd36, 1024;
	// begin inline asm
	ld.global.nc.u32 %r154, [%rd37];
	// end inline asm
	add.s64 	%rd38, %rd36, 2048;
	// begin inline asm
	ld.global.nc.u32 %r155, [%rd38];
	// end inline asm
	add.s64 	%rd39, %rd36, 3072;
	// begin inline asm
	ld.global.nc.u32 %r156, [%rd39];
	// end inline asm
	add.s64 	%rd40, %rd36, 4096;
	// begin inline asm
	ld.global.nc.u32 %r157, [%rd40];
	// end inline asm
	add.s64 	%rd41, %rd36, 5120;
	// begin inline asm
	ld.global.nc.u32 %r158, [%rd41];
	// end inline asm
	add.s64 	%rd42, %rd36, 6144;
	// begin inline asm
	ld.global.nc.u32 %r159, [%rd42];
	// end inline asm
	add.s64 	%rd43, %rd36, 7168;
	// begin inline asm
	ld.global.nc.u32 %r160, [%rd43];
	// end inline asm
	add.s64 	%rd44, %rd36, 8192;
	// begin inline asm
	ld.global.nc.u32 %r161, [%rd44];
	// end inline asm
	add.s64 	%rd45, %rd36, 9216;
	// begin inline asm
	ld.global.nc.u32 %r162, [%rd45];
	// end inline asm
	add.s64 	%rd46, %rd36, 10240;
	// begin inline asm
	ld.global.nc.u32 %r163, [%rd46];
	// end inline asm
	add.s64 	%rd47, %rd36, 11264;
	// begin inline asm
	ld.global.nc.u32 %r164, [%rd47];
	// end inline asm
	add.s64 	%rd48, %rd36, 12288;
	// begin inline asm
	ld.global.nc.u32 %r165, [%rd48];
	// end inline asm
	add.s64 	%rd49, %rd36, 13312;
	// begin inline asm
	ld.global.nc.u32 %r166, [%rd49];
	// end inline asm
	add.s64 	%rd50, %rd36, 14336;
	// begin inline asm
	ld.global.nc.u32 %r167, [%rd50];
	// end inline asm
	add.s64 	%rd51, %rd36, 15360;
	// begin inline asm
	ld.global.nc.u32 %r168, [%rd51];
	// end inline asm
	add.s32 	%r169, %r153, %r685;
	add.s32 	%r170, %r154, %r169;
	add.s32 	%r171, %r155, %r170;
	add.s32 	%r172, %r156, %r171;
	add.s32 	%r173, %r157, %r172;
	add.s32 	%r174, %r158, %r173;
	add.s32 	%r175, %r159, %r174;
	add.s32 	%r176, %r160, %r175;
	add.s32 	%r177, %r161, %r176;
	add.s32 	%r178, %r162, %r177;
	add.s32 	%r179, %r163, %r178;
	add.s32 	%r180, %r164, %r179;
	add.s32 	%r181, %r165, %r180;
	add.s32 	%r182, %r166, %r181;
	add.s32 	%r183, %r167, %r182;
	add.s32 	%r685, %r168, %r183;
	sub.s32 	%r184, %r120, %r674;
	setp.lt.s32 	%p5, %r184, 4096;
	@%p5 bra 	$L__BB7_68;
	add.s32 	%r674, %r674, 4096;
	setp.le.s32 	%p6, %r674, %r87;
	@%p6 bra 	$L__BB7_58;
$L__BB7_60:
	setp.le.s32 	%p7, %r120, %r674;
	@%p7 bra 	$L__BB7_68;
	sub.s32 	%r94, %r120, %r674;
	setp.ge.s32 	%p8, %r85, %r94;
	@%p8 bra 	$L__BB7_68;
	not.b32 	%r186, %r85;
	add.s32 	%r187, %r120, %r186;
	sub.s32 	%r95, %r187, %r674;
	and.b32  	%r188, %r95, 768;
	setp.eq.s32 	%p9, %r188, 768;
	mov.u32 	%r679, %r85;
	@%p9 bra 	$L__BB7_65;
	add.s32 	%r676, %r85, %r674;
	shr.u32 	%r189, %r95, 8;
	add.s32 	%r190, %r189, 1;
	and.b32  	%r191, %r190, 3;
	neg.s32 	%r675, %r191;
	mov.u32 	%r679, %r85;
$L__BB7_64:
	.pragma "nounroll";
	mul.wide.u32 	%rd54, %r676, 4;
	add.s64 	%rd53, %rd16, %rd54;
	// begin inline asm
	ld.global.nc.u32 %r192, [%rd53];
	// end inline asm
	add.s32 	%r685, %r192, %r685;
	add.s32 	%r679, %r679, 256;
	add.s32 	%r676, %r676, 256;
	add.s32 	%r675, %r675, 1;
	setp.ne.s32 	%p10, %r675, 0;
	@%p10 bra 	$L__BB7_64;
$L__BB7_65:
	setp.lt.u32 	%p11, %r95, 768;
	@%p11 bra 	$L__BB7_68;
	cvt.u64.u32 	%rd55, %r679;
	cvt.u64.u32 	%rd56, %r674;
	add.s64 	%rd57, %rd55, %rd56;
	shl.b64 	%rd58, %rd57, 2;
	add.s64 	%rd59, %rd58, %rd16;
	add.s64 	%rd124, %rd59, 2048;
	add.s32 	%r682, %r679, %r674;
$L__BB7_67:
	mul.wide.u32 	%rd64, %r682, 4;
	add.s64 	%rd60, %rd16, %rd64;
	// begin inline asm
	ld.global.nc.u32 %r193, [%rd60];
	// end inline asm
	add.s32 	%r197, %r193, %r685;
	add.s64 	%rd61, %rd124, -1024;
	// begin inline asm
	ld.global.nc.u32 %r194, [%rd61];
	// end inline asm
	add.s32 	%r198, %r194, %r197;
	// begin inline asm
	ld.global.nc.u32 %r195, [%rd124];
	// end inline asm
	add.s32 	%r199, %r195, %r198;
	add.s64 	%rd63, %rd124, 1024;
	// begin inline asm
	ld.global.nc.u32 %r196, [%rd63];
	// end inline asm
	add.s32 	%r685, %r196, %r199;
	add.s32 	%r679, %r679, 1024;
	add.s64 	%rd124, %rd124, 4096;
	add.s32 	%r682, %r682, 1024;
	setp.lt.s32 	%p12, %r679, %r94;
	@%p12 bra 	$L__BB7_67;
$L__BB7_68:
	// begin inline asm
	mov.u32 %r200, %laneid;
	// end inline asm
	mov.b32 	%r203, 1;
	mov.b32 	%r224, 31;
	mov.b32 	%r225, -1;
	// begin inline asm
	shfl.sync.down.b32 %r201, %r685, %r203, %r224, %r225;
	// end inline asm
	setp.gt.s32 	%p13, %r200, 30;
	selp.b32 	%r226, 0, %r201, %p13;
	add.s32 	%r207, %r226, %r685;
	mov.b32 	%r208, 2;
	// begin inline asm
	shfl.sync.down.b32 %r206, %r207, %r208, %r224, %r225;
	// end inline asm
	setp.gt.s32 	%p14, %r200, 29;
	selp.b32 	%r227, 0, %r206, %p14;
	add.s32 	%r212, %r207, %r227;
	mov.b32 	%r213, 4;
	// begin inline asm
	shfl.sync.down.b32 %r211, %r212, %r213, %r224, %r225;
	// end inline asm
	setp.gt.s32 	%p15, %r200, 27;
	selp.b32 	%r228, 0, %r211, %p15;
	add.s32 	%r217, %r212, %r228;
	mov.b32 	%r218, 8;
	// begin inline asm
	shfl.sync.down.b32 %r216, %r217, %r218, %r224, %r225;
	// end inline asm
	setp.gt.s32 	%p16, %r200, 23;
	selp.b32 	%r229, 0, %r216, %p16;
	add.s32 	%r222, %r217, %r229;
	mov.b32 	%r223, 16;
	// begin inline asm
	shfl.sync.down.b32 %r221, %r222, %r223, %r224, %r225;
	// end inline asm
	setp.gt.s32 	%p17, %r200, 15;
	selp.b32 	%r230, 0, %r221, %p17;
	add.s32 	%r686, %r222, %r230;
	setp.ne.s32 	%p18, %r200, 0;
	@%p18 bra 	$L__BB7_70;
	shr.u32 	%r231, %r85, 3;
	and.b32  	%r232, %r231, 124;
	mov.u32 	%r233, _ZZN3cub18CUB_300001_SM_10006detail6reduce28DeviceReduceSingleTileKernelINS2_10policy_hubIiyN4cuda3std3__44plusIiEEE10Policy1000EPiPfiS9_fiNS7_10__identityEEEvT0_T1_T2_T3_T4_T6_E12temp_storage;
	add.s32 	%r234, %r233, %r232;
	st.shared.u32 	[%r234+8], %r686;
$L__BB7_70:
	bar.sync 	0;
	setp.ne.s32 	%p19, %r85, 0;
	@%p19 bra 	$L__BB7_72;
	ld.shared.u32 	%r235, [_ZZN3cub18CUB_300001_SM_10006detail6reduce28DeviceReduceSingleTileKernelINS2_10policy_hubIiyN4cuda3std3__44plusIiEEE10Policy1000EPiPfiS9_fiNS7_10__identityEEEvT0_T1_T2_T3_T4_T6_E12temp_storage+12];
	add.s32 	%r236, %r235, %r686;
	ld.shared.u32 	%r237, [_ZZN3cub18CUB_300001_SM_10006detail6reduce28DeviceReduceSingleTileKernelINS2_10policy_hubIiyN4cuda3std3__44plusIiEEE10Policy1000EPiPfiS9_fiNS7_10__identityEEEvT0_T1_T2_T3_T4_T6_E12temp_storage+16];
	add.s32 	%r238, %r236, %r237;
	ld.shared.u32 	%r239, [_ZZN3cub18CUB_300001_SM_10006detail6reduce28DeviceReduceSingleTileKernelINS2_10policy_hubIiyN4cuda3std3__44plusIiEEE10Policy1000EPiPfiS9_fiNS7_10__identityEEEvT0_T1_T2_T3_T4_T6_E12temp_storage+20];
	add.s32 	%r240, %r238, %r239;
	ld.shared.u32 	%r241, [_ZZN3cub18CUB_300001_SM_10006detail6reduce28DeviceReduceSingleTileKernelINS2_10policy_hubIiyN4cuda3std3__44plusIiEEE10Policy1000EPiPfiS9_fiNS7_10__identityEEEvT0_T1_T2_T3_T4_T6_E12temp_storage+24];
	add.s32 	%r242, %r240, %r241;
	ld.shared.u32 	%r243, [_ZZN3cub18CUB_300001_SM_10006detail6reduce28DeviceReduceSingleTileKernelINS2_10policy_hubIiyN4cuda3std3__44plusIiEEE10Policy1000EPiPfiS9_fiNS7_10__identityEEEvT0_T1_T2_T3_T4_T6_E12temp_storage+28];
	add.s32 	%r244, %r242, %r243;
	ld.shared.u32 	%r245, [_ZZN3cub18CUB_300001_SM_10006detail6reduce28DeviceReduceSingleTileKernelINS2_10policy_hubIiyN4cuda3std3__44plusIiEEE10Policy1000EPiPfiS9_fiNS7_10__identityEEEvT0_T1_T2_T3_T4_T6_E12temp_storage+32];
	add.s32 	%r246, %r244, %r245;
	ld.shared.u32 	%r247, [_ZZN3cub18CUB_300001_SM_10006detail6reduce28DeviceReduceSingleTileKernelINS2_10policy_hubIiyN4cuda3std3__44plusIiEEE10Policy1000EPiPfiS9_fiNS7_10__identityEEEvT0_T1_T2_T3_T4_T6_E12temp_storage+36];
	add.s32 	%r686, %r246, %r247;
$L__BB7_72:
	mov.u32 	%r630, %tid.x;
	setp.ne.s32 	%p95, %r630, 0;
	@%p95 bra 	$L__BB7_74;
	cvt.rzi.s32.f32 	%r631, %f1;
	add.s32 	%r632, %r686, %r631;
	cvt.rn.f32.s32 	%f2, %r632;
	st.global.f32 	[%rd1], %f2;
$L__BB7_74:
	ret;

}


// ===== COMPILED SASS (sm_100) =====

	.target	sm_100

	.elftype	@"ET_EXEC"


//--------------------- .note.nv.tkinfo           --------------------------
	.section	.note.nv.tkinfo,"",@"SHT_NOTE"
	.sectionflags	@"SHF_NOTE_NV_TKINFO"
	.tkinfo
        /*0018*/ 	.word	0x00000002
        /*0030*/ 	.string	""
        /*0030*/ 	.string	"ptxas"
        /*0030*/ 	.string	"Cuda compilation tools, release 13.0, V13.0.88"
        /*0030*/ 	.string	"Build cuda_13.0.r13.0/compiler.36424714_0"
        /*0030*/ 	.string	"-arch sm_100 -m 64 "



//--------------------- .note.nv.cuinfo           --------------------------
	.section	.note.nv.cuinfo,"",@"SHT_NOTE"
	.sectionflags	@"SHF_NOTE_NV_CUINFO"
        /*0018*/ 	.short	0x0002
        /*001a*/ 	.short	0x0064
        /*001c*/ 	.short	0x0082
	.zero		2


//--------------------- .nv.info                  --------------------------
	.section	.nv.info,"",@"SHT_CUDA_INFO"
	.align	4


	//----- nvinfo : EIATTR_REGCOUNT
	.align		4
        /*0000*/ 	.byte	0x04, 0x2f
        /*0002*/ 	.short	(.L_46 - .L_45)
	.align		4
.L_45:
        /*0004*/ 	.word	index@(_Z6kernelPiS_)
        /*0008*/ 	.word	0x00000020


	//----- nvinfo : EIATTR_FRAME_SIZE
	.align		4
.L_46:
        /*000c*/ 	.byte	0x04, 0x11
        /*000e*/ 	.short	(.L_48 - .L_47)
	.align		4
.L_47:
        /*0010*/ 	.word	index@(_Z6kernelPiS_)
        /*0014*/ 	.word	0x00000000


	//----- nvinfo : EIATTR_REGCOUNT
	.align		4
.L_48:
        /*0018*/ 	.byte	0x04, 0x2f
        /*001a*/ 	.short	(.L_50 - .L_49)
	.align		4
.L_49:
        /*001c*/ 	.word	index@(_ZN3cub18CUB_300001_SM_10006detail11EmptyKernelIvEEvv)
        /*0020*/ 	.word	0x00000004


	//----- nvinfo : EIATTR_FRAME_SIZE
	.align		4
.L_50:
        /*0024*/ 	.byte	0x04, 0x11
        /*0026*/ 	.short	(.L_52 - .L_51)
	.align		4
.L_51:
        /*0028*/ 	.word	index@(_ZN3cub18CUB_300001_SM_10006detail11EmptyKernelIvEEvv)
        /*002c*/ 	.word	0x00000000


	//----- nvinfo : EIATTR_REGCOUNT
	.align		4
.L_52:
        /*0030*/ 	.byte	0x04, 0x2f
        /*0032*/ 	.short	(.L_54 - .L_53)
	.align		4
.L_53:
        /*0034*/ 	.word	index@(_ZN3cub18CUB_300001_SM_10006detail6reduce28DeviceReduceSingleTileKernelINS2_10policy_hubIijN4cuda3std3__44plusIiEEE10Policy1000EN6thrust24THRUST_300001_SM_1000_NS10device_ptrIiEEPfjS9_fiNS7_10__identityEEEvT0_T1_T2_T3_T4_T6_)
        /*0038*/ 	.word	0x00000020


	//----- nvinfo : EIATTR_FRAME_SIZE
	.align		4
.L_54:
        /*003c*/ 	.byte	0x04, 0x11
        /*003e*/ 	.short	(.L_56 - .L_55)
	.align		4
.L_55:
        /*0040*/ 	.word	index@(_ZN3cub18CUB_300001_SM_10006detail6reduce28DeviceReduceSingleTileKernelINS2_10policy_hubIijN4cuda3std3__44plusIiEEE10Policy1000EN6thrust24THRUST_300001_SM_1000_NS10device_ptrIiEEPfjS9_fiNS7_10__identityEEEvT0_T1_T2_T3_T4_T6_)
        /*0044*/ 	.word	0x00000000


	//----- nvinfo : EIATTR_REGCOUNT
	.align		4
.L_56:
        /*0048*/ 	.byte	0x04, 0x2f
        /*004a*/ 	.short	(.L_58 - .L_57)
	.align		4
.L_57:
        /*004c*/ 	.word	index@(_ZN3cub18CUB_300001_SM_10006detail6reduce18DeviceReduceKernelINS2_10policy_hubIijN4cuda3std3__44plusIiEEE10Policy1000EN6thrust24THRUST_300001_SM_1000_NS10device_ptrIiEEjS9_iNS7_10__identityEEEvT0_PT3_T1_NS0_13GridEvenShareISK_EET2_T4_)
        /*0050*/ 	.word	0x00000020


	//----- nvinfo : EIATTR_FRAME_SIZE
	.align		4
.L_58:
        /*0054*/ 	.byte	0x04, 0x11
        /*0056*/ 	.short	(.L_60 - .L_59)
	.align		4
.L_59:
        /*0058*/ 	.word	index@(_ZN3cub18CUB_300001_SM_10006detail6reduce18DeviceReduceKernelINS2_10policy_hubIijN4cuda3std3__44plusIiEEE10Policy1000EN6thrust24THRUST_300001_SM_1000_NS10device_ptrIiEEjS9_iNS7_10__identityEEEvT0_PT3_T1_NS0_13GridEvenShareISK_EET2_T4_)
        /*005c*/ 	.word	0x00000000


	//----- nvinfo : EIATTR_REGCOUNT
	.align		4
.L_60:
        /*0060*/ 	.byte	0x04, 0x2f
        /*0062*/ 	.short	(.L_62 - .L_61)
	.align		4
.L_61:
        /*0064*/ 	.word	index@(_ZN3cub18CUB_300001_SM_10006detail6reduce28DeviceReduceSingleTileKernelINS2_10policy_hubIijN4cuda3std3__44plusIiEEE10Policy1000EPiPfiS9_fiNS7_10__identityEEEvT0_T1_T2_T3_T4_T6_)
        /*0068*/ 	.word	0x00000020


	//----- nvinfo : EIATTR_FRAME_SIZE
	.align		4
.L_62:
        /*006c*/ 	.byte	0x04, 0x11
        /*006e*/ 	.short	(.L_64 - .L_63)
	.align		4
.L_63:
        /*0070*/ 	.word	index@(_ZN3cub18CUB_300001_SM_10006detail6reduce28DeviceReduceSingleTileKernelINS2_10policy_hubIijN4cuda3std3__44plusIiEEE10Policy1000EPiPfiS9_fiNS7_10__identityEEEvT0_T1_T2_T3_T4_T6_)
        /*0074*/ 	.word	0x00000000


	//----- nvinfo : EIATTR_REGCOUNT
	.align		4
.L_64:
        /*0078*/ 	.byte	0x04, 0x2f
        /*007a*/ 	.short	(.L_66 - .L_65)
	.align		4
.L_65:
        /*007c*/ 	.word	index@(_ZN3cub18CUB_300001_SM_10006detail6reduce28DeviceReduceSingleTileKernelINS2_10policy_hubIiyN4cuda3std3__44plusIiEEE10Policy1000EN6thrust24THRUST_300001_SM_1000_NS10device_ptrIiEEPfyS9_fiNS7_10__identityEEEvT0_T1_T2_T3_T4_T6_)
        /*0080*/ 	.word	0x0000001f


	//----- nvinfo : EIATTR_FRAME_SIZE
	.align		4
.L_66:
        /*0084*/ 	.byte	0x04, 0x11
        /*0086*/ 	.short	(.L_68 - .L_67)
	.align		4
.L_67:
        /*0088*/ 	.word	index@(_ZN3cub18CUB_300001_SM_10006detail6reduce28DeviceReduceSingleTileKernelINS2_10policy_hubIiyN4cuda3std3__44plusIiEEE10Policy1000EN6thrust24THRUST_300001_SM_1000_NS10device_ptrIiEEPfyS9_fiNS7_10__identityEEEvT0_T1_T2_T3_T4_T6_)
        /*008c*/ 	.word	0x00000000


	//----- nvinfo : EIATTR_REGCOUNT
	.align		4
.L_68:
        /*0090*/ 	.byte	0x04, 0x2f
        /*0092*/ 	.short	(.L_70 - .L_69)
	.align		4
.L_69:
        /*0094*/ 	.word	index@(_ZN3cub18CUB_300001_SM_10006detail6reduce18DeviceReduceKernelINS2_10policy_hubIiyN4cuda3std3__44plusIiEEE10Policy1000EN6thrust24THRUST_300001_SM_1000_NS10device_ptrIiEEyS9_iNS7_10__identityEEEvT0_PT3_T1_NS0_13GridEvenShareISK_EET2_T4_)
        /*0098*/ 	.word	0x0000001e


	//----- nvinfo : EIATTR_FRAME_SIZE
	.align		4
.L_70:
        /*009c*/ 	.byte	0x04, 0x11
        /*009e*/ 	.short	(.L_72 - .L_71)
	.align		4
.L_71:
        /*00a0*/ 	.word	index@(_ZN3cub18CUB_300001_SM_10006detail6reduce18DeviceReduceKernelINS2_10policy_hubIiyN4cuda3std3__44plusIiEEE10Policy1000EN6thrust24THRUST_300001_SM_1000_NS10device_ptrIiEEyS9_iNS7_10__identityEEEvT0_PT3_T1_NS0_13GridEvenShareISK_EET2_T4_)
        /*00a4*/ 	.word	0x00000000


	//----- nvinfo : EIATTR_REGCOUNT
	.align		4
.L_72:
        /*00a8*/ 	.byte	0x04, 0x2f
        /*00aa*/ 	.short	(.L_74 - .L_73)
	.align		4
.L_73:
        /*00ac*/ 	.word	index@(_ZN3cub18CUB_300001_SM_10006detail6reduce28DeviceReduceSingleTileKernelINS2_10policy_hubIiyN4cuda3std3__44plusIiEEE10Policy1000EPiPfiS9_fiNS7_10__identityEEEvT0_T1_T2_T3_T4_T6_)
        /*00b0*/ 	.word	0x00000020


	//----- nvinfo : EIATTR_FRAME_SIZE
	.align		4
.L_74:
        /*00b4*/ 	.byte	0x04, 0x11
        /*00b6*/ 	.short	(.L_76 - .L_75)
	.align		4
.L_75:
        /*00b8*/ 	.word	index@(_ZN3cub18CUB_300001_SM_10006detail6reduce28DeviceReduceSingleTileKernelINS2_10policy_hubIiyN4cuda3std3__44plusIiEEE10Policy1000EPiPfiS9_fiNS7_10__identityEEEvT0_T1_T2_T3_T4_T6_)
        /*00bc*/ 	.word	0x00000000


	//----- nvinfo : EIATTR_MIN_STACK_SIZE
	.align		4
.L_76:
        /*00c0*/ 	.byte	0x04, 0x12
        /*00c2*/ 	.short	(.L_78 - .L_77)
	.align		4
.L_77:
        /*00c4*/ 	.word	index@(_ZN3cub18CUB_300001_SM_10006detail6reduce28DeviceReduceSingleTileKernelINS2_10policy_hubIiyN4cuda3std3__44plusIiEEE10Policy1000EPiPfiS9_fiNS7_10__identityEEEvT0_T1_T2_T3_T4_T6_)
        /*00c8*/ 	.word	0x00000000


	//----- nvinfo : EIATTR_MIN_STACK_SIZE
	.align		4
.L_78:
        /*00cc*/ 	.byte	0x04, 0x12
        /*00ce*/ 	.short	(.L_80 - .L_79)
	.align		4
.L_79:
        /*00d0*/ 	.word	index@(_ZN3cub18CUB_300001_SM_10006detail6reduce18DeviceReduceKernelINS2_10policy_hubIiyN4cuda3std3__44plusIiEEE10Policy1000EN6thrust24THRUST_300001_SM_1000_NS10device_ptrIiEEyS9_iNS7_10__identityEEEvT0_PT3_T1_NS0_13GridEvenShareISK_EET2_T4_)
        /*00d4*/ 	.word	0x00000000


	//----- nvinfo : EIATTR_MIN_STACK_SIZE
	.align		4
.L_80:
        /*00d8*/ 	.byte	0x04, 0x12
        /*00da*/ 	.short	(.L_82 - .L_81)
	.align		4
.L_81:
        /*00dc*/ 	.word	index@(_ZN3cub18CUB_300001_SM_10006detail6reduce28DeviceReduceSingleTileKernelINS2_10policy_hubIiyN4cuda3std3__44plusIiEEE10Policy1000EN6thrust24THRUST_300001_SM_1000_NS10device_ptrIiEEPfyS9_fiNS7_10__identityEEEvT0_T1_T2_T3_T4_T6_)
        /*00e0*/ 	.word	0x00000000


	//----- nvinfo : EIATTR_MIN_STACK_SIZE
	.align		4
.L_82:
        /*00e4*/ 	.byte	0x04, 0x12
        /*00e6*/ 	.short	(.L_84 - .L_83)
	.align		4
.L_83:
        /*00e8*/ 	.word	index@(_ZN3cub18CUB_300001_SM_10006detail6reduce28DeviceReduceSingleTileKernelINS2_10policy_hubIijN4cuda3std3__44plusIiEEE10Policy1000EPiPfiS9_fiNS7_10__identityEEEvT0_T1_T2_T3_T4_T6_)
        /*00ec*/ 	.word	0x00000000


	//----- nvinfo : EIATTR_MIN_STACK_SIZE
	.align		4
.L_84:
        /*00f0*/ 	.byte	0x04, 0x12
        /*00f2*/ 	.short	(.L_86 - .L_85)
	.align		4
.L_85:
        /*00f4*/ 	.word	index@(_ZN3cub18CUB_300001_SM_10006detail6reduce18DeviceReduceKernelINS2_10policy_hubIijN4cuda3std3__44plusIiEEE10Policy1000EN6thrust24THRUST_300001_SM_1000_NS10device_ptrIiEEjS9_iNS7_10__identityEEEvT0_PT3_T1_NS0_13GridEvenShareISK_EET2_T4_)
        /*00f8*/ 	.word	0x00000000


	//----- nvinfo : EIATTR_MIN_STACK_SIZE
	.align		4
.L_86:
        /*00fc*/ 	.byte	0x04, 0x12
        /*00fe*/ 	.short	(.L_88 - .L_87)
	.align		4
.L_87:
        /*0100*/ 	.word	index@(_ZN3cub18CUB_300001_SM_10006detail6reduce28DeviceReduceSingleTileKernelINS2_10policy_hubIijN4cuda3std3__44plusIiEEE10Policy1000EN6thrust24THRUST_300001_SM_1000_NS10device_ptrIiEEPfjS9_fiNS7_10__identityEEEvT0_T1_T2_T3_T4_T6_)
        /*0104*/ 	.word	0x00000000


	//----- nvinfo : EIATTR_MIN_STACK_SIZE
	.align		4
.L_88:
        /*0108*/ 	.byte	0x04, 0x12
        /*010a*/ 	.short	(.L_90 - .L_89)
	.align		4
.L_89:
        /*010c*/ 	.word	index@(_ZN3cub18CUB_300001_SM_10006detail11EmptyKernelIvEEvv)
        /*0110*/ 	.word	0x00000000


	//----- nvinfo : EIATTR_MIN_STACK_SIZE
	.align		4
.L_90:
        /*0114*/ 	.byte	0x04, 0x12
        /*0116*/ 	.short	(.L_92 - .L_91)
	.align		4
.L_91:
        /*0118*/ 	.word	index@(_Z6kernelPiS_)
        /*011c*/ 	.word	0x00000000
.L_92:


//--------------------- .nv.compat                --------------------------
	.section	.nv.compat,"",@"SHT_CUDA_COMPAT_INFO"
	.align	4
        /*0000*/ 	.byte	0x02, 0x09, 0x00, 0x00, 0x02, 0x02, 0x01, 0x00, 0x02, 0x05, 0x05, 0x00, 0x03, 0x07, 0x01, 0x01
        /*0010*/ 	.byte	0x02, 0x03, 0x00, 0x00, 0x02, 0x06, 0x01, 0x00, 0x04, 0x0b, 0x08, 0x00, 0x09, 0x00, 0x00, 0x00
        /*0020*/ 	.byte	0x00, 0x00, 0x00, 0x00


//--------------------- .nv.info._ZN3cub18CUB_300001_SM_10006detail6reduce28DeviceReduceSingleTileKernelINS2_10policy_hubIiyN4cuda3std3__44plusIiEEE10Policy1000EPiPfiS9_fiNS7_10__identityEEEvT0_T1_T2_T3_T4_T6_ --------------------------
	.section	.nv.info._ZN3cub18CUB_300001_SM_10006detail6reduce28DeviceReduceSingleTileKernelINS2_10policy_hubIiyN4cuda3std3__44plusIiEEE10Policy1000EPiPfiS9_fiNS7_10__identityEEEvT0_T1_T2_T3_T4_T6_,"",@"SHT_CUDA_INFO"
	.sectionflags	@""
	.align	4


	//----- nvinfo : EIATTR_CUDA_API_VERSION
	.align		4
        /*0000*/ 	.byte	0x04, 0x37
        /*0002*/ 	.short	(.L_94 - .L_93)
.L_93:
        /*0004*/ 	.word	0x00000082


	//----- nvinfo : EIATTR_KPARAM_INFO
	.align		4
.L_94:
        /*0008*/ 	.byte	0x04, 0x17
        /*000a*/ 	.short	(.L_96 - .L_95)
.L_95:
        /*000c*/ 	.word	0x00000000
        /*0010*/ 	.short	0x0005
        /*0012*/ 	.short	0x001c
        /*0014*/ 	.byte	0x00, 0xf0, 0x05, 0x00


	//----- nvinfo : EIATTR_KPARAM_INFO
	.align		4
.L_96:
        /*0018*/ 	.byte	0x04, 0x17
        /*001a*/ 	.short	(.L_98 - .L_97)
.L_97:
        /*001c*/ 	.word	0x00000000
        /*0020*/ 	.short	0x0004
        /*0022*/ 	.short	0x0018
        /*0024*/ 	.byte	0x00, 0xf0, 0x11, 0x00


	//----- nvinfo : EIATTR_KPARAM_INFO
	.align		4
.L_98:
        /*0028*/ 	.byte	0x04, 0x17
        /*002a*/ 	.short	(.L_100 - .L_99)
.L_99:
        /*002c*/ 	.word	0x00000000
        /*0030*/ 	.short	0x0003
        /*0032*/ 	.short	0x0014
        /*0034*/ 	.byte	0x00, 0xf0, 0x05, 0x00


	//----- nvinfo : EIATTR_KPARAM_INFO
	.align		4
.L_100:
        /*0038*/ 	.byte	0x04, 0x17
        /*003a*/ 	.short	(.L_102 - .L_101)
.L_101:
        /*003c*/ 	.word	0x00000000
        /*0040*/ 	.short	0x0002
        /*0042*/ 	.short	0x0010
        /*0044*/ 	.byte	0x00, 0xf0, 0x11, 0x00


	//----- nvinfo : EIATTR_KPARAM_INFO
	.align		4
.L_102:
        /*0048*/ 	.byte	0x04, 0x17
        /*004a*/ 	.short	(.L_104 - .L_103)
.L_103:
        /*004c*/ 	.word	0x00000000
        /*0050*/ 	.short	0x0001
        /*0052*/ 	.short	0x0008
        /*0054*/ 	.byte	0x00, 0xf5, 0x21, 0x00


	//----- nvinfo : EIATTR_KPARAM_INFO
	.align		4
.L_104:
        /*0058*/ 	.byte	0x04, 0x17
        /*005a*/ 	.short	(.L_106 - .L_105)
.L_105:
        /*005c*/ 	.word	0x00000000
        /*0060*/ 	.short	0x0000
        /*0062*/ 	.short	0x0000
        /*0064*/ 	.byte	0x00, 0xf5, 0x21, 0x00


	//----- nvinfo : EIATTR_SPARSE_MMA_MASK
	.align		4
.L_106:
        /*0068*/ 	.byte	0x03, 0x50
        /*006a*/ 	.short	0x0000


	//----- nvinfo : EIATTR_MAXREG_COUNT
	.align		4
        /*006c*/ 	.byte	0x03, 0x1b
        /*006e*/ 	.short	0x00ff


	//----- nvinfo : EIATTR_NUM_BARRIERS
	.align		4
        /*0070*/ 	.byte	0x02, 0x4c
        /*0072*/ 	.byte	0x01
	.zero		1


	//----- nvinfo : EIATTR_MERCURY_ISA_VERSION
	.align		4
        /*0074*/ 	.byte	0x03, 0x5f
        /*0076*/ 	.short	0x0101


	//----- nvinfo : EIATTR_COOP_GROUP_MASK_REGIDS
	.align		4
        /*0078*/ 	.byte	0x04, 0x29
        /*007a*/ 	.short	(.L_108 - .L_107)


	//   ....[0]....
.L_107:
        /*007c*/ 	.word	0xffffffff


	//   ....[1]....
        /*0080*/ 	.word	0xffffffff


	//   ....[2]....
        /*0084*/ 	.word	0xffffffff


	//   ....[3]....
        /*0088*/ 	.word	0xffffffff


	//   ....[4]....
        /*008c*/ 	.word	0xffffffff


	//   ....[5]....
        /*0090*/ 	.word	0xffffffff


	//   ....[6]....
        /*0094*/ 	.word	0xffffffff


	//   ....[7]....
        /*0098*/ 	.word	0xffffffff


	//   ....[8]....
        /*009c*/ 	.word	0xffffffff


	//   ....[9]....
        /*00a0*/ 	.word	0xffffffff


	//   ....[10]....
        /*00a4*/ 	.word	0xffffffff


	//   ....[11]....
        /*00a8*/ 	.word	0xffffffff


	//   ....[12]....
        /*00ac*/ 	.word	0xffffffff


	//   ....[13]....
        /*00b0*/ 	.word	0xffffffff


	//   ....[14]....
        /*00b4*/ 	.word	0xffffffff


	//   ....[15]....
        /*00b8*/ 	.word	0xffffffff


	//   ....[16]....
        /*00bc*/ 	.word	0xffffffff


	//   ....[17]....
        /*00c0*/ 	.word	0xffffffff


	//   ....[18]....
        /*00c4*/ 	.word	0xffffffff


	//   ....[19]....
        /*00c8*/ 	.word	0xffffffff


	//   ....[20]....
        /*00cc*/ 	.word	0xffffffff


	//   ....[21]....
        /*00d0*/ 	.word	0xffffffff


	//   ....[22]....
        /*00d4*/ 	.word	0xffffffff


	//   ....[23]....
        /*00d8*/ 	.word	0xffffffff


	//   ....[24]....
        /*00dc*/ 	.word	0xffffffff


	//   ....[25]....
        /*00e0*/ 	.word	0xffffffff


	//   ....[26]....
        /*00e4*/ 	.word	0xffffffff


	//   ....[27]....
        /*00e8*/ 	.word	0xffffffff


	//   ....[28]....
        /*00ec*/ 	.word	0xffffffff


	//   ....[29]....
        /*00f0*/ 	.word	0xffffffff


	//----- nvinfo : EIATTR_COOP_GROUP_INSTR_OFFSETS
	.align		4
.L_108:
        /*00f4*/ 	.byte	0x04, 0x28
        /*00f6*/ 	.short	(.L_110 - .L_109)


	//   ....[0]....
.L_109:
        /*00f8*/ 	.word	0x00000890


	//   ....[1]....
        /*00fc*/ 	.word	0x000008f0


	//   ....[2]....
        /*0100*/ 	.word	0x00000940


	//   ....[3]....
        /*0104*/ 	.word	0x000009b0


	//   ....[4]....
        /*0108*/ 	.word	0x00000a10


	//   ....[5]....
        /*010c*/ 	.word	0x00000ba0


	//   ....[6]....
        /*0110*/ 	.word	0x00000c40


	//   ....[7]....
        /*0114*/ 	.word	0x00000cc0


	//   ....[8]....
        /*0118*/ 	.word	0x00000d20


	//   ....[9]....
        /*011c*/ 	.word	0x00000d60


	//   ....[10]....
        /*0120*/ 	.word	0x000019d0


	//   ....[11]....
        /*0124*/ 	.word	0x00001a30


	//   ....[12]....
        /*0128*/ 	.word	0x00001a90


	//   ....[13]....
        /*012c*/ 	.word	0x00001af0


	//   ....[14]....
        /*0130*/ 	.word	0x00001b50


	//   ....[15]....
        /*0134*/ 	.word	0x000023f0


	//   ....[16]....
        /*0138*/ 	.word	0x00002450


	//   ....[17]....
        /*013c*/ 	.word	0x000024a0


	//   ....[18]....
        /*0140*/ 	.word	0x00002510


	//   ....[19]....
        /*0144*/ 	.word	0x00002570


	//   ....[20]....
        /*0148*/ 	.word	0x00002700


	//   ....[21]....
        /*014c*/ 	.word	0x00002790


	//   ....[22]....
        /*0150*/ 	.word	0x000027e0


	//   ....[23]....
        /*0154*/ 	.word	0x00002850


	//   ....[24]....
        /*0158*/ 	.word	0x000028c0


	//   ....[25]....
        /*015c*/ 	.word	0x000036a0


	//   ....[26]....
        /*0160*/ 	.word	0x00003700


	//   ....[27]....
        /*0164*/ 	.word	0x00003760


	//   ....[28]....
        /*0168*/ 	.word	0x000037c0


	//   ....[29]....
        /*016c*/ 	.word	0x00003820


	//----- nvinfo : EIATTR_VRC_CTA_INIT_COUNT
	.align		4
.L_110:
        /*0170*/ 	.byte	0x02, 0x4a
	.zero		1
	.zero		1


	//----- nvinfo : EIATTR_EXIT_INSTR_OFFSETS
	.align		4
        /*0174*/ 	.byte	0x04, 0x1c
        /*0176*/ 	.short	(.L_112 - .L_111)


	//   ....[0]....
.L_111:
        /*0178*/ 	.word	0x00000080


	//   ....[1]....
        /*017c*/ 	.word	0x000000c0


	//   ....[2]....
        /*0180*/ 	.word	0x00003940


	//   ....[3]....
        /*0184*/ 	.word	0x000039b0


	//----- nvinfo : EIATTR_MAX_THREADS
	.align		4
.L_112:
        /*0188*/ 	.byte	0x04, 0x05
        /*018a*/ 	.short	(.L_114 - .L_113)
.L_113:
        /*018c*/ 	.word	0x00000100
        /*0190*/ 	.word	0x00000001
        /*0194*/ 	.word	0x00000001


	//----- nvinfo : EIATTR_CRS_STACK_SIZE
	.align		4
.L_114:
        /*0198*/ 	.byte	0x04, 0x1e
        /*019a*/ 	.short	(.L_116 - .L_115)
.L_115:
        /*019c*/ 	.word	0x00000000


	//----- nvinfo : EIATTR_CBANK_PARAM_SIZE
	.align		4
.L_116:
        /*01a0*/ 	.byte	0x03, 0x19
        /*01a2*/ 	.short	0x001d


	//----- nvinfo : EIATTR_PARAM_CBANK
	.align		4
        /*01a4*/ 	.byte	0x04, 0x0a
        /*01a6*/ 	.short	(.L_118 - .L_117)
	.align		4
.L_117:
        /*01a8*/ 	.word	index@(.nv.constant0._ZN3cub18CUB_300001_SM_10006detail6reduce28DeviceReduceSingleTileKernelINS2_10policy_hubIiyN4cuda3std3__44plusIiEEE10Policy1000EPiPfiS9_fiNS7_10__identityEEEvT0_T1_T2_T3_T4_T6_)
        /*01ac*/ 	.short	0x0380
        /*01ae*/ 	.short	0x001d


	//----- nvinfo : EIATTR_SW_WAR
	.align		4
.L_118:
        /*01b0*/ 	.byte	0x04, 0x36
        /*01b2*/ 	.short	(.L_120 - .L_119)
.L_119:
        /*01b4*/ 	.word	0x00000008
.L_120:


//--------------------- .nv.info._ZN3cub18CUB_300001_SM_10006detail6reduce18DeviceReduceKernelINS2_10policy_hubIiyN4cuda3std3__44plusIiEEE10Policy1000EN6thrust24THRUST_300001_SM_1000_NS10device_ptrIiEEyS9_iNS7_10__identityEEEvT0_PT3_T1_NS0_13GridEvenShareISK_EET2_T4_ --------------------------
	.section	.nv.info._ZN3cub18CUB_300001_SM_10006detail6reduce18DeviceReduceKernelINS2_10policy_hubIiyN4cuda3std3__44plusIiEEE10Policy1000EN6thrust24THRUST_300001_SM_1000_NS10device_ptrIiEEyS9_iNS7_10__identityEEEvT0_PT3_T1_NS0_13GridEvenShareISK_EET2_T4_,"",@"SHT_CUDA_INFO"
	.sectionflags	@""
	.align	4


	//----- nvinfo : EIATTR_CUDA_API_VERSION
	.align		4
        /*0000*/ 	.byte	0x04, 0x37
        /*0002*/ 	.short	(.L_122 - .L_121)
.L_121:
        /*0004*/ 	.word	0x00000082


	//----- nvinfo : EIATTR_KPARAM_INFO
	.align		4
.L_122:
        /*0008*/ 	.byte	0x04, 0x17
        /*000a*/ 	.short	(.L_124 - .L_123)
.L_123:
        /*000c*/ 	.word	0x00000000
        /*0010*/ 	.short	0x0005
        /*0012*/ 	.short	0x0061
        /*0014*/ 	.byte	0x00, 0xf0, 0x05, 0x00


	//----- nvinfo : EIATTR_KPARAM_INFO
	.align		4
.L_124:
        /*0018*/ 	.byte	0x04, 0x17
        /*001a*/ 	.short	(.L_126 - .L_125)
.L_125:
        /*001c*/ 	.word	0x00000000
        /*0020*/ 	.short	0x0004
        /*0022*/ 	.short	0x0060
        /*0024*/ 	.byte	0x00, 0xf0, 0x05, 0x00


	//----- nvinfo : EIATTR_KPARAM_INFO
	.align		4
.L_126:
        /*0028*/ 	.byte	0x04, 0x17
        /*002a*/ 	.short	(.L_128 - .L_127)
.L_127:
        /*002c*/ 	.word	0x00000000
        /*0030*/ 	.short	0x0003
        /*0032*/ 	.short	0x0018
        /*0034*/ 	.byte	0x00, 0xf0, 0x21, 0x01


	//----- nvinfo : EIATTR_KPARAM_INFO
	.align		4
.L_128:
        /*0038*/ 	.byte	0x04, 0x17
        /*003a*/ 	.short	(.L_130 - .L_129)
.L_129:
        /*003c*/ 	.word	0x00000000
        /*0040*/ 	.short	0x0002
        /*0042*/ 	.short	0x0010
        /*0044*/ 	.byte	0x00, 0xf0, 0x21, 0x00


	//----- nvinfo : EIATTR_KPARAM_INFO
	.align		4
.L_130:
        /*0048*/ 	.byte	0x04, 0x17
        /*004a*/ 	.short	(.L_132 - .L_131)
.L_131:
        /*004c*/ 	.word	0x00000000
        /*0050*/ 	.short	0x0001
        /*0052*/ 	.short	0x0008
        /*0054*/ 	.byte	0x00, 0xf5, 0x21, 0x00


	//----- nvinfo : EIATTR_KPARAM_INFO
	.align		4
.L_132:
        /*0058*/ 	.byte	0x04, 0x17
        /*005a*/ 	.short	(.L_134 - .L_133)
.L_133:
        /*005c*/ 	.word	0x00000000
        /*0060*/ 	.short	0x0000
        /*0062*/ 	.short	0x0000
        /*0064*/ 	.byte	0x00, 0xf0, 0x21, 0x00


	//----- nvinfo : EIATTR_SPARSE_MMA_MASK
	.align		4
.L_134:
        /*0068*/ 	.byte	0x03, 0x50
        /*006a*/ 	.short	0x0000


	//----- nvinfo : EIATTR_MAXREG_COUNT
	.align		4
        /*006c*/ 	.byte	0x03, 0x1b
        /*006e*/ 	.short	0x00ff


	//----- nvinfo : EIATTR_NUM_BARRIERS
	.align		4
        /*0070*/ 	.byte	0x02, 0x4c
        /*0072*/ 	.byte	0x01
	.zero		1


	//----- nvinfo : EIATTR_MERCURY_ISA_VERSION
	.align		4
        /*0074*/ 	.byte	0x03, 0x5f
        /*0076*/ 	.short	0x0101


	//----- nvinfo : EIATTR_COOP_GROUP_MASK_REGIDS
	.align		4
        /*0078*/ 	.byte	0x04, 0x29
        /*007a*/ 	.short	(.L_136 - .L_135)


	//   ....[0]....
.L_135:
        /*007c*/ 	.word	0xffffffff


	//   ....[1]....
        /*0080*/ 	.word	0xffffffff


	//   ....[2]....
        /*0084*/ 	.word	0xffffffff


	//   ....[3]....
        /*0088*/ 	.word	0xffffffff


	//   ....[4]....
        /*008c*/ 	.word	0xffffffff


	//   ....[5]....
        /*0090*/ 	.word	0xffffffff


	//   ....[6]....
        /*0094*/ 	.word	0xffffffff


	//   ....[7]....
        /*0098*/ 	.word	0xffffffff


	//   ....[8]....
        /*009c*/ 	.word	0xffffffff


	//   ....[9]....
        /*00a0*/ 	.word	0xffffffff


	//   ....[10]....
        /*00a4*/ 	.word	0xffffffff


	//   ....[11]....
        /*00a8*/ 	.word	0xffffffff


	//   ....[12]....
        /*00ac*/ 	.word	0xffffffff


	//   ....[13]....
        /*00b0*/ 	.word	0xffffffff


	//   ....[14]....
        /*00b4*/ 	.word	0xffffffff


	//----- nvinfo : EIATTR_COOP_GROUP_INSTR_OFFSETS
	.align		4
.L_136:
        /*00b8*/ 	.byte	0x04, 0x28
        /*00ba*/ 	.short	(.L_138 - .L_137)


	//   ....[0]....
.L_137:
        /*00bc*/ 	.word	0x000008e0


	//   ....[1]....
        /*00c0*/ 	.word	0x00000940


	//   ....[2]....
        /*00c4*/ 	.word	0x000009a0


	//   ....[3]....
        /*00c8*/ 	.word	0x00000a00


	//   ....[4]....
        /*00cc*/ 	.word	0x00000a60


	//   ....[5]....
        /*00d0*/ 	.word	0x00000bf0


	//   ....[6]....
        /*00d4*/ 	.word	0x00000c90


	//   ....[7]....
        /*00d8*/ 	.word	0x00000d10


	//   ....[8]....
        /*00dc*/ 	.word	0x00000d70


	//   ....[9]....
        /*00e0*/ 	.word	0x00000db0


	//   ....[10]....
        /*00e4*/ 	.word	0x00001db0


	//   ....[11]....
        /*00e8*/ 	.word	0x00001e10


	//   ....[12]....
        /*00ec*/ 	.word	0x00001e70


	//   ....[13]....
        /*00f0*/ 	.word	0x00001ed0


	//   ....[14]....
        /*00f4*/ 	.word	0x00001f30


	//----- nvinfo : EIATTR_VRC_CTA_INIT_COUNT
	.align		4
.L_138:
        /*00f8*/ 	.byte	0x02, 0x4a
	.zero		1
	.zero		1


	//----- nvinfo : EIATTR_EXIT_INSTR_OFFSETS
	.align		4
        /*00fc*/ 	.byte	0x04, 0x1c
        /*00fe*/ 	.short	(.L_140 - .L_139)


	//   ....[0]....
.L_139:
        /*0100*/ 	.word	0x00002050


	//   ....[1]....
        /*0104*/ 	.word	0x000020b0


	//----- nvinfo : EIATTR_MAX_THREADS
	.align		4
.L_140:
        /*0108*/ 	.byte	0x04, 0x05
        /*010a*/ 	.short	(.L_142 - .L_141)
.L_141:
        /*010c*/ 	.word	0x00000100
        /*0110*/ 	.word	0x00000001
        /*0114*/ 	.word	0x00000001


	//----- nvinfo : EIATTR_CRS_STACK_SIZE
	.align		4
.L_142:
        /*0118*/ 	.byte	0x04, 0x1e
        /*011a*/ 	.short	(.L_144 - .L_143)
.L_143:
        /*011c*/ 	.word	0x00000000


	//----- nvinfo : EIATTR_CBANK_PARAM_SIZE
	.align		4
.L_144:
        /*0120*/ 	.byte	0x03, 0x19
        /*0122*/ 	.short	0x0062


	//----- nvinfo : EIATTR_PARAM_CBANK
	.align		4
        /*0124*/ 	.byte	0x04, 0x0a
        /*0126*/ 	.short	(.L_146 - .L_145)
	.align		4
.L_145:
        /*0128*/ 	.word	index@(.nv.constant0._ZN3cub18CUB_300001_SM_10006detail6reduce18DeviceReduceKernelINS2_10policy_hubIiyN4cuda3std3__44plusIiEEE10Policy1000EN6thrust24THRUST_300001_SM_1000_NS10device_ptrIiEEyS9_iNS7_10__identityEEEvT0_PT3_T1_NS0_13GridEvenShareISK_EET2_T4_)
        /*012c*/ 	.short	0x0380
        /*012e*/ 	.short	0x0062


	//----- nvinfo : EIATTR_SW_WAR
	.align		4
.L_146:
        /*0130*/ 	.byte	0x04, 0x36
        /*0132*/ 	.short	(.L_148 - .L_147)
.L_147:
        /*0134*/ 	.word	0x00000008
.L_148:


//--------------------- .nv.info._ZN3cub18CUB_300001_SM_10006detail6reduce28DeviceReduceSingleTileKernelINS2_10policy_hubIiyN4cuda3std3__44plusIiEEE10Policy1000EN6thrust24THRUST_300001_SM_1000_NS10device_ptrIiEEPfyS9_fiNS7_10__identityEEEvT0_T1_T2_T3_T4_T6_ --------------------------
	.section	.nv.info._ZN3cub18CUB_300001_SM_10006detail6reduce28DeviceReduceSingleTileKernelINS2_10policy_hubIiyN4cuda3std3__44plusIiEEE10Policy1000EN6thrust24THRUST_300001_SM_1000_NS10device_ptrIiEEPfyS9_fiNS7_10__identityEEEvT0_T1_T2_T3_T4_T6_,"",@"SHT_CUDA_INFO"
	.sectionflags	@""
	.align	4


	//----- nvinfo : EIATTR_CUDA_API_VERSION
	.align		4
        /*0000*/ 	.byte	0x04, 0x37
        /*0002*/ 	.short	(.L_150 - .L_149)
.L_149:
        /*0004*/ 	.word	0x00000082


	//----- nvinfo : EIATTR_KPARAM_INFO
	.align		4
.L_150:
        /*0008*/ 	.byte	0x04, 0x17
        /*000a*/ 	.short	(.L_152 - .L_151)
.L_151:
        /*000c*/ 	.word	0x00000000
        /*0010*/ 	.short	0x0005
        /*0012*/ 	.short	0x0020
        /*0014*/ 	.byte	0x00, 0xf0, 0x05, 0x00


	//----- nvinfo : EIATTR_KPARAM_INFO
	.align		4
.L_152:
        /*0018*/ 	.byte	0x04, 0x17
        /*001a*/ 	.short	(.L_154 - .L_153)
.L_153:
        /*001c*/ 	.word	0x00000000
        /*0020*/ 	.short	0x0004
        /*0022*/ 	.short	0x001c
        /*0024*/ 	.byte	0x00, 0xf0, 0x11, 0x00


	//----- nvinfo : EIATTR_KPARAM_INFO
	.align		4
.L_154:
        /*0028*/ 	.byte	0x04, 0x17
        /*002a*/ 	.short	(.L_156 - .L_155)
.L_155:
        /*002c*/ 	.word	0x00000000
        /*0030*/ 	.short	0x0003
        /*0032*/ 	.short	0x0018
        /*0034*/ 	.byte	0x00, 0xf0, 0x05, 0x00


	//----- nvinfo : EIATTR_KPARAM_INFO
	.align		4
.L_156:
        /*0038*/ 	.byte	0x04, 0x17
        /*003a*/ 	.short	(.L_158 - .L_157)
.L_157:
        /*003c*/ 	.word	0x00000000
        /*0040*/ 	.short	0x0002
        /*0042*/ 	.short	0x0010
        /*0044*/ 	.byte	0x00, 0xf0, 0x21, 0x00


	//----- nvinfo : EIATTR_KPARAM_INFO
	.align		4
.L_158:
        /*0048*/ 	.byte	0x04, 0x17
        /*004a*/ 	.short	(.L_160 - .L_159)
.L_159:
        /*004c*/ 	.word	0x00000000
        /*0050*/ 	.short	0x0001
        /*0052*/ 	.short	0x0008
        /*0054*/ 	.byte	0x00, 0xf5, 0x21, 0x00


	//----- nvinfo : EIATTR_KPARAM_INFO
	.align		4
.L_160:
        /*0058*/ 	.byte	0x04, 0x17
        /*005a*/ 	.short	(.L_162 - .L_161)
.L_161:
        /*005c*/ 	.word	0x00000000
        /*0060*/ 	.short	0x0000
        /*0062*/ 	.short	0x0000
        /*0064*/ 	.byte	0x00, 0xf0, 0x21, 0x00


	//----- nvinfo : EIATTR_SPARSE_MMA_MASK
	.align		4
.L_162:
        /*0068*/ 	.byte	0x03, 0x50
        /*006a*/ 	.short	0x0000


	//----- nvinfo : EIATTR_MAXREG_COUNT
	.align		4
        /*006c*/ 	.byte	0x03, 0x1b
        /*006e*/ 	.short	0x00ff


	//----- nvinfo : EIATTR_NUM_BARRIERS
	.align		4
        /*0070*/ 	.byte	0x02, 0x4c
        /*0072*/ 	.byte	0x01
	.zero		1


	//----- nvinfo : EIATTR_MERCURY_ISA_VERSION
	.align		4
        /*0074*/ 	.byte	0x03, 0x5f
        /*0076*/ 	.short	0x0101


	//----- nvinfo : EIATTR_COOP_GROUP_MASK_REGIDS
	.align		4
        /*0078*/ 	.byte	0x04, 0x29
        /*007a*/ 	.short	(.L_164 - .L_163)


	//   ....[0]....
.L_163:
        /*007c*/ 	.word	0xffffffff


	//   ....[1]....
        /*0080*/ 	.word	0xffffffff


	//   ....[2]....
        /*0084*/ 	.word	0xffffffff


	//   ....[3]....
        /*0088*/ 	.word	0xffffffff


	//   ....[4]....
        /*008c*/ 	.word	0xffffffff


	//   ....[5]....
        /*0090*/ 	.word	0xffffffff


	//   ....[6]....
        /*0094*/ 	.word	0xffffffff


	//   ....[7]....
        /*0098*/ 	.word	0xffffffff


	//   ....[8]....
        /*009c*/ 	.word	0xffffffff


	//   ....[9]....
        /*00a0*/ 	.word	0xffffffff


	//   ....[10]....
        /*00a4*/ 	.word	0xffffffff


	//   ....[11]....
        /*00a8*/ 	.word	0xffffffff


	//   ....[12]....
        /*00ac*/ 	.word	0xffffffff


	//   ....[13]....
        /*00b0*/ 	.word	0xffffffff


	//   ....[14]....
        /*00b4*/ 	.word	0xffffffff


	//----- nvinfo : EIATTR_COOP_GROUP_INSTR_OFFSETS
	.align		4
.L_164:
        /*00b8*/ 	.byte	0x04, 0x28
        /*00ba*/ 	.short	(.L_166 - .L_165)


	//   ....[0]....
.L_165:
        /*00bc*/ 	.word	0x00000850


	//   ....[1]....
        /*00c0*/ 	.word	0x000008b0


	//   ....[2]....
        /*00c4*/ 	.word	0x00000910


	//   ....[3]....
        /*00c8*/ 	.word	0x00000970


	//   ....[4]....
        /*00cc*/ 	.word	0x000009d0


	//   ....[5]....
        /*00d0*/ 	.word	0x00000b60


	//   ....[6]....
        /*00d4*/ 	.word	0x00000c00


	//   ....[7]....
        /*00d8*/ 	.word	0x00000c80


	//   ....[8]....
        /*00dc*/ 	.word	0x00000ce0


	//   ....[9]....
        /*00e0*/ 	.word	0x00000d20


	//   ....[10]....
        /*00e4*/ 	.word	0x00001b90


	//   ....[11]....
        /*00e8*/ 	.word	0x00001bf0


	//   ....[12]....
        /*00ec*/ 	.word	0x00001c50


	//   ....[13]....
        /*00f0*/ 	.word	0x00001cb0


	//   ....[14]....
        /*00f4*/ 	.word	0x00001d10


	//----- nvinfo : EIATTR_VRC_CTA_INIT_COUNT
	.align		4
.L_166:
        /*00f8*/ 	.byte	0x02, 0x4a
	.zero		1
	.zero		1


	//----- nvinfo : EIATTR_EXIT_INSTR_OFFSETS
	.align		4
        /*00fc*/ 	.byte	0x04, 0x1c
        /*00fe*/ 	.short	(.L_168 - .L_167)


	//   ....[0]....
.L_167:
        /*0100*/ 	.word	0x000000a0


	//   ....[1]....
        /*0104*/ 	.word	0x000000e0


	//   ....[2]....
        /*0108*/ 	.word	0x00001e20


	//   ....[3]....
        /*010c*/ 	.word	0x00001e90


	//----- nvinfo : EIATTR_MAX_THREADS
	.align		4
.L_168:
        /*0110*/ 	.byte	0x04, 0x05
        /*0112*/ 	.short	(.L_170 - .L_169)
.L_169:
        /*0114*/ 	.word	0x00000100
        /*0118*/ 	.word	0x00000001
        /*011c*/ 	.word	0x00000001


	//----- nvinfo : EIATTR_CRS_STACK_SIZE
	.align		4
.L_170:
        /*0120*/ 	.byte	0x04, 0x1e
        /*0122*/ 	.short	(.L_172 - .L_171)
.L_171:
        /*0124*/ 	.word	0x00000000


	//----- nvinfo : EIATTR_CBANK_PARAM_SIZE
	.align		4
.L_172:
        /*0128*/ 	.byte	0x03, 0x19
        /*012a*/ 	.short	0x0021


	//----- nvinfo : EIATTR_PARAM_CBANK
	.align		4
        /*012c*/ 	.byte	0x04, 0x0a
        /*012e*/ 	.short	(.L_174 - .L_173)
	.align		4
.L_173:
        /*0130*/ 	.word	index@(.nv.constant0._ZN3cub18CUB_300001_SM_10006detail6reduce28DeviceReduceSingleTileKernelINS2_10policy_hubIiyN4cuda3std3__44plusIiEEE10Policy1000EN6thrust24THRUST_300001_SM_1000_NS10device_ptrIiEEPfyS9_fiNS7_10__identityEEEvT0_T1_T2_T3_T4_T6_)
        /*0134*/ 	.short	0x0380
        /*0136*/ 	.short	0x0021


	//----- nvinfo : EIATTR_SW_WAR
	.align		4
.L_174:
        /*0138*/ 	.byte	0x04, 0x36
        /*013a*/ 	.short	(.L_176 - .L_175)
.L_175:
        /*013c*/ 	.word	0x00000008
.L_176:


//--------------------- .nv.info._ZN3cub18CUB_300001_SM_10006detail6reduce28DeviceReduceSingleTileKernelINS2_10policy_hubIijN4cuda3std3__44plusIiEEE10Policy1000EPiPfiS9_fiNS7_10__identityEEEvT0_T1_T2_T3_T4_T6_ --------------------------
	.section	.nv.info._ZN3cub18CUB_300001_SM_10006detail6reduce28DeviceReduceSingleTileKernelINS2_10policy_hubIijN4cuda3std3__44plusIiEEE10Policy1000EPiPfiS9_fiNS7_10__identityEEEvT0_T1_T2_T3_T4_T6_,"",@"SHT_CUDA_INFO"
	.sectionflags	@""
	.align	4


	//----- nvinfo : EIATTR_CUDA_API_VERSION
	.align		4
        /*0000*/ 	.byte	0x04, 0x37
        /*0002*/ 	.short	(.L_178 - .L_177)
.L_177:
        /*0004*/ 	.word	0x00000082


	//----- nvinfo : EIATTR_KPARAM_INFO
	.align		4
.L_178:
        /*0008*/ 	.byte	0x04, 0x17
        /*000a*/ 	.short	(.L_180 - .L_179)
.L_179:
        /*000c*/ 	.word	0x00000000
        /*0010*/ 	.short	0x0005
        /*0012*/ 	.short	0x001c
        /*0014*/ 	.byte	0x00, 0xf0, 0x05, 0x00


	//----- nvinfo : EIATTR_KPARAM_INFO
	.align		4
.L_180:
        /*0018*/ 	.byte	0x04, 0x17
        /*001a*/ 	.short	(.L_182 - .L_181)
.L_181:
        /*001c*/ 	.word	0x00000000
        /*0020*/ 	.short	0x0004
        /*0022*/ 	.short	0x0018
        /*0024*/ 	.byte	0x00, 0xf0, 0x11, 0x00


	//----- nvinfo : EIATTR_KPARAM_INFO
	.align		4
.L_182:
        /*0028*/ 	.byte	0x04, 0x17
        /*002a*/ 	.short	(.L_184 - .L_183)
.L_183:
        /*002c*/ 	.word	0x00000000
        /*0030*/ 	.short	0x0003
        /*0032*/ 	.short	0x0014
        /*0034*/ 	.byte	0x00, 0xf0, 0x05, 0x00


	//----- nvinfo : EIATTR_KPARAM_INFO
	.align		4
.L_184:
        /*0038*/ 	.byte	0x04, 0x17
        /*003a*/ 	.short	(.L_186 - .L_185)
.L_185:
        /*003c*/ 	.word	0x00000000
        /*0040*/ 	.short	0x0002
        /*0042*/ 	.short	0x0010
        /*0044*/ 	.byte	0x00, 0xf0, 0x11, 0x00


	//----- nvinfo : EIATTR_KPARAM_INFO
	.align		4
.L_186:
        /*0048*/ 	.byte	0x04, 0x17
        /*004a*/ 	.short	(.L_188 - .L_187)
.L_187:
        /*004c*/ 	.word	0x00000000
        /*0050*/ 	.short	0x0001
        /*0052*/ 	.short	0x0008
        /*0054*/ 	.byte	0x00, 0xf5, 0x21, 0x00


	//----- nvinfo : EIATTR_KPARAM_INFO
	.align		4
.L_188:
        /*0058*/ 	.byte	0x04, 0x17
        /*005a*/ 	.short	(.L_190 - .L_189)
.L_189:
        /*005c*/ 	.word	0x00000000
        /*0060*/ 	.short	0x0000
        /*0062*/ 	.short	0x0000
        /*0064*/ 	.byte	0x00, 0xf5, 0x21, 0x00


	//----- nvinfo : EIATTR_SPARSE_MMA_MASK
	.align		4
.L_190:
        /*0068*/ 	.byte	0x03, 0x50
        /*006a*/ 	.short	0x0000


	//----- nvinfo : EIATTR_MAXREG_COUNT
	.align		4
        /*006c*/ 	.byte	0x03, 0x1b
        /*006e*/ 	.short	0x00ff


	//----- nvinfo : EIATTR_NUM_BARRIERS
	.align		4
        /*0070*/ 	.byte	0x02, 0x4c
        /*0072*/ 	.byte	0x01
	.zero		1


	//----- nvinfo : EIATTR_MERCURY_ISA_VERSION
	.align		4
        /*0074*/ 	.byte	0x03, 0x5f
        /*0076*/ 	.short	0x0101


	//----- nvinfo : EIATTR_COOP_GROUP_MASK_REGIDS
	.align		4
        /*0078*/ 	.byte	0x04, 0x29
        /*007a*/ 	.short	(.L_192 - .L_191)


	//   ....[0]....
.L_191:
        /*007c*/ 	.word	0xffffffff


	//   ....[1]....
        /*0080*/ 	.word	0xffffffff


	//   ....[2]....
        /*0084*/ 	.word	0xffffffff


	//   ....[3]....
        /*0088*/ 	.word	0xffffffff


	//   ....[4]....
        /*008c*/ 	.word	0xffffffff


	//   ....[5]....
        /*0090*/ 	.word	0xffffffff


	//   ....[6]....
        /*0094*/ 	.word	0xffffffff


	//   ....[7]....
        /*0098*/ 	.word	0xffffffff


	//   ....[8]....
        /*009c*/ 	.word	0xffffffff


	//   ....[9]....
        /*00a0*/ 	.word	0xffffffff


	//   ....[10]....
        /*00a4*/ 	.word	0xffffffff


	//   ....[11]....
        /*00a8*/ 	.word	0xffffffff


	//   ....[12]....
        /*00ac*/ 	.word	0xffffffff


	//   ....[13]....
        /*00b0*/ 	.word	0xffffffff


	//   ....[14]....
        /*00b4*/ 	.word	0xffffffff


	//   ....[15]....
        /*00b8*/ 	.word	0xffffffff


	//   ....[16]....
        /*00bc*/ 	.word	0xffffffff


	//   ....[17]....
        /*00c0*/ 	.word	0xffffffff


	//   ....[18]....
        /*00c4*/ 	.word	0xffffffff


	//   ....[19]....
        /*00c8*/ 	.word	0xffffffff


	//   ....[20]....
        /*00cc*/ 	.word	0xffffffff


	//   ....[21]....
        /*00d0*/ 	.word	0xffffffff


	//   ....[22]....
        /*00d4*/ 	.word	0xffffffff


	//   ....[23]....
        /*00d8*/ 	.word	0xffffffff


	//   ....[24]....
        /*00dc*/ 	.word	0xffffffff


	//   ....[25]....
        /*00e0*/ 	.word	0xffffffff


	//   ....[26]....
        /*00e4*/ 	.word	0xffffffff


	//   ....[27]....
        /*00e8*/ 	.word	0xffffffff


	//   ....[28]....
        /*00ec*/ 	.word	0xffffffff


	//   ....[29]....
        /*00f0*/ 	.word	0xffffffff


	//----- nvinfo : EIATTR_COOP_GROUP_INSTR_OFFSETS
	.align		4
.L_192:
        /*00f4*/ 	.byte	0x04, 0x28
        /*00f6*/ 	.short	(.L_194 - .L_193)


	//   ....[0]....
.L_193:
        /*00f8*/ 	.word	0x00000890


	//   ....[1]....
        /*00fc*/ 	.word	0x000008f0


	//   ....[2]....
        /*0100*/ 	.word	0x00000940


	//   ....[3]....
        /*0104*/ 	.word	0x000009b0


	//   ....[4]....
        /*0108*/ 	.word	0x00000a10


	//   ....[5]....
        /*010c*/ 	.word	0x00000ba0


	//   ....[6]....
        /*0110*/ 	.word	0x00000c40


	//   ....[7]....
        /*0114*/ 	.word	0x00000cc0


	//   ....[8]....
        /*0118*/ 	.word	0x00000d20


	//   ....[9]....
        /*011c*/ 	.word	0x00000d60


	//   ....[10]....
        /*0120*/ 	.word	0x000019d0


	//   ....[11]....
        /*0124*/ 	.word	0x00001a30


	//   ....[12]....
        /*0128*/ 	.word	0x00001a90


	//   ....[13]....
        /*012c*/ 	.word	0x00001af0


	//   ....[14]....
        /*0130*/ 	.word	0x00001b50


	//   ....[15]....
        /*0134*/ 	.word	0x000023f0


	//   ....[16]....
        /*0138*/ 	.word	0x00002450


	//   ....[17]....
        /*013c*/ 	.word	0x000024a0


	//   ....[18]....
        /*0140*/ 	.word	0x00002510


	//   ....[19]....
        /*0144*/ 	.word	0x00002570


	//   ....[20]....
        /*0148*/ 	.word	0x00002700


	//   ....[21]....
        /*014c*/ 	.word	0x00002790


	//   ....[22]....
        /*0150*/ 	.word	0x000027e0


	//   ....[23]....
        /*0154*/ 	.word	0x00002850


	//   ....[24]....
        /*0158*/ 	.word	0x000028c0


	//   ....[25]....
        /*015c*/ 	.word	0x000036a0


	//   ....[26]....
        /*0160*/ 	.word	0x00003700


	//   ....[27]....
        /*0164*/ 	.word	0x00003760


	//   ....[28]....
        /*0168*/ 	.word	0x000037c0


	//   ....[29]....
        /*016c*/ 	.word	0x00003820


	//----- nvinfo : EIATTR_VRC_CTA_INIT_COUNT
	.align		4
.L_194:
        /*0170*/ 	.byte	0x02, 0x4a
	.zero		1
	.zero		1


	//----- nvinfo : EIATTR_EXIT_INSTR_OFFSETS
	.align		4
        /*0174*/ 	.byte	0x04, 0x1c
        /*0176*/ 	.short	(.L_196 - .L_195)


	//   ....[0]....
.L_195:
        /*0178*/ 	.word	0x00000080


	//   ....[1]....
        /*017c*/ 	.word	0x000000c0


	//   ....[2]....
        /*0180*/ 	.word	0x00003940


	//   ....[3]....
        /*0184*/ 	.word	0x000039b0


	//----- nvinfo : EIATTR_MAX_THREADS
	.align		4
.L_196:
        /*0188*/ 	.byte	0x04, 0x05
        /*018a*/ 	.short	(.L_198 - .L_197)
.L_197:
        /*018c*/ 	.word	0x00000100
        /*0190*/ 	.word	0x00000001
        /*0194*/ 	.word	0x00000001


	//----- nvinfo : EIATTR_CRS_STACK_SIZE
	.align		4
.L_198:
        /*0198*/ 	.byte	0x04, 0x1e
        /*019a*/ 	.short	(.L_200 - .L_199)
.L_199:
        /*019c*/ 	.word	0x00000000


	//----- nvinfo : EIATTR_CBANK_PARAM_SIZE
	.align		4
.L_200:
        /*01a0*/ 	.byte	0x03, 0x19
        /*01a2*/ 	.short	0x001d


	//----- nvinfo : EIATTR_PARAM_CBANK
	.align		4
        /*01a4*/ 	.byte	0x04, 0x0a
        /*01a6*/ 	.short	(.L_202 - .L_201)
	.align		4
.L_201:
        /*01a8*/ 	.word	index@(.nv.constant0._ZN3cub18CUB_300001_SM_10006detail6reduce28DeviceReduceSingleTileKernelINS2_10policy_hubIijN4cuda3std3__44plusIiEEE10Policy1000EPiPfiS9_fiNS7_10__identityEEEvT0_T1_T2_T3_T4_T6_)
        /*01ac*/ 	.short	0x0380
        /*01ae*/ 	.short	0x001d


	//----- nvinfo : EIATTR_SW_WAR
	.align		4
.L_202:
        /*01b0*/ 	.byte	0x04, 0x36
        /*01b2*/ 	.short	(.L_204 - .L_203)
.L_203:
        /*01b4*/ 	.word	0x00000008
.L_204:


//--------------------- .nv.info._ZN3cub18CUB_300001_SM_10006detail6reduce18DeviceReduceKernelINS2_10policy_hubIijN4cuda3std3__44plusIiEEE10Policy1000EN6thrust24THRUST_300001_SM_1000_NS10device_ptrIiEEjS9_iNS7_10__identityEEEvT0_PT3_T1_NS0_13GridEvenShareISK_EET2_T4_ --------------------------
	.section	.nv.info._ZN3cub18CUB_300001_SM_10006detail6reduce18DeviceReduceKernelINS2_10policy_hubIijN4cuda3std3__44plusIiEEE10Policy1000EN6thrust24THRUST_300001_SM_1000_NS10device_ptrIiEEjS9_iNS7_10__identityEEEvT0_PT3_T1_NS0_13GridEvenShareISK_EET2_T4_,"",@"SHT_CUDA_INFO"
	.sectionflags	@""
	.align	4


	//----- nvinfo : EIATTR_CUDA_API_VERSION
	.align		4
        /*0000*/ 	.byte	0x04, 0x37
        /*0002*/ 	.short	(.L_206 - .L_205)
.L_205:
        /*0004*/ 	.word	0x00000082


	//----- nvinfo : EIATTR_KPARAM_INFO
	.align		4
.L_206:
        /*0008*/ 	.byte	0x04, 0x17
        /*000a*/ 	.short	(.L_208 - .L_207)
.L_207:
        /*000c*/ 	.word	0x00000000
        /*0010*/ 	.short	0x0005
        /*0012*/ 	.short	0x003d
        /*0014*/ 	.byte	0x00, 0xf0, 0x05, 0x00


	//----- nvinfo : EIATTR_KPARAM_INFO
	.align		4
.L_208:
        /*0018*/ 	.byte	0x04, 0x17
        /*001a*/ 	.short	(.L_210 - .L_209)
.L_209:
        /*001c*/ 	.word	0x00000000
        /*0020*/ 	.short	0x0004
        /*0022*/ 	.short	0x003c
        /*0024*/ 	.byte	0x00, 0xf0, 0x05, 0x00


	//----- nvinfo : EIATTR_KPARAM_INFO
	.align		4
.L_210:
        /*0028*/ 	.byte	0x04, 0x17
        /*002a*/ 	.short	(.L_212 - .L_211)
.L_211:
        /*002c*/ 	.word	0x00000000
        /*0030*/ 	.short	0x0003
        /*0032*/ 	.short	0x0014
        /*0034*/ 	.byte	0x00, 0xf0, 0xa1, 0x00


	//----- nvinfo : EIATTR_KPARAM_INFO
	.align		4
.L_212:
        /*0038*/ 	.byte	0x04, 0x17
        /*003a*/ 	.short	(.L_214 - .L_213)
.L_213:
        /*003c*/ 	.word	0x00000000
        /*0040*/ 	.short	0x0002
        /*0042*/ 	.short	0x0010
        /*0044*/ 	.byte	0x00, 0xf0, 0x11, 0x00


	//----- nvinfo : EIATTR_KPARAM_INFO
	.align		4
.L_214:
        /*0048*/ 	.byte	0x04, 0x17
        /*004a*/ 	.short	(.L_216 - .L_215)
.L_215:
        /*004c*/ 	.word	0x00000000
        /*0050*/ 	.short	0x0001
        /*0052*/ 	.short	0x0008
        /*0054*/ 	.byte	0x00, 0xf5, 0x21, 0x00


	//----- nvinfo : EIATTR_KPARAM_INFO
	.align		4
.L_216:
        /*0058*/ 	.byte	0x04, 0x17
        /*005a*/ 	.short	(.L_218 - .L_217)
.L_217:
        /*005c*/ 	.word	0x00000000
        /*0060*/ 	.short	0x0000
        /*0062*/ 	.short	0x0000
        /*0064*/ 	.byte	0x00, 0xf0, 0x21, 0x00


	//----- nvinfo : EIATTR_SPARSE_MMA_MASK
	.align		4
.L_218:
        /*0068*/ 	.byte	0x03, 0x50
        /*006a*/ 	.short	0x0000


	//----- nvinfo : EIATTR_MAXREG_COUNT
	.align		4
        /*006c*/ 	.byte	0x03, 0x1b
        /*006e*/ 	.short	0x00ff


	//----- nvinfo : EIATTR_NUM_BARRIERS
	.align		4
        /*0070*/ 	.byte	0x02, 0x4c
        /*0072*/ 	.byte	0x01
	.zero		1


	//----- nvinfo : EIATTR_MERCURY_ISA_VERSION
	.align		4
        /*0074*/ 	.byte	0x03, 0x5f
        /*0076*/ 	.short	0x0101


	//----- nvinfo : EIATTR_COOP_GROUP_MASK_REGIDS
	.align		4
        /*0078*/ 	.byte	0x04, 0x29
        /*007a*/ 	.short	(.L_220 - .L_219)


	//   ....[0]....
.L_219:
        /*007c*/ 	.word	0xffffffff


	//   ....[1]....
        /*0080*/ 	.word	0xffffffff


	//   ....[2]....
        /*0084*/ 	.word	0xffffffff


	//   ....[3]....
        /*0088*/ 	.word	0xffffffff


	//   ....[4]....
        /*008c*/ 	.word	0xffffffff


	//   ....[5]....
        /*0090*/ 	.word	0xffffffff


	//   ....[6]....
        /*0094*/ 	.word	0xffffffff


	//   ....[7]....
        /*0098*/ 	.word	0xffffffff


	//   ....[8]....
        /*009c*/ 	.word	0xffffffff


	//   ....[9]....
        /*00a0*/ 	.word	0xffffffff


	//   ....[10]....
        /*00a4*/ 	.word	0xffffffff


	//   ....[11]....
        /*00a8*/ 	.word	0xffffffff


	//   ....[12]....
        /*00ac*/ 	.word	0xffffffff


	//   ....[13]....
        /*00b0*/ 	.word	0xffffffff


	//   ....[14]....
        /*00b4*/ 	.word	0xffffffff


	//----- nvinfo : EIATTR_COOP_GROUP_INSTR_OFFSETS
	.align		4
.L_220:
        /*00b8*/ 	.byte	0x04, 0x28
        /*00ba*/ 	.short	(.L_222 - .L_221)


	//   ....[0]....
.L_221:
        /*00bc*/ 	.word	0x00000b10


	//   ....[1]....
        /*00c0*/ 	.word	0x00000b70


	//   ....[2]....
        /*00c4*/ 	.word	0x00000bd0


	//   ....[3]....
        /*00c8*/ 	.word	0x00000c30


	//   ....[4]....
        /*00cc*/ 	.word	0x00000c90


	//   ....[5]....
        /*00d0*/ 	.word	0x00000e20


	//   ....[6]....
        /*00d4*/ 	.word	0x00000ec0


	//   ....[7]....
        /*00d8*/ 	.word	0x00000f20


	//   ....[8]....
        /*00dc*/ 	.word	0x00000f80


	//   ....[9]....
        /*00e0*/ 	.word	0x00000fe0


	//   ....[10]....
        /*00e4*/ 	.word	0x00002100


	//   ....[11]....
        /*00e8*/ 	.word	0x00002170


	//   ....[12]....
        /*00ec*/ 	.word	0x000021c0


	//   ....[13]....
        /*00f0*/ 	.word	0x00002210


	//   ....[14]....
        /*00f4*/ 	.word	0x00002280


	//----- nvinfo : EIATTR_VRC_CTA_INIT_COUNT
	.align		4
.L_222:
        /*00f8*/ 	.byte	0x02, 0x4a
	.zero		1
	.zero		1


	//----- nvinfo : EIATTR_EXIT_INSTR_OFFSETS
	.align		4
        /*00fc*/ 	.byte	0x04, 0x1c
        /*00fe*/ 	.short	(.L_224 - .L_223)


	//   ....[0]....
.L_223:
        /*0100*/ 	.word	0x000023b0


	//   ....[1]....
        /*0104*/ 	.word	0x000023f0


	//----- nvinfo : EIATTR_MAX_THREADS
	.align		4
.L_224:
        /*0108*/ 	.byte	0x04, 0x05
        /*010a*/ 	.short	(.L_226 - .L_225)
.L_225:
        /*010c*/ 	.word	0x00000100
        /*0110*/ 	.word	0x00000001
        /*0114*/ 	.word	0x00000001


	//----- nvinfo : EIATTR_CRS_STACK_SIZE
	.align		4
.L_226:
        /*0118*/ 	.byte	0x04, 0x1e
        /*011a*/ 	.short	(.L_228 - .L_227)
.L_227:
        /*011c*/ 	.word	0x00000000


	//----- nvinfo : EIATTR_CBANK_PARAM_SIZE
	.align		4
.L_228:
        /*0120*/ 	.byte	0x03, 0x19
        /*0122*/ 	.short	0x003e


	//----- nvinfo : EIATTR_PARAM_CBANK
	.align		4
        /*0124*/ 	.byte	0x04, 0x0a
        /*0126*/ 	.short	(.L_230 - .L_229)
	.align		4
.L_229:
        /*0128*/ 	.word	index@(.nv.constant0._ZN3cub18CUB_300001_SM_10006detail6reduce18DeviceReduceKernelINS2_10policy_hubIijN4cuda3std3__44plusIiEEE10Policy1000EN6thrust24THRUST_300001_SM_1000_NS10device_ptrIiEEjS9_iNS7_10__identityEEEvT0_PT3_T1_NS0_13GridEvenShareISK_EET2_T4_)
        /*012c*/ 	.short	0x0380
        /*012e*/ 	.short	0x003e


	//----- nvinfo : EIATTR_SW_WAR
	.align		4
.L_230:
        /*0130*/ 	.byte	0x04, 0x36
        /*0132*/ 	.short	(.L_232 - .L_231)
.L_231:
        /*0134*/ 	.word	0x00000008
.L_232:


//--------------------- .nv.info._ZN3cub18CUB_300001_SM_10006detail6reduce28DeviceReduceSingleTileKernelINS2_10policy_hubIijN4cuda3std3__44plusIiEEE10Policy1000EN6thrust24THRUST_300001_SM_1000_NS10device_ptrIiEEPfjS9_fiNS7_10__identityEEEvT0_T1_T2_T3_T4_T6_ --------------------------
	.section	.nv.info._ZN3cub18CUB_300001_SM_10006detail6reduce28DeviceReduceSingleTileKernelINS2_10policy_hubIijN4cuda3std3__44plusIiEEE10Policy1000EN6thrust24THRUST_300001_SM_1000_NS10device_ptrIiEEPfjS9_fiNS7_10__identityEEEvT0_T1_T2_T3_T4_T6_,"",@"SHT_CUDA_INFO"
	.sectionflags	@""
	.align	4


	//----- nvinfo : EIATTR_CUDA_API_VERSION
	.align		4
        /*0000*/ 	.byte	0x04, 0x37
        /*0002*/ 	.short	(.L_234 - .L_233)
.L_233:
        /*0004*/ 	.word	0x00000082


	//----- nvinfo : EIATTR_KPARAM_INFO
	.align		4
.L_234:
        /*0008*/ 	.byte	0x04, 0x17
        /*000a*/ 	.short	(.L_236 - .L_235)
.L_235:
        /*000c*/ 	.word	0x00000000
        /*0010*/ 	.short	0x0005
        /*0012*/ 	.short	0x001c
        /*0014*/ 	.byte	0x00, 0xf0, 0x05, 0x00


	//----- nvinfo : EIATTR_KPARAM_INFO
	.align		4
.L_236:
        /*0018*/ 	.byte	0x04, 0x17
        /*001a*/ 	.short	(.L_238 - .L_237)
.L_237:
        /*001c*/ 	.word	0x00000000
        /*0020*/ 	.short	0x0004
        /*0022*/ 	.short	0x0018
        /*0024*/ 	.byte	0x00, 0xf0, 0x11, 0x00


	//----- nvinfo : EIATTR_KPARAM_INFO
	.align		4
.L_238:
        /*0028*/ 	.byte	0x04, 0x17
        /*002a*/ 	.short	(.L_240 - .L_239)
.L_239:
        /*002c*/ 	.word	0x00000000
        /*0030*/ 	.short	0x0003
        /*0032*/ 	.short	0x0014
        /*0034*/ 	.byte	0x00, 0xf0, 0x05, 0x00


	//----- nvinfo : EIATTR_KPARAM_INFO
	.align		4
.L_240:
        /*0038*/ 	.byte	0x04, 0x17
        /*003a*/ 	.short	(.L_242 - .L_241)
.L_241:
        /*003c*/ 	.word	0x00000000
        /*0040*/ 	.short	0x0002
        /*0042*/ 	.short	0x0010
        /*0044*/ 	.byte	0x00, 0xf0, 0x11, 0x00


	//----- nvinfo : EIATTR_KPARAM_INFO
	.align		4
.L_242:
        /*0048*/ 	.byte	0x04, 0x17
        /*004a*/ 	.short	(.L_244 - .L_243)
.L_243:
        /*004c*/ 	.word	0x00000000
        /*0050*/ 	.short	0x0001
        /*0052*/ 	.short	0x0008
        /*0054*/ 	.byte	0x00, 0xf5, 0x21, 0x00


	//----- nvinfo : EIATTR_KPARAM_INFO
	.align		4
.L_244:
        /*0058*/ 	.byte	0x04, 0x17
        /*005a*/ 	.short	(.L_246 - .L_245)
.L_245:
        /*005c*/ 	.word	0x00000000
        /*0060*/ 	.short	0x0000
        /*0062*/ 	.short	0x0000
        /*0064*/ 	.byte	0x00, 0xf0, 0x21, 0x00


	//----- nvinfo : EIATTR_SPARSE_MMA_MASK
	.align		4
.L_246:
        /*0068*/ 	.byte	0x03, 0x50
        /*006a*/ 	.short	0x0000


	//----- nvinfo : EIATTR_MAXREG_COUNT
	.align		4
        /*006c*/ 	.byte	0x03, 0x1b
        /*006e*/ 	.short	0x00ff


	//----- nvinfo : EIATTR_NUM_BARRIERS
	.align		4
        /*0070*/ 	.byte	0x02, 0x4c
        /*0072*/ 	.byte	0x01
	.zero		1


	//----- nvinfo : EIATTR_MERCURY_ISA_VERSION
	.align		4
        /*0074*/ 	.byte	0x03, 0x5f
        /*0076*/ 	.short	0x0101


	//----- nvinfo : EIATTR_COOP_GROUP_MASK_REGIDS
	.align		4
        /*0078*/ 	.byte	0x04, 0x29
        /*007a*/ 	.short	(.L_248 - .L_247)


	//   ....[0]....
.L_247:
        /*007c*/ 	.word	0xffffffff


	//   ....[1]....
        /*0080*/ 	.word	0xffffffff


	//   ....[2]....
        /*0084*/ 	.word	0xffffffff


	//   ....[3]....
        /*0088*/ 	.word	0xffffffff


	//   ....[4]....
        /*008c*/ 	.word	0xffffffff


	//   ....[5]....
        /*0090*/ 	.word	0xffffffff


	//   ....[6]....
        /*0094*/ 	.word	0xffffffff


	//   ....[7]....
        /*0098*/ 	.word	0xffffffff


	//   ....[8]....
        /*009c*/ 	.word	0xffffffff


	//   ....[9]....
        /*00a0*/ 	.word	0xffffffff


	//   ....[10]....
        /*00a4*/ 	.word	0xffffffff


	//   ....[11]....
        /*00a8*/ 	.word	0xffffffff


	//   ....[12]....
        /*00ac*/ 	.word	0xffffffff


	//   ....[13]....
        /*00b0*/ 	.word	0xffffffff


	//   ....[14]....
        /*00b4*/ 	.word	0xffffffff


	//----- nvinfo : EIATTR_COOP_GROUP_INSTR_OFFSETS
	.align		4
.L_248:
        /*00b8*/ 	.byte	0x04, 0x28
        /*00ba*/ 	.short	(.L_250 - .L_249)


	//   ....[0]....
.L_249:
        /*00bc*/ 	.word	0x00000830


	//   ....[1]....
        /*00c0*/ 	.word	0x00000890


	//   ....[2]....
        /*00c4*/ 	.word	0x000008f0


	//   ....[3]....
        /*00c8*/ 	.word	0x00000950


	//   ....[4]....
        /*00cc*/ 	.word	0x000009b0


	//   ....[5]....
        /*00d0*/ 	.word	0x00000b40


	//   ....[6]....
        /*00d4*/ 	.word	0x00000be0


	//   ....[7]....
        /*00d8*/ 	.word	0x00000c60


	//   ....[8]....
        /*00dc*/ 	.word	0x00000cc0


	//   ....[9]....
        /*00e0*/ 	.word	0x00000d00


	//   ....[10]....
        /*00e4*/ 	.word	0x00001cc0


	//   ....[11]....
        /*00e8*/ 	.word	0x00001d20


	//   ....[12]....
        /*00ec*/ 	.word	0x00001d80


	//   ....[13]....
        /*00f0*/ 	.word	0x00001de0


	//   ....[14]....
        /*00f4*/ 	.word	0x00001e40


	//----- nvinfo : EIATTR_VRC_CTA_INIT_COUNT
	.align		4
.L_250:
        /*00f8*/ 	.byte	0x02, 0x4a
	.zero		1
	.zero		1


	//----- nvinfo : EIATTR_EXIT_INSTR_OFFSETS
	.align		4
        /*00fc*/ 	.byte	0x04, 0x1c
        /*00fe*/ 	.short	(.L_252 - .L_251)


	//   ....[0]....
.L_251:
        /*0100*/ 	.word	0x00000080


	//   ....[1]....
        /*0104*/ 	.word	0x000000c0


	//   ....[2]....
        /*0108*/ 	.word	0x00001f60


	//   ....[3]....
        /*010c*/ 	.word	0x00001fd0


	//----- nvinfo : EIATTR_MAX_THREADS
	.align		4
.L_252:
        /*0110*/ 	.byte	0x04, 0x05
        /*0112*/ 	.short	(.L_254 - .L_253)
.L_253:
        /*0114*/ 	.word	0x00000100
        /*0118*/ 	.word	0x00000001
        /*011c*/ 	.word	0x00000001


	//----- nvinfo : EIATTR_CRS_STACK_SIZE
	.align		4
.L_254:
        /*0120*/ 	.byte	0x04, 0x1e
        /*0122*/ 	.short	(.L_256 - .L_255)
.L_255:
        /*0124*/ 	.word	0x00000000


	//----- nvinfo : EIATTR_CBANK_PARAM_SIZE
	.align		4
.L_256:
        /*0128*/ 	.byte	0x03, 0x19
        /*012a*/ 	.short	0x001d


	//----- nvinfo : EIATTR_PARAM_CBANK
	.align		4
        /*012c*/ 	.byte	0x04, 0x0a
        /*012e*/ 	.short	(.L_258 - .L_257)
	.align		4
.L_257:
        /*0130*/ 	.word	index@(.nv.constant0._ZN3cub18CUB_300001_SM_10006detail6reduce28DeviceReduceSingleTileKernelINS2_10policy_hubIijN4cuda3std3__44plusIiEEE10Policy1000EN6thrust24THRUST_300001_SM_1000_NS10device_ptrIiEEPfjS9_fiNS7_10__identityEEEvT0_T1_T2_T3_T4_T6_)
        /*0134*/ 	.short	0x0380
        /*0136*/ 	.short	0x001d


	//----- nvinfo : EIATTR_SW_WAR
	.align		4
.L_258:
        /*0138*/ 	.byte	0x04, 0x36
        /*013a*/ 	.short	(.L_260 - .L_259)
.L_259:
        /*013c*/ 	.word	0x00000008
.L_260:


//--------------------- .nv.info._ZN3cub18CUB_300001_SM_10006detail11EmptyKernelIvEEvv --------------------------
	.section	.nv.info._ZN3cub18CUB_300001_SM_10006detail11EmptyKernelIvEEvv,"",@"SHT_CUDA_INFO"
	.sectionflags	@""
	.align	4


	//----- nvinfo : EIATTR_CUDA_API_VERSION
	.align		4
        /*0000*/ 	.byte	0x04, 0x37
        /*0002*/ 	.short	(.L_262 - .L_261)
.L_261:
        /*0004*/ 	.word	0x00000082


	//----- nvinfo : EIATTR_SPARSE_MMA_MASK
	.align		4
.L_262:
        /*0008*/ 	.byte	0x03, 0x50
        /*000a*/ 	.short	0x0000


	//----- nvinfo : EIATTR_MAXREG_COUNT
	.align		4
        /*000c*/ 	.byte	0x03, 0x1b
        /*000e*/ 	.short	0x00ff


	//----- nvinfo : EIATTR_MERCURY_ISA_VERSION
	.align		4
        /*0010*/ 	.byte	0x03, 0x5f
        /*0012*/ 	.short	0x0101


	//----- nvinfo : EIATTR_VRC_CTA_INIT_COUNT
	.align		4
        /*0014*/ 	.byte	0x02, 0x4a
	.zero		1
	.zero		1


	//----- nvinfo : EIATTR_EXIT_INSTR_OFFSETS
	.align		4
        /*0018*/ 	.byte	0x04, 0x1c
        /*001a*/ 	.short	(.L_264 - .L_263)


	//   ....[0]....
.L_263:
        /*001c*/ 	.word	0x00000010


	//----- nvinfo : EIATTR_SW_WAR
	.align		4
.L_264:
        /*0020*/ 	.byte	0x04, 0x36
        /*0022*/ 	.short	(.L_266 - .L_265)
.L_265:
        /*0024*/ 	.word	0x00000008
.L_266:


//--------------------- .nv.info._Z6kernelPiS_    --------------------------
	.section	.nv.info._Z6kernelPiS_,"",@"SHT_CUDA_INFO"
	.sectionflags	@""
	.align	4


	//----- nvinfo : EIATTR_CUDA_API_VERSION
	.align		4
        /*0000*/ 	.byte	0x04, 0x37
        /*0002*/ 	.short	(.L_268 - .L_267)
.L_267:
        /*0004*/ 	.word	0x00000082


	//----- nvinfo : EIATTR_KPARAM_INFO
	.align		4
.L_268:
        /*0008*/ 	.byte	0x04, 0x17
        /*000a*/ 	.short	(.L_270 - .L_269)
.L_269:
        /*000c*/ 	.word	0x00000000
        /*0010*/ 	.short	0x0001
        /*0012*/ 	.short	0x0008
        /*0014*/ 	.byte	0x00, 0xf5, 0x21, 0x00


	//----- nvinfo : EIATTR_KPARAM_INFO
	.align		4
.L_270:
        /*0018*/ 	.byte	0x04, 0x17
        /*001a*/ 	.short	(.L_272 - .L_271)
.L_271:
        /*001c*/ 	.word	0x00000000
        /*0020*/ 	.short	0x0000
        /*0022*/ 	.short	0x0000
        /*0024*/ 	.byte	0x00, 0xf5, 0x21, 0x00


	//----- nvinfo : EIATTR_SPARSE_MMA_MASK
	.align		4
.L_272:
        /*0028*/ 	.byte	0x03, 0x50
        /*002a*/ 	.short	0x0000


	//----- nvinfo : EIATTR_MAXREG_COUNT
	.align		4
        /*002c*/ 	.byte	0x03, 0x1b
        /*002e*/ 	.short	0x00ff


	//----- nvinfo : EIATTR_MERCURY_ISA_VERSION
	.align		4
        /*0030*/ 	.byte	0x03, 0x5f
        /*0032*/ 	.short	0x0101


	//----- nvinfo : EIATTR_VRC_CTA_INIT_COUNT
	.align		4
        /*0034*/ 	.byte	0x02, 0x4a
	.zero		1
	.zero		1


	//----- nvinfo : EIATTR_EXIT_INSTR_OFFSETS
	.align		4
        /*0038*/ 	.byte	0x04, 0x1c
        /*003a*/ 	.short	(.L_274 - .L_273)


	//   ....[0]....
.L_273:
        /*003c*/ 	.word	0x00000140


	//   ....[1]....
        /*0040*/ 	.word	0x00000690


	//----- nvinfo : EIATTR_CBANK_PARAM_SIZE
	.align		4
.L_274:
        /*0044*/ 	.byte	0x03, 0x19
        /*0046*/ 	.short	0x0010


	//----- nvinfo : EIATTR_PARAM_CBANK
	.align		4
        /*0048*/ 	.byte	0x04, 0x0a
        /*004a*/ 	.short	(.L_276 - .L_275)
	.align		4
.L_275:
        /*004c*/ 	.word	index@(.nv.constant0._Z6kernelPiS_)
        /*0050*/ 	.short	0x0380
        /*0052*/ 	.short	0x0010


	//----- nvinfo : EIATTR_SW_WAR
	.align		4
.L_276:
        /*0054*/ 	.byte	0x04, 0x36
        /*0056*/ 	.short	(.L_278 - .L_277)
.L_277:
        /*0058*/ 	.word	0x00000008
.L_278:


//--------------------- .nv.callgraph             --------------------------
	.section	.nv.callgraph,"",@"SHT_CUDA_CALLGRAPH"
	.align	4
	.sectionentsize	8
	.align		4
        /*0000*/ 	.word	0x00000000
	.align		4
        /*0004*/ 	.word	0xffffffff
	.align		4
        /*0008*/ 	.word	0x00000000
	.align		4
        /*000c*/ 	.word	0xfffffffe
	.align		4
        /*0010*/ 	.word	0x00000000
	.align		4
        /*0014*/ 	.word	0xfffffffd
	.align		4
        /*0018*/ 	.word	0x00000000
	.align		4
        /*001c*/ 	.word	0xfffffffc


//--------------------- .nv.constant4             --------------------------
	.section	.nv.constant4,"a",@progbits
	.align	8
	.align		8
.nv.constant4:
        /*0000*/ 	.dword	_ZN34_INTERNAL_f1c50ca8_4_k_cu_dfa0b4974cuda3std3__45__cpo5beginE
	.align		8
        /*0008*/ 	.dword	_ZN34_INTERNAL_f1c50ca8_4_k_cu_dfa0b4974cuda3std3__45__cpo3endE
	.align		8
        /*0010*/ 	.dword	_ZN34_INTERNAL_f1c50ca8_4_k_cu_dfa0b4974cuda3std3__45__cpo6cbeginE
	.align		8
        /*0018*/ 	.dword	_ZN34_INTERNAL_f1c50ca8_4_k_cu_dfa0b4974cuda3std3__45__cpo4cendE
	.align		8
        /*0020*/ 	.dword	_ZN34_INTERNAL_f1c50ca8_4_k_cu_dfa0b4974cuda3std3__45__cpo6rbeginE
	.align		8
        /*0028*/ 	.dword	_ZN34_INTERNAL_f1c50ca8_4_k_cu_dfa0b4974cuda3std3__45__cpo4rendE
	.align		8
        /*0030*/ 	.dword	_ZN34_INTERNAL_f1c50ca8_4_k_cu_dfa0b4974cuda3std3__45__cpo7crbeginE
	.align		8
        /*0038*/ 	.dword	_ZN34_INTERNAL_f1c50ca8_4_k_cu_dfa0b4974cuda3std3__45__cpo5crendE
	.align		8
        /*0040*/ 	.dword	_ZN34_INTERNAL_f1c50ca8_4_k_cu_dfa0b4974cuda3std3__436_GLOBAL__N__f1c50ca8_4_k_cu_dfa0b4976ignoreE
	.align		8
        /*0048*/ 	.dword	_ZN34_INTERNAL_f1c50ca8_4_k_cu_dfa0b4974cuda3std3__419piecewise_constructE
	.align		8
        /*0050*/ 	.dword	_ZN34_INTERNAL_f1c50ca8_4_k_cu_dfa0b4974cuda3std3__48in_placeE
	.align		8
        /*0058*/ 	.dword	_ZN34_INTERNAL_f1c50ca8_4_k_cu_dfa0b4974cuda3std3__420unreachable_sentinelE
	.align		8
        /*0060*/ 	.dword	_ZN34_INTERNAL_f1c50ca8_4_k_cu_dfa0b4974cuda3std3__47nulloptE
	.align		8
        /*0068*/ 	.dword	_ZN34_INTERNAL_f1c50ca8_4_k_cu_dfa0b4974cuda3std3__48unexpectE
	.align		8
        /*0070*/ 	.dword	_ZN34_INTERNAL_f1c50ca8_4_k_cu_dfa0b4974cuda3std6ranges3__45__cpo4swapE
	.align		8
        /*0078*/ 	.dword	_ZN34_INTERNAL_f1c50ca8_4_k_cu_dfa0b4974cuda3std6ranges3__45__cpo9iter_moveE
	.align		8
        /*0080*/ 	.dword	_ZN34_INTERNAL_f1c50ca8_4_k_cu_dfa0b4974cuda3std6ranges3__45__cpo5beginE
	.align		8
        /*0088*/ 	.dword	_ZN34_INTERNAL_f1c50ca8_4_k_cu_dfa0b4974cuda3std6ranges3__45__cpo3endE
	.align		8
        /*0090*/ 	.dword	_ZN34_INTERNAL_f1c50ca8_4_k_cu_dfa0b4974cuda3std6ranges3__45__cpo6cbeginE
	.align		8
        /*0098*/ 	.dword	_ZN34_INTERNAL_f1c50ca8_4_k_cu_dfa0b4974cuda3std6ranges3__45__cpo4cendE
	.align		8
        /*00a0*/ 	.dword	_ZN34_INTERNAL_f1c50ca8_4_k_cu_dfa0b4974cuda3std6ranges3__45__cpo7advanceE
	.align		8
        /*00a8*/ 	.dword	_ZN34_INTERNAL_f1c50ca8_4_k_cu_dfa0b4974cuda3std6ranges3__45__cpo9iter_swapE
	.align		8
        /*00b0*/ 	.dword	_ZN34_INTERNAL_f1c50ca8_4_k_cu_dfa0b4974cuda3std6ranges3__45__cpo4nextE
	.align		8
        /*00b8*/ 	.dword	_ZN34_INTERNAL_f1c50ca8_4_k_cu_dfa0b4974cuda3std6ranges3__45__cpo4prevE
	.align		8
        /*00c0*/ 	.dword	_ZN34_INTERNAL_f1c50ca8_4_k_cu_dfa0b4974cuda3std6ranges3__45__cpo4dataE
	.align		8
        /*00c8*/ 	.dword	_ZN34_INTERNAL_f1c50ca8_4_k_cu_dfa0b4974cuda3std6ranges3__45__cpo5cdataE
	.align		8
        /*00d0*/ 	.dword	_ZN34_INTERNAL_f1c50ca8_4_k_cu_dfa0b4974cuda3std6ranges3__45__cpo4sizeE
	.align		8
        /*00d8*/ 	.dword	_ZN34_INTERNAL_f1c50ca8_4_k_cu_dfa0b4974cuda3std6ranges3__45__cpo5ssizeE
	.align		8
        /*00e0*/ 	.dword	_ZN34_INTERNAL_f1c50ca8_4_k_cu_dfa0b4974cuda3std6ranges3__45__cpo8distanceE
	.align		8
        /*00e8*/ 	.dword	_ZN34_INTERNAL_f1c50ca8_4_k_cu_dfa0b4976thrust24THRUST_300001_SM_1000_NS8cuda_cub3parE
	.align		8
        /*00f0*/ 	.dword	_ZN34_INTERNAL_f1c50ca8_4_k_cu_dfa0b4976thrust24THRUST_300001_SM_1000_NS8cuda_cub10par_nosyncE
	.align		8
        /*00f8*/ 	.dword	_ZN34_INTERNAL_f1c50ca8_4_k_cu_dfa0b4976thrust24THRUST_300001_SM_1000_NS6system6detail10sequential3seqE
	.align		8
        /*0100*/ 	.dword	_ZN34_INTERNAL_f1c50ca8_4_k_cu_dfa0b4976thrust24THRUST_300001_SM_1000_NS6system3cpp3parE
	.align		8
        /*0108*/ 	.dword	_ZN34_INTERNAL_f1c50ca8_4_k_cu_dfa0b4976thrust24THRUST_300001_SM_1000_NS12placeholders2_1E
	.align		8
        /*0110*/ 	.dword	_ZN34_INTERNAL_f1c50ca8_4_k_cu_dfa0b4976thrust24THRUST_300001_SM_1000_NS12placeholders2_2E
	.align		8
        /*0118*/ 	.dword	_ZN34_INTERNAL_f1c50ca8_4_k_cu_dfa0b4976thrust24THRUST_300001_SM_1000_NS12placeholders2_3E
	.align		8
        /*0120*/ 	.dword	_ZN34_INTERNAL_f1c50ca8_4_k_cu_dfa0b4976thrust24THRUST_300001_SM_1000_NS12placeholders2_4E
	.align		8
        /*0128*/ 	.dword	_ZN34_INTERNAL_f1c50ca8_4_k_cu_dfa0b4976thrust24THRUST_300001_SM_1000_NS12placeholders2_5E
	.align		8
        /*0130*/ 	.dword	_ZN34_INTERNAL_f1c50ca8_4_k_cu_dfa0b4976thrust24THRUST_300001_SM_1000_NS12placeholders2_6E
	.align		8
        /*0138*/ 	.dword	_ZN34_INTERNAL_f1c50ca8_4_k_cu_dfa0b4976thrust24THRUST_300001_SM_1000_NS12placeholders2_7E
	.align		8
        /*0140*/ 	.dword	_ZN34_INTERNAL_f1c50ca8_4_k_cu_dfa0b4976thrust24THRUST_300001_SM_1000_NS12placeholders2_8E
	.align		8
        /*0148*/ 	.dword	_ZN34_INTERNAL_f1c50ca8_4_k_cu_dfa0b4976thrust24THRUST_300001_SM_1000_NS12placeholders2_9E
	.align		8
        /*0150*/ 	.dword	_ZN34_INTERNAL_f1c50ca8_4_k_cu_dfa0b4976thrust24THRUST_300001_SM_1000_NS12placeholders3_10E
	.align		8
        /*0158*/ 	.dword	_ZN34_INTERNAL_f1c50ca8_4_k_cu_dfa0b4976thrust24THRUST_300001_SM_1000_NS3seqE
	.align		8
        /*0160*/ 	.dword	_ZN34_INTERNAL_f1c50ca8_4_k_cu_dfa0b4976thrust24THRUST_300001_SM_1000_NS6deviceE


//--------------------- .text._ZN3cub18CUB_300001_SM_10006detail6reduce28DeviceReduceSingleTileKernelINS2_10policy_hubIiyN4cuda3std3__44plusIiEEE10Policy1000EPiPfiS9_fiNS7_10__identityEEEvT0_T1_T2_T3_T4_T6_ --------------------------
	.section	.text._ZN3cub18CUB_300001_SM_10006detail6reduce28DeviceReduceSingleTileKernelINS2_10policy_hubIiyN4cuda3std3__44plusIiEEE10Policy1000EPiPfiS9_fiNS7_10__identityEEEvT0_T1_T2_T3_T4_T6_,"ax",@progbits
	.align	128
        .global         _ZN3cub18CUB_300001_SM_10006detail6reduce28DeviceReduceSingleTileKernelINS2_10policy_hubIiyN4cuda3std3__44plusIiEEE10Policy1000EPiPfiS9_fiNS7_10__identityEEEvT0_T1_T2_T3_T4_T6_
        .type           _ZN3cub18CUB_300001_SM_10006detail6reduce28DeviceReduceSingleTileKernelINS2_10policy_hubIiyN4cuda3std3__44plusIiEEE10Policy1000EPiPfiS9_fiNS7_10__identityEEEvT0_T1_T2_T3_T4_T6_,@function
        .size           _ZN3cub18CUB_300001_SM_10006detail6reduce28DeviceReduceSingleTileKernelINS2_10policy_hubIiyN4cuda3std3__44plusIiEEE10Policy1000EPiPfiS9_fiNS7_10__identityEEEvT0_T1_T2_T3_T4_T6_,(.L_x_237 - _ZN3cub18CUB_300001_SM_10006detail6reduce28DeviceReduceSingleTileKernelINS2_10policy_hubIiyN4cuda3std3__44plusIiEEE10Policy1000EPiPfiS9_fiNS7_10__identityEEEvT0_T1_T2_T3_T4_T6_)
        .other          _ZN3cub18CUB_300001_SM_10006detail6reduce28DeviceReduceSingleTileKernelINS2_10policy_hubIiyN4cuda3std3__44plusIiEEE10Policy1000EPiPfiS9_fiNS7_10__identityEEEvT0_T1_T2_T3_T4_T6_,@"STO_CUDA_ENTRY STV_DEFAULT"
_ZN3cub18CUB_300001_SM_10006detail6reduce28DeviceReduceSingleTileKernelINS2_10policy_hubIiyN4cuda3std3__44plusIiEEE10Policy1000EPiPfiS9_fiNS7_10__identityEEEvT0_T1_T2_T3_T4_T6_:
.text._ZN3cub18CUB_300001_SM_10006detail6reduce28DeviceReduceSingleTileKernelINS2_10policy_hubIiyN4cuda3std3__44plusIiEEE10Policy1000EPiPfiS9_fiNS7_10__identityEEEvT0_T1_T2_T3_T4_T6_:
[----:B------:R-:W-:Y:S01]  /*0000*/  LDC R1, c[0x0][0x37c] ;  /* 0x0000df00ff017b82 */ /* 0x000fe20000000800 */
[----:B------:R-:W0:Y:S01]  /*0010*/  LDCU UR4, c[0x0][0x390] ;  /* 0x00007200ff0477ac */ /* 0x000e220008000800 */
[----:B------:R-:W1:Y:S01]  /*0020*/  LDCU.64 UR6, c[0x0][0x358] ;  /* 0x00006b00ff0677ac */ /* 0x000e620008000a00 */
[----:B0-----:R-:W-:-:S05]  /*0030*/  IMAD.U32 R20, RZ, RZ, UR4 ;  /* 0x00000004ff147e24 */ /* 0x001fca000f8e00ff */
[----:B------:R-:W-:-:S13]  /*0040*/  ISETP.NE.AND P0, PT, R20, RZ, PT ;  /* 0x000000ff1400720c */ /* 0x000fda0003f05270 */
[----:B-1----:R-:W-:Y:S05]  /*0050*/  @P0 BRA `(.L_x_0) ;  /* 0x00000000001c0947 */ /* 0x002fea0003800000 */
[----:B------:R-:W0:Y:S02]  /*0060*/  S2R R0, SR_TID.X ;  /* 0x0000000000007919 */ /* 0x000e240000002100 */
[----:B0-----:R-:W-:-:S13]  /*0070*/  ISETP.NE.AND P0, PT, R0, RZ, PT ;  /* 0x000000ff0000720c */ /* 0x001fda0003f05270 */
[----:B------:R-:W-:Y:S05]  /*0080*/  @P0 EXIT ;  /* 0x000000000000094d */ /* 0x000fea0003800000 */
[----:B------:R-:W0:Y:S08]  /*0090*/  LDC R5, c[0x0][0x398] ;  /* 0x0000e600ff057b82 */ /* 0x000e300000000800 */
[----:B------:R-:W0:Y:S02]  /*00a0*/  LDC.64 R2, c[0x0][0x388] ;  /* 0x0000e200ff027b82 */ /* 0x000e240000000a00 */
[----:B0-----:R-:W-:Y:S01]  /*00b0*/  STG.E desc[UR6][R2.64], R5 ;  /* 0x0000000502007986 */ /* 0x001fe2000c101906 */
[----:B------:R-:W-:Y:S05]  /*00c0*/  EXIT ;  /* 0x000000000000794d */ /* 0x000fea0003800000 */
.L_x_0:
[----:B------:R-:W0:Y:S01]  /*00d0*/  LDCU UR4, c[0x0][0x380] ;  /* 0x00007000ff0477ac */ /* 0x000e220008000800 */
[----:B------:R-:W-:Y:S01]  /*00e0*/  BSSY.RECONVERGENT B0, `(.L_x_1) ;  /* 0x0000385000007945 */ /* 0x000fe20003800200 */
[----:B0-----:R-:W-:-:S09]  /*00f0*/  ULOP3.LUT UP0, URZ, UR4, 0xf, URZ, 0xc0, !UPT ;  /* 0x0000000f04ff7892 */ /* 0x001fd2000f80c0ff */
[----:B------:R-:W-:Y:S05]  /*0100*/  BRA.U UP0, `(.L_x_2) ;  /* 0x0000001900d87547 */ /* 0x000fea000b800000 */
[----:B------:R-:W-:-:S13]  /*0110*/  ISETP.GT.AND P0, PT, R20, 0xfff, PT ;  /* 0x00000fff1400780c */ /* 0x000fda0003f04270 */
[----:B------:R-:W-:Y:S05]  /*0120*/  @P0 BRA `(.L_x_3) ;  /* 0x0000000c008c0947 */ /* 0x000fea0003800000 */
[----:B------:R-:W0:Y:S01]  /*0130*/  S2R R9, SR_TID.X ;  /* 0x0000000000097919 */ /* 0x000e220000002100 */
[----:B------:R-:W-:Y:S01]  /*0140*/  BSSY.RECONVERGENT B1, `(.L_x_4) ;  /* 0x0000009000017945 */ /* 0x000fe20003800200 */
[----:B------:R-:W-:Y:S01]  /*0150*/  IMAD.MOV.U32 R0, RZ, RZ, RZ ;  /* 0x000000ffff007224 */ /* 0x000fe200078e00ff */
[----:B0-----:R-:W-:Y:S01]  /*0160*/  ISETP.GE.AND P0, PT, R9, R20, PT ;  /* 0x000000140900720c */ /* 0x001fe20003f06270 */
[----:B------:R-:W-:-:S12]  /*0170*/  IMAD.MOV.U32 R11, RZ, RZ, R9 ;  /* 0x000000ffff0b7224 */ /* 0x000fd800078e0009 */
[----:B------:R-:W-:Y:S05]  /*0180*/  @P0 BRA `(.L_x_5) ;  /* 0x0000000000100947 */ /* 0x000fea0003800000 */
[----:B------:R-:W0:Y:S02]  /*0190*/  LDC.64 R2, c[0x0][0x380] ;  /* 0x0000e000ff027b82 */ /* 0x000e240000000a00 */
[----:B0-----:R-:W-:-:S05]  /*01a0*/  IMAD.WIDE.U32 R2, R9, 0x4, R2 ;  /* 0x0000000409027825 */ /* 0x001fca00078e0002 */
[----:B------:R0:W5:Y:S01]  /*01b0*/  LDG.E.CONSTANT R0, desc[UR6][R2.64] ;  /* 0x0000000602007981 */ /* 0x000162000c1e9900 */
[----:B------:R-:W-:-:S07]  /*01c0*/  VIADD R11, R9, 0x100 ;  /* 0x00000100090b7836 */ /* 0x000fce0000000000 */
.L_x_5:
[----:B------:R-:W-:Y:S05]  /*01d0*/  BSYNC.RECONVERGENT B1 ;  /* 0x0000000000017941 */ /* 0x000fea0003800200 */
.L_x_4:
[----:B------:R-:W-:Y:S01]  /*01e0*/  ISETP.GE.AND P0, PT, R11, R20, PT ;  /* 0x000000140b00720c */ /* 0x000fe20003f06270 */
[----:B------:R-:W-:-:S12]  /*01f0*/  BSSY.RECONVERGENT B1, `(.L_x_6) ;  /* 0x0000066000017945 */ /* 0x000fd80003800200 */
[----:B------:R-:W-:Y:S05]  /*0200*/  @P0 BRA `(.L_x_7) ;  /* 0x0000000400900947 */ /* 0x000fea0003800000 */
[----:B0-----:R-:W-:Y:S01]  /*0210*/  LOP3.LUT R3, RZ, R11, RZ, 0x33, !PT ;  /* 0x0000000bff037212 */ /* 0x001fe200078e33ff */
[----:B------:R-:W-:Y:S04]  /*0220*/  BSSY.RECONVERGENT B2, `(.L_x_8) ;  /* 0x0000015000027945 */ /* 0x000fe80003800200 */
[----:B------:R-:W-:-:S05]  /*0230*/  IMAD.IADD R4, R3, 0x1, R20 ;  /* 0x0000000103047824 */ /* 0x000fca00078e0214 */
[C---:B------:R-:W-:Y:S02]  /*0240*/  LOP3.LUT R2, R4.reuse, 0x300, RZ, 0xc0, !PT ;  /* 0x0000030004027812 */ /* 0x040fe400078ec0ff */
[----:B------:R-:W-:Y:S02]  /*0250*/  ISETP.GE.U32.AND P1, PT, R4, 0x300, PT ;  /* 0x000003000400780c */ /* 0x000fe40003f26070 */
[----:B------:R-:W-:-:S13]  /*0260*/  ISETP.NE.AND P0, PT, R2, 0x300, PT ;  /* 0x000003000200780c */ /* 0x000fda0003f05270 */
[----:B------:R-:W-:Y:S05]  /*0270*/  @!P0 BRA `(.L_x_9) ;  /* 0x00000000003c8947 */ /* 0x000fea0003800000 */
[----:B------:R-:W0:Y:S01]  /*0280*/  LDC.64 R2, c[0x0][0x380] ;  /* 0x0000e000ff027b82 */ /* 0x000e220000000a00 */
[----:B------:R-:W-:-:S04]  /*0290*/  LEA.HI R4, R4, 0x1, RZ, 0x18 ;  /* 0x0000000104047811 */ /* 0x000fc800078fc0ff */
[----:B------:R-:W-:-:S05]  /*02a0*/  LOP3.LUT R4, R4, 0x3, RZ, 0xc0, !PT ;  /* 0x0000000304047812 */ /* 0x000fca00078ec0ff */
[----:B------:R-:W-:Y:S02]  /*02b0*/  IMAD.MOV R4, RZ, RZ, -R4 ;  /* 0x000000ffff047224 */ /* 0x000fe400078e0a04 */
[----:B0-----:R-:W-:-:S04]  /*02c0*/  IMAD.WIDE.U32 R2, R11, 0x4, R2 ;  /* 0x000000040b027825 */ /* 0x001fc800078e0002 */
[----:B------:R-:W-:-:S07]  /*02d0*/  IMAD.MOV.U32 R5, RZ, RZ, R3 ;  /* 0x000000ffff057224 */ /* 0x000fce00078e0003 */
.L_x_10:
[----:B------:R-:W-:-:S06]  /*02e0*/  IMAD.MOV.U32 R3, RZ, RZ, R5 ;  /* 0x000000ffff037224 */ /* 0x000fcc00078e0005 */
[----:B------:R0:W2:Y:S01]  /*02f0*/  LDG.E.CONSTANT R3, desc[UR6][R2.64] ;  /* 0x0000000602037981 */ /* 0x0000a2000c1e9900 */
[----:B------:R-:W-:Y:S02]  /*0300*/  VIADD R4, R4, 0x1 ;  /* 0x0000000104047836 */ /* 0x000fe40000000000 */
[----:B------:R-:W-:-:S03]  /*0310*/  VIADD R11, R11, 0x100 ;  /* 0x000001000b0b7836 */ /* 0x000fc60000000000 */
[----:B------:R-:W-:Y:S02]  /*0320*/  ISETP.NE.AND P0, PT, R4, RZ, PT ;  /* 0x000000ff0400720c */ /* 0x000fe40003f05270 */
[----:B0-----:R-:W-:-:S05]  /*0330*/  IADD3 R2, P2, PT, R2, 0x400, RZ ;  /* 0x0000040002027810 */ /* 0x001fca0007f5e0ff */
[----:B------:R-:W-:Y:S02]  /*0340*/  IMAD.X R5, RZ, RZ, R5, P2 ;  /* 0x000000ffff057224 */ /* 0x000fe400010e0605 */
[----:B--2--5:R-:W-:-:S04]  /*0350*/  IMAD.IADD R0, R3, 0x1, R0 ;  /* 0x0000000103007824 */ /* 0x024fc800078e0200 */
[----:B------:R-:W-:Y:S05]  /*0360*/  @P0 BRA `(.L_x_10) ;  /* 0xfffffffc00dc0947 */ /* 0x000fea000383ffff */
.L_x_9:
[----:B------:R-:W-:Y:S05]  /*0370*/  BSYNC.RECONVERGENT B2 ;  /* 0x0000000000027941 */ /* 0x000fea0003800200 */
.L_x_8:
[----:B------:R-:W-:Y:S05]  /*0380*/  @!P1 BRA `(.L_x_7) ;  /* 0x0000000400309947 */ /* 0x000fea0003800000 */
[----:B------:R-:W-:Y:S01]  /*0390*/  IMAD.IADD R2, R20, 0x1, -R11 ;  /* 0x0000000114027824 */ /* 0x000fe200078e0a0b */
[----:B------:R-:W-:Y:S01]  /*03a0*/  BSSY.RECONVERGENT B2, `(.L_x_11) ;  /* 0x0000029000027945 */ /* 0x000fe20003800200 */
[----:B------:R-:W-:-:S03]  /*03b0*/  PLOP3.LUT P0, PT, PT, PT, PT, 0x80, 0x8 ;  /* 0x000000000008781c */ /* 0x000fc60003f0f070 */
[----:B------:R-:W-:-:S13]  /*03c0*/  ISETP.GT.AND P1, PT, R2, 0xc00, PT ;  /* 0x00000c000200780c */ /* 0x000fda0003f24270 */
[----:B------:R-:W-:Y:S05]  /*03d0*/  @!P1 BRA `(.L_x_12) ;  /* 0x0000000000949947 */ /* 0x000fea0003800000 */
[----:B------:R-:W-:Y:S01]  /*03e0*/  PLOP3.LUT P0, PT, PT, PT, PT, 0x8, 0x80 ;  /* 0x000000000080781c */ /* 0x000fe20003f0e170 */
[----:B------:R-:W-:-:S12]  /*03f0*/  VIADD R8, R20, 0xfffff400 ;  /* 0xfffff40014087836 */ /* 0x000fd80000000000 */
.L_x_13:
[----:B------:R-:W0:Y:S01]  /*0400*/  LDC.64 R4, c[0x0][0x380] ;  /* 0x0000e000ff047b82 */ /* 0x000e220000000a00 */
[C---:B------:R-:W-:Y:S02]  /*0410*/  VIADD R7, R11.reuse, 0x400 ;  /* 0x000004000b077836 */ /* 0x040fe40000000000 */
[C---:B------:R-:W-:Y:S02]  /*0420*/  VIADD R3, R11.reuse, 0x800 ;  /* 0x000008000b037836 */ /* 0x040fe40000000000 */
[----:B0-----:R-:W-:-:S05]  /*0430*/  IMAD.WIDE R22, R11, 0x4, R4 ;  /* 0x000000040b167825 */ /* 0x001fca00078e0204 */
[----:B------:R-:W2:Y:S01]  /*0440*/  LDG.E.CONSTANT R13, desc[UR6][R22.64] ;  /* 0x00000006160d7981 */ /* 0x000ea2000c1e9900 */
[----:B------:R-:W-:-:S03]  /*0450*/  IMAD.WIDE R6, R7, 0x4, R4 ;  /* 0x0000000407067825 */ /* 0x000fc600078e0204 */
[----:B------:R-:W2:Y:S04]  /*0460*/  LDG.E.CONSTANT R10, desc[UR6][R22.64+0x400] ;  /* 0x00040006160a7981 */ /* 0x000ea8000c1e9900 */
[----:B------:R-:W3:Y:S04]  /*0470*/  LDG.E.CONSTANT R12, desc[UR6][R22.64+0x800] ;  /* 0x00080006160c7981 */ /* 0x000ee8000c1e9900 */
[----:B------:R-:W3:Y:S01]  /*0480*/  LDG.E.CONSTANT R19, desc[UR6][R22.64+0xc00] ;  /* 0x000c000616137981 */ /* 0x000ee2000c1e9900 */
[----:B------:R-:W-:-:S03]  /*0490*/  IMAD.WIDE R2, R3, 0x4, R4 ;  /* 0x0000000403027825 */ /* 0x000fc600078e0204 */
[----:B------:R-:W4:Y:S04]  /*04a0*/  LDG.E.CONSTANT R16, desc[UR6][R6.64] ;  /* 0x0000000606107981 */ /* 0x000f28000c1e9900 */
[----:B------:R-:W4:Y:S01]  /*04b0*/  LDG.E.CONSTANT R15, desc[UR6][R6.64+0x400] ;  /* 0x00040006060f7981 */ /* 0x000f22000c1e9900 */
[----:B------:R-:W-:-:S03]  /*04c0*/  VIADD R25, R11, 0xc00 ;  /* 0x00000c000b197836 */ /* 0x000fc60000000000 */
[----:B------:R-:W4:Y:S04]  /*04d0*/  LDG.E.CONSTANT R14, desc[UR6][R6.64+0x800] ;  /* 0x00080006060e7981 */ /* 0x000f28000c1e9900 */
[----:B------:R-:W4:Y:S01]  /*04e0*/  LDG.E.CONSTANT R21, desc[UR6][R6.64+0xc00] ;  /* 0x000c000606157981 */ /* 0x000f22000c1e9900 */
[----:B------:R-:W-:-:S03]  /*04f0*/  IMAD.WIDE R4, R25, 0x4, R4 ;  /* 0x0000000419047825 */ /* 0x000fc600078e0204 */
[----:B------:R-:W4:Y:S04]  /*0500*/  LDG.E.CONSTANT R18, desc[UR6][R2.64] ;  /* 0x0000000602127981 */ /* 0x000f28000c1e9900 */
[----:B------:R-:W4:Y:S04]  /*0510*/  LDG.E.CONSTANT R17, desc[UR6][R2.64+0x400] ;  /* 0x0004000602117981 */ /* 0x000f28000c1e9900 */
[----:B------:R-:W4:Y:S04]  /*0520*/  LDG.E.CONSTANT R23, desc[UR6][R2.64+0x800] ;  /* 0x0008000602177981 */ /* 0x000f28000c1e9900 */
[----:B------:R-:W4:Y:S04]  /*0530*/  LDG.E.CONSTANT R24, desc[UR6][R2.64+0xc00] ;  /* 0x000c000602187981 */ /* 0x000f28000c1e9900 */
[----:B------:R-:W4:Y:S04]  /*0540*/  LDG.E.CONSTANT R25, desc[UR6][R4.64] ;  /* 0x0000000604197981 */ /* 0x000f28000c1e9900 */
[----:B------:R-:W4:Y:S04]  /*0550*/  LDG.E.CONSTANT R26, desc[UR6][R4.64+0x400] ;  /* 0x00040006041a7981 */ /* 0x000f28000c1e9900 */
[----:B------:R-:W4:Y:S04]  /*0560*/  LDG.E.CONSTANT R22, desc[UR6][R4.64+0x800] ;  /* 0x0008000604167981 */ /* 0x000f28000c1e9900 */
[----:B------:R-:W4:Y:S01]  /*0570*/  LDG.E.CONSTANT R27, desc[UR6][R4.64+0xc00] ;  /* 0x000c0006041b7981 */ /* 0x000f22000c1e9900 */
[----:B------:R-:W-:-:S05]  /*0580*/  VIADD R11, R11, 0x1000 ;  /* 0x000010000b0b7836 */ /* 0x000fca0000000000 */
[----:B------:R-:W-:Y:S02]  /*0590*/  ISETP.GE.AND P1, PT, R11, R8, PT ;  /* 0x000000080b00720c */ /* 0x000fe40003f26270 */
[----:B--2--5:R-:W-:-:S04]  /*05a0*/  IADD3 R10, PT, PT, R10, R13, R0 ;  /* 0x0000000d0a0a7210 */ /* 0x024fc80007ffe000 */
[----:B---3--:R-:W-:-:S04]  /*05b0*/  IADD3 R10, PT, PT, R19, R12, R10 ;  /* 0x0000000c130a7210 */ /* 0x008fc80007ffe00a */
[----:B----4-:R-:W-:-:S04]  /*05c0*/  IADD3 R10, PT, PT, R15, R16, R10 ;  /* 0x000000100f0a7210 */ /* 0x010fc80007ffe00a */
[----:B------:R-:W-:-:S04]  /*05d0*/  IADD3 R10, PT, PT, R21, R14, R10 ;  /* 0x0000000e150a7210 */ /* 0x000fc80007ffe00a */
[----:B------:R-:W-:-:S04]  /*05e0*/  IADD3 R10, PT, PT, R17, R18, R10 ;  /* 0x00000012110a7210 */ /* 0x000fc80007ffe00a */
[----:B------:R-:W-:-:S04]  /*05f0*/  IADD3 R10, PT, PT, R24, R23, R10 ;  /* 0x00000017180a7210 */ /* 0x000fc80007ffe00a */
[----:B------:R-:W-:-:S04]  /*0600*/  IADD3 R25, PT, PT, R26, R25, R10 ;  /* 0x000000191a197210 */ /* 0x000fc80007ffe00a */
[----:B------:R-:W-:Y:S01]  /*0610*/  IADD3 R0, PT, PT, R27, R22, R25 ;  /* 0x000000161b007210 */ /* 0x000fe20007ffe019 */
[----:B------:R-:W-:Y:S06]  /*0620*/  @!P1 BRA `(.L_x_13) ;  /* 0xfffffffc00749947 */ /* 0x000fec000383ffff */
.L_x_12:
[----:B------:R-:W-:Y:S05]  /*0630*/  BSYNC.RECONVERGENT B2 ;  /* 0x0000000000027941 */ /* 0x000fea0003800200 */
.L_x_11:
[----:B------:R-:W-:Y:S01]  /*0640*/  IMAD.IADD R2, R20, 0x1, -R11 ;  /* 0x0000000114027824 */ /* 0x000fe200078e0a0b */
[----:B------:R-:W-:Y:S04]  /*0650*/  BSSY.RECONVERGENT B2, `(.L_x_14) ;  /* 0x0000015000027945 */ /* 0x000fe80003800200 */
[----:B------:R-:W-:-:S13]  /*0660*/  ISETP.GT.AND P1, PT, R2, 0x400, PT ;  /* 0x000004000200780c */ /* 0x000fda0003f24270 */
[----:B------:R-:W-:Y:S05]  /*0670*/  @!P1 BRA `(.L_x_15) ;  /* 0x0000000000489947 */ /* 0x000fea0003800000 */
[----:B------:R-:W0:Y:S01]  /*0680*/  LDC.64 R4, c[0x0][0x380] ;  /* 0x0000e000ff047b82 */ /* 0x000e220000000a00 */
[C---:B------:R-:W-:Y:S02]  /*0690*/  VIADD R13, R11.reuse, 0x400 ;  /* 0x000004000b0d7836 */ /* 0x040fe40000000000 */
[----:B0-----:R-:W-:-:S05]  /*06a0*/  IMAD.WIDE R2, R11, 0x4, R4 ;  /* 0x000000040b027825 */ /* 0x001fca00078e0204 */
[----:B------:R-:W2:Y:S01]  /*06b0*/  LDG.E.CONSTANT R7, desc[UR6][R2.64] ;  /* 0x0000000602077981 */ /* 0x000ea2000c1e9900 */
[----:B------:R-:W-:-:S03]  /*06c0*/  IMAD.WIDE R4, R13, 0x4, R4 ;  /* 0x000000040d047825 */ /* 0x000fc600078e0204 */
[----:B------:R-:W2:Y:S04]  /*06d0*/  LDG.E.CONSTANT R6, desc[UR6][R2.64+0x400] ;  /* 0x0004000602067981 */ /* 0x000ea8000c1e9900 */
[----:B------:R-:W3:Y:S04]  /*06e0*/  LDG.E.CONSTANT R13, desc[UR6][R2.64+0x800] ;  /* 0x00080006020d7981 */ /* 0x000ee8000c1e9900 */
[----:B------:R-:W3:Y:S04]  /*06f0*/  LDG.E.CONSTANT R8, desc[UR6][R2.64+0xc00] ;  /* 0x000c000602087981 */ /* 0x000ee8000c1e9900 */
[----:B------:R-:W4:Y:S04]  /*0700*/  LDG.E.CONSTANT R15, desc[UR6][R4.64] ;  /* 0x00000006040f7981 */ /* 0x000f28000c1e9900 */
[----:B------:R-:W4:Y:S04]  /*0710*/  LDG.E.CONSTANT R10, desc[UR6][R4.64+0x400] ;  /* 0x00040006040a7981 */ /* 0x000f28000c1e9900 */
[----:B------:R-:W4:Y:S04]  /*0720*/  LDG.E.CONSTANT R17, desc[UR6][R4.64+0x800] ;  /* 0x0008000604117981 */ /* 0x000f28000c1e9900 */
[----:B------:R-:W4:Y:S01]  /*0730*/  LDG.E.CONSTANT R12, desc[UR6][R4.64+0xc00] ;  /* 0x000c0006040c7981 */ /* 0x000f22000c1e9900 */
[----:B------:R-:W-:Y:S01]  /*0740*/  PLOP3.LUT P0, PT, PT, PT, PT, 0x8, 0x80 ;  /* 0x000000000080781c */ /* 0x000fe20003f0e170 */
[----:B------:R-:W-:Y:S01]  /*0750*/  VIADD R11, R11, 0x800 ;  /* 0x000008000b0b7836 */ /* 0x000fe20000000000 */
[----:B--2--5:R-:W-:-:S04]  /*0760*/  IADD3 R6, PT, PT, R6, R7, R0 ;  /* 0x0000000706067210 */ /* 0x024fc80007ffe000 */
[----:B---3--:R-:W-:-:S04]  /*0770*/  IADD3 R6, PT, PT, R8, R13, R6 ;  /* 0x0000000d08067210 */ /* 0x008fc80007ffe006 */
[----:B----4-:R-:W-:-:S04]  /*0780*/  IADD3 R6, PT, PT, R10, R15, R6 ;  /* 0x0000000f0a067210 */ /* 0x010fc80007ffe006 */
[----:B------:R-:W-:-:S07]  /*0790*/  IADD3 R0, PT, PT, R12, R17, R6 ;  /* 0x000000110c007210 */ /* 0x000fce0007ffe006 */
.L_x_15:
[----:B------:R-:W-:Y:S05]  /*07a0*/  BSYNC.RECONVERGENT B2 ;  /* 0x0000000000027941 */ /* 0x000fea0003800200 */
.L_x_14:
[----:B------:R-:W-:-:S13]  /*07b0*/  ISETP.LT.OR P0, PT, R11, R20, P0 ;  /* 0x000000140b00720c */ /* 0x000fda0000701670 */
[----:B------:R-:W-:Y:S05]  /*07c0*/  @!P0 BRA `(.L_x_7) ;  /* 0x0000000000208947 */ /* 0x000fea0003800000 */
[----:B------:R-:W0:Y:S02]  /*07d0*/  LDC.64 R2, c[0x0][0x380] ;  /* 0x0000e000ff027b82 */ /* 0x000e240000000a00 */
[----:B0-----:R-:W-:-:S05]  /*07e0*/  IMAD.WIDE R2, R11, 0x4, R2 ;  /* 0x000000040b027825 */ /* 0x001fca00078e0202 */
[----:B------:R-:W2:Y:S04]  /*07f0*/  LDG.E.CONSTANT R5, desc[UR6][R2.64] ;  /* 0x0000000602057981 */ /* 0x000ea8000c1e9900 */
[----:B------:R-:W2:Y:S04]  /*0800*/  LDG.E.CONSTANT R4, desc[UR6][R2.64+0x400] ;  /* 0x0004000602047981 */ /* 0x000ea8000c1e9900 */
[----:B------:R-:W3:Y:S04]  /*0810*/  LDG.E.CONSTANT R7, desc[UR6][R2.64+0x800] ;  /* 0x0008000602077981 */ /* 0x000ee8000c1e9900 */
[----:B------:R-:W3:Y:S01]  /*0820*/  LDG.E.CONSTANT R6, desc[UR6][R2.64+0xc00] ;  /* 0x000c000602067981 */ /* 0x000ee2000c1e9900 */
[----:B--2--5:R-:W-:-:S04]  /*0830*/  IADD3 R0, PT, PT, R4, R5, R0 ;  /* 0x0000000504007210 */ /* 0x024fc80007ffe000 */
[----:B---3--:R-:W-:-:S07]  /*0840*/  IADD3 R0, PT, PT, R6, R7, R0 ;  /* 0x0000000706007210 */ /* 0x008fce0007ffe000 */
.L_x_7:
[----:B------:R-:W-:Y:S05]  /*0850*/  BSYNC.RECONVERGENT B1 ;  /* 0x0000000000017941 */ /* 0x000fea0003800200 */
.L_x_6:
[----:B------:R-:W-:-:S13]  /*0860*/  ISETP.GE.AND P0, PT, R20, 0x100, PT ;  /* 0x000001001400780c */ /* 0x000fda0003f06270 */
[----:B------:R-:W-:Y:S05]  /*0870*/  @!P0 BRA `(.L_x_16) ;  /* 0x0000000000ac8947 */ /* 0x000fea0003800000 */
[----:B------:R-:W1:Y:S01]  /*0880*/  S2R R6, SR_LANEID ;  /* 0x0000000000067919 */ /* 0x000e620000000000 */
[----:B0----5:R-:W0:Y:S01]  /*0890*/  SHFL.DOWN PT, R2, R0, 0x1, 0x1f ;  /* 0x08201f0000027f89 */ /* 0x021e2200000e0000 */
[C---:B-1----:R-:W-:Y:S02]  /*08a0*/  ISETP.GT.AND P0, PT, R6.reuse, 0x1e, PT ;  /* 0x0000001e0600780c */ /* 0x042fe40003f04270 */
[----:B------:R-:W-:Y:S02]  /*08b0*/  ISETP.NE.AND P1, PT, R6, RZ, PT ;  /* 0x000000ff0600720c */ /* 0x000fe40003f25270 */
[----:B0-----:R-:W-:Y:S02]  /*08c0*/  SEL R3, R2, RZ, !P0 ;  /* 0x000000ff02037207 */ /* 0x001fe40004000000 */
[----:B------:R-:W-:-:S03]  /*08d0*/  ISETP.GT.AND P0, PT, R6, 0x1d, PT ;  /* 0x0000001d0600780c */ /* 0x000fc60003f04270 */
[----:B------:R-:W-:-:S05]  /*08e0*/  IMAD.IADD R3, R3, 0x1, R0 ;  /* 0x0000000103037824 */ /* 0x000fca00078e0200 */
[----:B------:R-:W0:Y:S01]  /*08f0*/  SHFL.DOWN PT, R2, R3, 0x2, 0x1f ;  /* 0x08401f0003027f89 */ /* 0x000e2200000e0000 */
[----:B------:R-:W1:Y:S01]  /*0900*/  @!P1 S2R R7, SR_CgaCtaId ;  /* 0x0000000000079919 */ /* 0x000e620000008800 */
[----:B0-----:R-:W-:Y:S02]  /*0910*/  SEL R2, R2, RZ, !P0 ;  /* 0x000000ff02027207 */ /* 0x001fe40004000000 */
[----:B------:R-:W-:-:S03]  /*0920*/  ISETP.GT.AND P0, PT, R6, 0x1b, PT ;  /* 0x0000001b0600780c */ /* 0x000fc60003f04270 */
[----:B------:R-:W-:-:S05]  /*0930*/  IMAD.IADD R2, R3, 0x1, R2 ;  /* 0x0000000103027824 */ /* 0x000fca00078e0202 */
[----:B------:R-:W0:Y:S02]  /*0940*/  SHFL.DOWN PT, R4, R2, 0x4, 0x1f ;  /* 0x08801f0002047f89 */ /* 0x000e2400000e0000 */
[----:B0-----:R-:W-:Y:S02]  /*0950*/  SEL R5, R4, RZ, !P0 ;  /* 0x000000ff04057207 */ /* 0x001fe40004000000 */
[----:B------:R-:W-:Y:S02]  /*0960*/  ISETP.GT.AND P0, PT, R6, 0x17, PT ;  /* 0x000000170600780c */ /* 0x000fe40003f04270 */
[----:B------:R-:W-:Y:S01]  /*0970*/  @!P1 MOV R4, 0x400 ;  /* 0x0000040000049802 */ /* 0x000fe20000000f00 */
[----:B------:R-:W-:Y:S01]  /*0980*/  IMAD.IADD R5, R2, 0x1, R5 ;  /* 0x0000000102057824 */ /* 0x000fe200078e0205 */
[----:B------:R-:W-:Y:S02]  /*0990*/  @!P1 SHF.R.U32.HI R2, RZ, 0x3, R9 ;  /* 0x00000003ff029819 */ /* 0x000fe40000011609 */
[----:B-1----:R-:W-:-:S02]  /*09a0*/  @!P1 LEA R7, R7, R4, 0x18 ;  /* 0x0000000407079211 */ /* 0x002fc400078ec0ff */
[----:B------:R-:W0:Y:S01]  /*09b0*/  SHFL.DOWN PT, R0, R5, 0x8, 0x1f ;  /* 0x09001f0005007f89 */ /* 0x000e2200000e0000 */
[----:B------:R-:W-:-:S05]  /*09c0*/  @!P1 LOP3.LUT R2, R2, 0x7c, RZ, 0xc0, !PT ;  /* 0x0000007c02029812 */ /* 0x000fca00078ec0ff */
[----:B------:R-:W-:Y:S01]  /*09d0*/  @!P1 IMAD.IADD R2, R2, 0x1, R7 ;  /* 0x0000000102029824 */ /* 0x000fe200078e0207 */
[----:B0-----:R-:W-:Y:S02]  /*09e0*/  SEL R0, R0, RZ, !P0 ;  /* 0x000000ff00007207 */ /* 0x001fe40004000000 */
[----:B------:R-:W-:-:S03]  /*09f0*/  ISETP.GT.AND P0, PT, R6, 0xf, PT ;  /* 0x0000000f0600780c */ /* 0x000fc60003f04270 */
[----:B------:R-:W-:-:S05]  /*0a00*/  IMAD.IADD R0, R5, 0x1, R0 ;  /* 0x0000000105007824 */ /* 0x000fca00078e0200 */
[----:B------:R-:W0:Y:S02]  /*0a10*/  SHFL.DOWN PT, R3, R0, 0x10, 0x1f ;  /* 0x0a001f0000037f89 */ /* 0x000e2400000e0000 */
[----:B0-----:R-:W-:Y:S02]  /*0a20*/  SEL R3, R3, RZ, !P0 ;  /* 0x000000ff03037207 */ /* 0x001fe40004000000 */
[----:B------:R-:W-:-:S03]  /*0a30*/  ISETP.NE.AND P0, PT, R9, RZ, PT ;  /* 0x000000ff0900720c */ /* 0x000fc60003f05270 */
[----:B------:R-:W-:-:S05]  /*0a40*/  IMAD.IADD R3, R0, 0x1, R3 ;  /* 0x0000000100037824 */ /* 0x000fca00078e0203 */
[----:B------:R0:W-:Y:S01]  /*0a50*/  @!P1 STS [R2+0x8], R3 ;  /* 0x0000080302009388 */ /* 0x0001e20000000800 */
[----:B------:R-:W-:Y:S06]  /*0a60*/  BAR.SYNC.DEFER_BLOCKING 0x0 ;  /* 0x0000000000007b1d */ /* 0x000fec0000010000 */
[----:B------:R-:W-:Y:S05]  /*0a70*/  @P0 BRA `(.L_x_17) ;  /* 0x0000002c00ac0947 */ /* 0x000fea0003800000 */
[----:B------:R-:W1:Y:S01]  /*0a80*/  S2UR UR5, SR_CgaCtaId ;  /* 0x00000000000579c3 */ /* 0x000e620000008800 */
[----:B------:R-:W-:Y:S02]  /*0a90*/  UMOV UR4, 0x400 ;  /* 0x0000040000047882 */ /* 0x000fe40000000000 */
[----:B-1----:R-:W-:-:S09]  /*0aa0*/  ULEA UR4, UR5, UR4, 0x18 ;  /* 0x0000000405047291 */ /* 0x002fd2000f8ec0ff */
[----:B------:R-:W-:Y:S04]  /*0ab0*/  LDS R0, [UR4+0xc] ;  /* 0x00000c04ff007984 */ /* 0x000fe80008000800 */
[----:B------:R-:W1:Y:S04]  /*0ac0*/  LDS.128 R4, [UR4+0x10] ;  /* 0x00001004ff047984 */ /* 0x000e680008000c00 */
[----:B------:R-:W2:Y:S01]  /*0ad0*/  LDS.64 R8, [UR4+0x20] ;  /* 0x00002004ff087984 */ /* 0x000ea20008000a00 */
[----:B-1----:R-:W-:-:S04]  /*0ae0*/  IADD3 R0, PT, PT, R4, R0, R3 ;  /* 0x0000000004007210 */ /* 0x002fc80007ffe003 */
[----:B------:R-:W-:-:S04]  /*0af0*/  IADD3 R0, PT, PT, R6, R0, R5 ;  /* 0x0000000006007210 */ /* 0x000fc80007ffe005 */
[----:B--2---:R-:W-:-:S05]  /*0b00*/  IADD3 R0, PT, PT, R8, R0, R7 ;  /* 0x0000000008007210 */ /* 0x004fca0007ffe007 */
[----:B0-----:R-:W-:Y:S01]  /*0b10*/  IMAD.IADD R3, R0, 0x1, R9 ;  /* 0x0000000100037824 */ /* 0x001fe200078e0209 */
[----:B------:R-:W-:Y:S06]  /*0b20*/  BRA `(.L_x_17) ;  /* 0x0000002c00807947 */ /* 0x000fec0003800000 */
.L_x_16:
[----:B0-----:R-:W-:Y:S01]  /*0b30*/  LOP3.LUT R2, R9, 0x3e0, RZ, 0xc0, !PT ;  /* 0x000003e009027812 */ /* 0x001fe200078ec0ff */
[----:B------:R-:W0:Y:S03]  /*0b40*/  S2R R8, SR_LANEID ;  /* 0x0000000000087919 */ /* 0x000e260000000000 */
[----:B------:R-:W-:Y:S01]  /*0b50*/  LOP3.LUT R5, RZ, R2, RZ, 0x33, !PT ;  /* 0x00000002ff057212 */ /* 0x000fe200078e33ff */
[----:B------:R-:W-:-:S04]  /*0b60*/  VIADD R3, R2, 0x20 ;  /* 0x0000002002037836 */ /* 0x000fc80000000000 */
[----:B------:R-:W-:Y:S01]  /*0b70*/  IMAD.IADD R5, R5, 0x1, R20 ;  /* 0x0000000105057824 */ /* 0x000fe200078e0214 */
[----:B------:R-:W-:-:S04]  /*0b80*/  ISETP.GT.AND P0, PT, R3, R20, PT ;  /* 0x000000140300720c */ /* 0x000fc80003f04270 */
[----:B------:R-:W-:-:S05]  /*0b90*/  SEL R5, R5, 0x1f, P0 ;  /* 0x0000001f05057807 */ /* 0x000fca0000000000 */
[----:B-----5:R-:W1:Y:S01]  /*0ba0*/  SHFL.DOWN PT, R2, R0, 0x1, R5 ;  /* 0x0820000000027989 */ /* 0x020e6200000e0005 */
[CC--:B0-----:R-:W-:Y:S01]  /*0bb0*/  ISETP.GE.AND P0, PT, R8.reuse, R5.reuse, PT ;  /* 0x000000050800720c */ /* 0x0c1fe20003f06270 */
[C---:B------:R-:W-:Y:S01]  /*0bc0*/  VIADD R4, R8.reuse, 0x2 ;  /* 0x0000000208047836 */ /* 0x040fe20000000000 */
[C---:B------:R-:W-:Y:S01]  /*0bd0*/  ISETP.NE.AND P1, PT, R8.reuse, RZ, PT ;  /* 0x000000ff0800720c */ /* 0x040fe20003f25270 */
[----:B------:R-:W-:Y:S01]  /*0be0*/  VIADD R6, R8, 0x4 ;  /* 0x0000000408067836 */ /* 0x000fe20000000000 */
[----:B-1----:R-:W-:Y:S02]  /*0bf0*/  SEL R3, R2, RZ, !P0 ;  /* 0x000000ff02037207 */ /* 0x002fe40004000000 */
[----:B------:R-:W-:-:S03]  /*0c00*/  ISETP.GT.AND P0, PT, R4, R5, PT ;  /* 0x000000050400720c */ /* 0x000fc60003f04270 */
[----:B------:R-:W-:-:S06]  /*0c10*/  IMAD.IADD R2, R3, 0x1, R0 ;  /* 0x0000000103027824 */ /* 0x000fcc00078e0200 */
[----:B------:R-:W0:Y:S01]  /*0c20*/  @!P1 S2R R10, SR_CgaCtaId ;  /* 0x00000000000a9919 */ /* 0x000e220000008800 */
[----:B------:R-:W-:Y:S01]  /*0c30*/  @!P1 MOV R7, 0x400 ;  /* 0x0000040000079802 */ /* 0x000fe20000000f00 */
[----:B------:R-:W1:Y:S02]  /*0c40*/  SHFL.DOWN PT, R3, R2, 0x2, R5 ;  /* 0x0840000002037989 */ /* 0x000e6400000e0005 */
[----:B-1----:R-:W-:Y:S02]  /*0c50*/  SEL R3, R3, RZ, !P0 ;  /* 0x000000ff03037207 */ /* 0x002fe40004000000 */
[----:B------:R-:W-:Y:S02]  /*0c60*/  ISETP.GT.AND P0, PT, R6, R5, PT ;  /* 0x000000050600720c */ /* 0x000fe40003f04270 */
[----:B------:R-:W-:Y:S01]  /*0c70*/  @!P1 SHF.R.U32.HI R6, RZ, 0x3, R9 ;  /* 0x00000003ff069819 */ /* 0x000fe20000011609 */
[----:B------:R-:W-:Y:S01]  /*0c80*/  IMAD.IADD R4, R2, 0x1, R3 ;  /* 0x0000000102047824 */ /* 0x000fe200078e0203 */
[----:B0-----:R-:W-:Y:S01]  /*0c90*/  @!P1 LEA R7, R10, R7, 0x18 ;  /* 0x000000070a079211 */ /* 0x001fe200078ec0ff */
[----:B------:R-:W-:Y:S01]  /*0ca0*/  VIADD R2, R8, 0x8 ;  /* 0x0000000808027836 */ /* 0x000fe20000000000 */
[----:B------:R-:W-:-:S02]  /*0cb0*/  @!P1 LOP3.LUT R6, R6, 0x7c, RZ, 0xc0, !PT ;  /* 0x0000007c06069812 */ /* 0x000fc400078ec0ff */
[----:B------:R-:W0:Y:S03]  /*0cc0*/  SHFL.DOWN PT, R3, R4, 0x4, R5 ;  /* 0x0880000004037989 */ /* 0x000e2600000e0005 */
[----:B------:R-:W-:Y:S01]  /*0cd0*/  @!P1 IMAD.IADD R6, R6, 0x1, R7 ;  /* 0x0000000106069824 */ /* 0x000fe200078e0207 */
[----:B0-----:R-:W-:Y:S02]  /*0ce0*/  SEL R3, R3, RZ, !P0 ;  /* 0x000000ff03037207 */ /* 0x001fe40004000000 */
[----:B------:R-:W-:-:S03]  /*0cf0*/  ISETP.GT.AND P0, PT, R2, R5, PT ;  /* 0x000000050200720c */ /* 0x000fc60003f04270 */
[----:B------:R-:W-:Y:S02]  /*0d00*/  IMAD.IADD R0, R4, 0x1, R3 ;  /* 0x0000000104007824 */ /* 0x000fe400078e0203 */
[----:B------:R-:W-:-:S03]  /*0d10*/  VIADD R4, R8, 0x10 ;  /* 0x0000001008047836 */ /* 0x000fc60000000000 */
[----:B------:R-:W0:Y:S02]  /*0d20*/  SHFL.DOWN PT, R3, R0, 0x8, R5 ;  /* 0x0900000000037989 */ /* 0x000e2400000e0005 */
[----:B0-----:R-:W-:Y:S02]  /*0d30*/  SEL R3, R3, RZ, !P0 ;  /* 0x000000ff03037207 */ /* 0x001fe40004000000 */
[----:B------:R-:W-:-:S03]  /*0d40*/  ISETP.GT.AND P0, PT, R4, R5, PT ;  /* 0x000000050400720c */ /* 0x000fc60003f04270 */
[----:B------:R-:W-:-:S05]  /*0d50*/  IMAD.IADD R2, R0, 0x1, R3 ;  /* 0x0000000100027824 */ /* 0x000fca00078e0203 */
[----:B------:R-:W0:Y:S02]  /*0d60*/  SHFL.DOWN PT, R3, R2, 0x10, R5 ;  /* 0x0a00000002037989 */ /* 0x000e2400000e0005 */
[----:B0-----:R-:W-:Y:S02]  /*0d70*/  SEL R3, R3, RZ, !P0 ;  /* 0x000000ff03037207 */ /* 0x001fe40004000000 */
[----:B------:R-:W-:-:S03]  /*0d80*/  ISETP.NE.AND P0, PT, R9, RZ, PT ;  /* 0x000000ff0900720c */ /* 0x000fc60003f05270 */
[----:B------:R-:W-:-:S05]  /*0d90*/  IMAD.IADD R3, R2, 0x1, R3 ;  /* 0x0000000102037824 */ /* 0x000fca00078e0203 */
[----:B------:R4:W-:Y:S01]  /*0da0*/  @!P1 STS [R6+0x8], R3 ;  /* 0x0000080306009388 */ /* 0x0009e20000000800 */
[----:B------:R-:W-:Y:S06]  /*0db0*/  BAR.SYNC.DEFER_BLOCKING 0x0 ;  /* 0x0000000000007b1d */ /* 0x000fec0000010000 */
[----:B------:R-:W-:Y:S05]  /*0dc0*/  @P0 BRA `(.L_x_17) ;  /* 0x0000002800d80947 */ /* 0x000fea0003800000 */
[----:B------:R-:W0:Y:S01]  /*0dd0*/  S2UR UR5, SR_CgaCtaId ;  /* 0x00000000000579c3 */ /* 0x000e220000008800 */
[----:B------:R-:W-:Y:S01]  /*0de0*/  UMOV UR4, 0x400 ;  /* 0x0000040000047882 */ /* 0x000fe20000000000 */
[C---:B------:R-:W-:Y:S02]  /*0df0*/  ISETP.GT.AND P2, PT, R20.reuse, 0x40, PT ;  /* 0x000000401400780c */ /* 0x040fe40003f44270 */
[C---:B------:R-:W-:Y:S02]  /*0e00*/  ISETP.GT.AND P1, PT, R20.reuse, 0x20, PT ;  /* 0x000000201400780c */ /* 0x040fe40003f24270 */
[----:B------:R-:W-:Y:S01]  /*0e10*/  ISETP.GT.AND P3, PT, R20, 0x80, PT ;  /* 0x000000801400780c */ /* 0x000fe20003f64270 */
[----:B0-----:R-:W-:-:S09]  /*0e20*/  ULEA UR4, UR5, UR4, 0x18 ;  /* 0x0000000405047291 */ /* 0x001fd2000f8ec0ff */
[----:B----4-:R-:W0:Y:S04]  /*0e30*/  LDS.128 R4, [UR4+0x10] ;  /* 0x00001004ff047984 */ /* 0x010e280008000c00 */
[----:B------:R-:W1:Y:S04]  /*0e40*/  LDS R0, [UR4+0xc] ;  /* 0x00000c04ff007984 */ /* 0x000e680008000800 */
[----:B------:R-:W2:Y:S01]  /*0e50*/  LDS.64 R8, [UR4+0x20] ;  /* 0x00002004ff087984 */ /* 0x000ea20008000a00 */
[----:B0-----:R-:W-:Y:S02]  /*0e60*/  SEL R4, R4, RZ, P2 ;  /* 0x000000ff04047207 */ /* 0x001fe40001000000 */
[----:B------:R-:W-:-:S02]  /*0e70*/  ISETP.GT.AND P2, PT, R20, 0x60, PT ;  /* 0x000000601400780c */ /* 0x000fc40003f44270 */
[----:B-1----:R-:W-:Y:S02]  /*0e80*/  SEL R0, R0, RZ, P1 ;  /* 0x000000ff00007207 */ /* 0x002fe40000800000 */
[----:B------:R-:W-:Y:S02]  /*0e90*/  SEL R5, R5, RZ, P2 ;  /* 0x000000ff05057207 */ /* 0x000fe40001000000 */
[----:B------:R-:W-:Y:S02]  /*0ea0*/  IADD3 R0, PT, PT, R4, R0, R3 ;  /* 0x0000000004007210 */ /* 0x000fe40007ffe003 */
[----:B------:R-:W-:Y:S02]  /*0eb0*/  ISETP.GT.AND P1, PT, R20, 0xa0, PT ;  /* 0x000000a01400780c */ /* 0x000fe40003f24270 */
[----:B------:R-:W-:Y:S02]  /*0ec0*/  SEL R6, R6, RZ, P3 ;  /* 0x000000ff06067207 */ /* 0x000fe40001800000 */
[----:B------:R-:W-:-:S02]  /*0ed0*/  ISETP.GT.AND P2, PT, R20, 0xc0, PT ;  /* 0x000000c01400780c */ /* 0x000fc40003f44270 */
[----:B------:R-:W-:Y:S02]  /*0ee0*/  ISETP.GT.AND P3, PT, R20, 0xe0, PT ;  /* 0x000000e01400780c */ /* 0x000fe40003f64270 */
[----:B------:R-:W-:Y:S02]  /*0ef0*/  SEL R7, R7, RZ, P1 ;  /* 0x000000ff07077207 */ /* 0x000fe40000800000 */
[----:B------:R-:W-:Y:S02]  /*0f00*/  IADD3 R0, PT, PT, R6, R0, R5 ;  /* 0x0000000006007210 */ /* 0x000fe40007ffe005 */
[----:B--2---:R-:W-:Y:S02]  /*0f10*/  SEL R8, R8, RZ, P2 ;  /* 0x000000ff08087207 */ /* 0x004fe40001000000 */
[----:B------:R-:W-:Y:S02]  /*0f20*/  SEL R9, R9, RZ, P3 ;  /* 0x000000ff09097207 */ /* 0x000fe40001800000 */
[----:B------:R-:W-:-:S05]  /*0f30*/  IADD3 R0, PT, PT, R8, R0, R7 ;  /* 0x0000000008007210 */ /* 0x000fca0007ffe007 */
[----:B------:R-:W-:Y:S01]  /*0f40*/  IMAD.IADD R3, R0, 0x1, R9 ;  /* 0x0000000100037824 */ /* 0x000fe200078e0209 */
[----:B------:R-:W-:Y:S06]  /*0f50*/  BRA `(.L_x_17) ;  /* 0x0000002800747947 */ /* 0x000fec0003800000 */
.L_x_3:
[----:B------:R-:W0:Y:S01]  /*0f60*/  S2R R0, SR_TID.X ;  /* 0x0000000000007919 */ /* 0x000e220000002100 */
[----:B------:R-:W1:Y:S01]  /*0f70*/  LDC.64 R2, c[0x0][0x380] ;  /* 0x0000e000ff027b82 */ /* 0x000e620000000a00 */
[----:B0-----:R-:W-:-:S04]  /*0f80*/  IMAD.SHL.U32 R5, R0, 0x4, RZ ;  /* 0x0000000400057824 */ /* 0x001fc800078e00ff */
[----:B-1----:R-:W-:-:S05]  /*0f90*/  IMAD.WIDE.U32 R2, R5, 0x4, R2 ;  /* 0x0000000405027825 */ /* 0x002fca00078e0002 */
[----:B------:R-:W2:Y:S04]  /*0fa0*/  LDG.E.128.CONSTANT R4, desc[UR6][R2.64] ;  /* 0x0000000602047981 */ /* 0x000ea8000c1e9d00 */
[----:B------:R-:W3:Y:S04]  /*0fb0*/  LDG.E.128.CONSTANT R8, desc[UR6][R2.64+0x1000] ;  /* 0x0010000602087981 */ /* 0x000ee8000c1e9d00 */
[----:B------:R-:W4:Y:S04]  /*0fc0*/  LDG.E.128.CONSTANT R12, desc[UR6][R2.64+0x2000] ;  /* 0x00200006020c7981 */ /* 0x000f28000c1e9d00 */
[----:B------:R-:W5:Y:S01]  /*0fd0*/  LDG.E.128.CONSTANT R16, desc[UR6][R2.64+0x3000] ;  /* 0x0030000602107981 */ /* 0x000f62000c1e9d00 */
[----:B------:R-:W-:Y:S01]  /*0fe0*/  ISETP.GE.U32.AND P0, PT, R20, 0x2000, PT ;  /* 0x000020001400780c */ /* 0x000fe20003f06070 */
[----:B------:R-:W-:Y:S01]  /*0ff0*/  IMAD.MOV.U32 R23, RZ, RZ, 0x1000 ;  /* 0x00001000ff177424 */ /* 0x000fe200078e00ff */
[----:B--2---:R-:W-:-:S04]  /*1000*/  IADD3 R5, PT, PT, R6, R5, R4 ;  /* 0x0000000506057210 */ /* 0x004fc80007ffe004 */
[----:B---3--:R-:W-:-:S04]  /*1010*/  IADD3 R5, PT, PT, R8, R7, R5 ;  /* 0x0000000708057210 */ /* 0x008fc80007ffe005 */
[----:B------:R-:W-:-:S04]  /*1020*/  IADD3 R5, PT, PT, R10, R9, R5 ;  /* 0x000000090a057210 */ /* 0x000fc80007ffe005 */
[----:B----4-:R-:W-:-:S04]  /*1030*/  IADD3 R5, PT, PT, R12, R11, R5 ;  /* 0x0000000b0c057210 */ /* 0x010fc80007ffe005 */
[----:B------:R-:W-:-:S04]  /*1040*/  IADD3 R5, PT, PT, R14, R13, R5 ;  /* 0x0000000d0e057210 */ /* 0x000fc80007ffe005 */
[----:B-----5:R-:W-:-:S04]  /*1050*/  IADD3 R5, PT, PT, R16, R15, R5 ;  /* 0x0000000f10057210 */ /* 0x020fc80007ffe005 */
[----:B------:R-:W-:-:S05]  /*1060*/  IADD3 R5, PT, PT, R18, R17, R5 ;  /* 0x0000001112057210 */ /* 0x000fca0007ffe005 */
[----:B------:R-:W-:Y:S01]  /*1070*/  IMAD.IADD R21, R19, 0x1, R5 ;  /* 0x0000000113157824 */ /* 0x000fe200078e0205 */
[----:B------:R-:W-:Y:S06]  /*1080*/  @!P0 BRA `(.L_x_18) ;  /* 0x00000000005c8947 */ /* 0x000fec0003800000 */
[----:B------:R-:W0:Y:S01]  /*1090*/  LDC R24, c[0x0][0x390] ;  /* 0x0000e400ff187b82 */ /* 0x000e220000000800 */
[----:B------:R-:W-:Y:S02]  /*10a0*/  VIADD R22, R20, 0xfffff000 ;  /* 0xfffff00014167836 */ /* 0x000fe40000000000 */
[----:B------:R-:W-:-:S07]  /*10b0*/  IMAD.MOV.U32 R23, RZ, RZ, 0x1000 ;  /* 0x00001000ff177424 */ /* 0x000fce00078e00ff */
.L_x_20:
[----:B------:R-:W-:-:S05]  /*10c0*/  IMAD.WIDE R26, R23, 0x4, R2 ;  /* 0x00000004171a7825 */ /* 0x000fca00078e0202 */
[----:B------:R-:W2:Y:S04]  /*10d0*/  LDG.E.128.CONSTANT R12, desc[UR6][R26.64] ;  /* 0x000000061a0c7981 */ /* 0x000ea8000c1e9d00 */
[----:B------:R-:W3:Y:S04]  /*10e0*/  LDG.E.128.CONSTANT R16, desc[UR6][R26.64+0x1000] ;  /* 0x001000061a107981 */ /* 0x000ee8000c1e9d00 */
[----:B------:R-:W4:Y:S04]  /*10f0*/  LDG.E.128.CONSTANT R4, desc[UR6][R26.64+0x2000] ;  /* 0x002000061a047981 */ /* 0x000f28000c1e9d00 */
[----:B------:R-:W5:Y:S01]  /*1100*/  LDG.E.128.CONSTANT R8, desc[UR6][R26.64+0x3000] ;  /* 0x003000061a087981 */ /* 0x000f62000c1e9d00 */
[----:B0-----:R-:W-:Y:S01]  /*1110*/  IMAD.MOV.U32 R20, RZ, RZ, R24 ;  /* 0x000000ffff147224 */ /* 0x001fe200078e0018 */
[----:B--2---:R-:W-:-:S04]  /*1120*/  IADD3 R13, PT, PT, R13, R12, R21 ;  /* 0x0000000c0d0d7210 */ /* 0x004fc80007ffe015 */
[----:B------:R-:W-:-:S04]  /*1130*/  IADD3 R13, PT, PT, R15, R14, R13 ;  /* 0x0000000e0f0d7210 */ /* 0x000fc80007ffe00d */
[----:B---3--:R-:W-:-:S04]  /*1140*/  IADD3 R13, PT, PT, R17, R16, R13 ;  /* 0x00000010110d7210 */ /* 0x008fc80007ffe00d */
[----:B------:R-:W-:-:S04]  /*1150*/  IADD3 R13, PT, PT, R19, R18, R13 ;  /* 0x00000012130d7210 */ /* 0x000fc80007ffe00d */
[----:B----4-:R-:W-:Y:S01]  /*1160*/  IADD3 R13, PT, PT, R5, R4, R13 ;  /* 0x00000004050d7210 */ /* 0x010fe20007ffe00d */
[----:B------:R-:W-:-:S03]  /*1170*/  IMAD.IADD R4, R20, 0x1, -R23 ;  /* 0x0000000114047824 */ /* 0x000fc600078e0a17 */
[----:B------:R-:W-:Y:S02]  /*1180*/  IADD3 R13, PT, PT, R7, R6, R13 ;  /* 0x00000006070d7210 */ /* 0x000fe40007ffe00d */
[----:B------:R-:W-:Y:S02]  /*1190*/  ISETP.GE.AND P0, PT, R4, 0x1000, PT ;  /* 0x000010000400780c */ /* 0x000fe40003f06270 */
[----:B-----5:R-:W-:-:S04]  /*11a0*/  IADD3 R13, PT, PT, R9, R8, R13 ;  /* 0x00000008090d7210 */ /* 0x020fc80007ffe00d */
[----:B------:R-:W-:-:S07]  /*11b0*/  IADD3 R21, PT, PT, R11, R10, R13 ;  /* 0x0000000a0b157210 */ /* 0x000fce0007ffe00d */
[----:B------:R-:W-:Y:S05]  /*11c0*/  @!P0 BRA `(.L_x_19) ;  /* 0x0000000400fc8947 */ /* 0x000fea0003800000 */
[----:B------:R-:W-:-:S05]  /*11d0*/  VIADD R23, R23, 0x1000 ;  /* 0x0000100017177836 */ /* 0x000fca0000000000 */
[----:B------:R-:W-:-:S13]  /*11e0*/  ISETP.GT.AND P0, PT, R23, R22, PT ;  /* 0x000000161700720c */ /* 0x000fda0003f04270 */
[----:B------:R-:W-:Y:S05]  /*11f0*/  @!P0 BRA `(.L_x_20) ;  /* 0xfffffffc00b08947 */ /* 0x000fea000383ffff */
.L_x_18:
[----:B------:R-:W-:-:S13]  /*1200*/  ISETP.GE.AND P0, PT, R23, R20, PT ;  /* 0x000000141700720c */ /* 0x000fda0003f06270 */
[----:B------:R-:W-:Y:S05]  /*1210*/  @P0 BRA `(.L_x_19) ;  /* 0x0000000400e80947 */ /* 0x000fea0003800000 */
[----:B------:R-:W-:Y:S01]  /*1220*/  IMAD.IADD R9, R20, 0x1, -R23 ;  /* 0x0000000114097824 */ /* 0x000fe200078e0a17 */
[----:B------:R-:W-:Y:S04]  /*1230*/  BSSY.RECONVERGENT B1, `(.L_x_19) ;  /* 0x0000078000017945 */ /* 0x000fe80003800200 */
[----:B------:R-:W-:-:S13]  /*1240*/  ISETP.GE.AND P0, PT, R0, R9, PT ;  /* 0x000000090000720c */ /* 0x000fda0003f06270 */
[----:B------:R-:W-:Y:S05]  /*1250*/  @P0 BRA `(.L_x_21) ;  /* 0x0000000400d40947 */ /* 0x000fea0003800000 */
[----:B------:R-:W-:Y:S01]  /*1260*/  LOP3.LUT R2, RZ, R0, RZ, 0x33, !PT ;  /* 0x00000000ff027212 */ /* 0x000fe200078e33ff */
[----:B------:R-:W-:Y:S01]  /*1270*/  BSSY.RECONVERGENT B2, `(.L_x_22) ;  /* 0x0000015000027945 */ /* 0x000fe20003800200 */
[----:B------:R-:W-:Y:S02]  /*1280*/  IMAD.MOV.U32 R8, RZ, RZ, R0 ;  /* 0x000000ffff087224 */ /* 0x000fe400078e0000 */
[----:B------:R-:W-:-:S04]  /*1290*/  IADD3 R2, PT, PT, -R23, R20, R2 ;  /* 0x0000001417027210 */ /* 0x000fc80007ffe102 */
[C---:B------:R-:W-:Y:S02]  /*12a0*/  LOP3.LUT R3, R2.reuse, 0x300, RZ, 0xc0, !PT ;  /* 0x0000030002037812 */ /* 0x040fe400078ec0ff */
[----:B------:R-:W-:Y:S02]  /*12b0*/  ISETP.GE.U32.AND P1, PT, R2, 0x300, PT ;  /* 0x000003000200780c */ /* 0x000fe40003f26070 */
[----:B------:R-:W-:-:S13]  /*12c0*/  ISETP.NE.AND P0, PT, R3, 0x300, PT ;  /* 0x000003000300780c */ /* 0x000fda0003f05270 */
[----:B------:R-:W-:Y:S05]  /*12d0*/  @!P0 BRA `(.L_x_23) ;  /* 0x0000000000388947 */ /* 0x000fea0003800000 */
[----:B------:R-:W0:Y:S01]  /*12e0*/  LDC.64 R4, c[0x0][0x380] ;  /* 0x0000e000ff047b82 */ /* 0x000e220000000a00 */
[----:B------:R-:W-:Y:S01]  /*12f0*/  LEA.HI R2, R2, 0x1, RZ, 0x18 ;  /* 0x0000000102027811 */ /* 0x000fe200078fc0ff */
[----:B------:R-:W-:Y:S02]  /*1300*/  IMAD.IADD R7, R0, 0x1, R23 ;  /* 0x0000000100077824 */ /* 0x000fe400078e0217 */
[----:B------:R-:W-:Y:S01]  /*1310*/  IMAD.MOV.U32 R8, RZ, RZ, R0 ;  /* 0x000000ffff087224 */ /* 0x000fe200078e0000 */
[----:B------:R-:W-:-:S05]  /*1320*/  LOP3.LUT R2, R2, 0x3, RZ, 0xc0, !PT ;  /* 0x0000000302027812 */ /* 0x000fca00078ec0ff */
[----:B------:R-:W-:-:S07]  /*1330*/  IMAD.MOV R6, RZ, RZ, -R2 ;  /* 0x000000ffff067224 */ /* 0x000fce00078e0a02 */
.L_x_24:
[----:B0-----:R-:W-:-:S06]  /*1340*/  IMAD.WIDE.U32 R2, R7, 0x4, R4 ;  /* 0x0000000407027825 */ /* 0x001fcc00078e0004 */
[----:B------:R-:W2:Y:S01]  /*1350*/  LDG.E.CONSTANT R2, desc[UR6][R2.64] ;  /* 0x0000000602027981 */ /* 0x000ea2000c1e9900 */
[----:B------:R-:W-:Y:S02]  /*1360*/  VIADD R6, R6, 0x1 ;  /* 0x0000000106067836 */ /* 0x000fe40000000000 */
[----:B------:R-:W-:Y:S02]  /*1370*/  VIADD R8, R8, 0x100 ;  /* 0x0000010008087836 */ /* 0x000fe40000000000 */
[----:B------:R-:W-:Y:S01]  /*1380*/  VIADD R7, R7, 0x100 ;  /* 0x0000010007077836 */ /* 0x000fe20000000000 */
[----:B------:R-:W-:Y:S01]  /*1390*/  ISETP.NE.AND P0, PT, R6, RZ, PT ;  /* 0x000000ff0600720c */ /* 0x000fe20003f05270 */
[----:B--2---:R-:W-:-:S12]  /*13a0*/  IMAD.IADD R21, R2, 0x1, R21 ;  /* 0x0000000102157824 */ /* 0x004fd800078e0215 */
[----:B------:R-:W-:Y:S05]  /*13b0*/  @P0 BRA `(.L_x_24) ;  /* 0xfffffffc00e00947 */ /* 0x000fea000383ffff */
.L_x_23:
[----:B------:R-:W-:Y:S05]  /*13c0*/  BSYNC.RECONVERGENT B2 ;  /* 0x0000000000027941 */ /* 0x000fea0003800200 */
.L_x_22:
[----:B------:R-:W-:Y:S05]  /*13d0*/  @!P1 BRA `(.L_x_21) ;  /* 0x0000000400749947 */ /* 0x000fea0003800000 */
[----:B------:R-:W0:Y:S01]  /*13e0*/  LDCU.64 UR4, c[0x0][0x380] ;  /* 0x00007000ff0477ac */ /* 0x000e220008000a00 */
[----:B------:R-:W-:Y:S01]  /*13f0*/  IMAD.IADD R5, R9, 0x1, -R8 ;  /* 0x0000000109057824 */ /* 0x000fe200078e0a08 */
[C---:B------:R-:W-:Y:S01]  /*1400*/  IADD3 R3, P0, PT, R8.reuse, R23, RZ ;  /* 0x0000001708037210 */ /* 0x040fe20007f1e0ff */
[----:B------:R-:W-:Y:S01]  /*1410*/  BSSY.RECONVERGENT B2, `(.L_x_25) ;  /* 0x0000033000027945 */ /* 0x000fe20003800200 */
[----:B------:R-:W-:Y:S02]  /*1420*/  IMAD.IADD R23, R8, 0x1, R23 ;  /* 0x0000000108177824 */ /* 0x000fe400078e0217 */
[----:B------:R-:W-:Y:S01]  /*1430*/  ISETP.GT.AND P1, PT, R5, 0xc00, PT ;  /* 0x00000c000500780c */ /* 0x000fe20003f24270 */
[----:B------:R-:W-:Y:S01]  /*1440*/  IMAD.X R4, RZ, RZ, RZ, P0 ;  /* 0x000000ffff047224 */ /* 0x000fe200000e06ff */
[----:B0-----:R-:W-:-:S04]  /*1450*/  LEA R2, P0, R3, UR4, 0x2 ;  /* 0x0000000403027c11 */ /* 0x001fc8000f8010ff */
[----:B------:R-:W-:Y:S02]  /*1460*/  LEA.HI.X R3, R3, UR5, R4, 0x2, P0 ;  /* 0x0000000503037c11 */ /* 0x000fe400080f1404 */
[----:B------:R-:W-:-:S05]  /*1470*/  IADD3 R2, P0, PT, R2, 0x800, RZ ;  /* 0x0000080002027810 */ /* 0x000fca0007f1e0ff */
[----:B------:R-:W-:Y:S01]  /*1480*/  IMAD.X R3, RZ, RZ, R3, P0 ;  /* 0x000000ffff037224 */ /* 0x000fe200000e0603 */
[----:B------:R-:W-:Y:S01]  /*1490*/  PLOP3.LUT P0, PT, PT, PT, PT, 0x80, 0x8 ;  /* 0x000000000008781c */ /* 0x000fe20003f0f070 */
[----:B------:R-:W-:-:S12]  /*14a0*/  @!P1 BRA `(.L_x_26) ;  /* 0x0000000000a49947 */ /* 0x000fd80003800000 */
[----:B------:R-:W-:Y:S01]  /*14b0*/  PLOP3.LUT P0, PT, PT, PT, PT, 0x8, 0x80 ;  /* 0x000000000080781c */ /* 0x000fe20003f0e170 */
[----:B------:R-:W-:-:S12]  /*14c0*/  VIADD R11, R9, 0xfffff400 ;  /* 0xfffff400090b7836 */ /* 0x000fd80000000000 */
.L_x_27:
[----:B------:R-:W0:Y:S01]  /*14d0*/  LDC.64 R4, c[0x0][0x380] ;  /* 0x0000e000ff047b82 */ /* 0x000e220000000a00 */
[C---:B------:R-:W-:Y:S01]  /*14e0*/  VIADD R27, R23.reuse, 0x400 ;  /* 0x00000400171b7836 */ /* 0x040fe20000000000 */
[----:B------:R-:W2:Y:S01]  /*14f0*/  LDG.E.CONSTANT R12, desc[UR6][R2.64+-0x400] ;  /* 0xfffc0006020c7981 */ /* 0x000ea2000c1e9900 */
[----:B------:R-:W-:-:S03]  /*1500*/  VIADD R7, R23, 0x800 ;  /* 0x0000080017077836 */ /* 0x000fc60000000000 */
[----:B------:R-:W3:Y:S04]  /*1510*/  LDG.E.CONSTANT R18, desc[UR6][R2.64] ;  /* 0x0000000602127981 */ /* 0x000ee8000c1e9900 */
[----:B------:R-:W3:Y:S04]  /*1520*/  LDG.E.CONSTANT R17, desc[UR6][R2.64+0x400] ;  /* 0x0004000602117981 */ /* 0x000ee8000c1e9900 */
[----:B------:R-:W4:Y:S01]  /*1530*/  LDG.E.CONSTANT R15, desc[UR6][R2.64+0xc00] ;  /* 0x000c0006020f7981 */ /* 0x000f22000c1e9900 */
[----:B------:R-:W-:-:S03]  /*1540*/  VIADD R29, R23, 0xc00 ;  /* 0x00000c00171d7836 */ /* 0x000fc60000000000 */
[----:B------:R-:W5:Y:S04]  /*1550*/  LDG.E.CONSTANT R14, desc[UR6][R2.64+0x1000] ;  /* 0x00100006020e7981 */ /* 0x000f68000c1e9900 */
[----:B------:R-:W5:Y:S01]  /*1560*/  LDG.E.CONSTANT R13, desc[UR6][R2.64+0x1400] ;  /* 0x00140006020d7981 */ /* 0x000f62000c1e9900 */
[----:B0-----:R-:W-:-:S03]  /*1570*/  IMAD.WIDE.U32 R24, R23, 0x4, R4 ;  /* 0x0000000417187825 */ /* 0x001fc600078e0004 */
[----:B------:R-:W5:Y:S04]  /*1580*/  LDG.E.CONSTANT R19, desc[UR6][R2.64+0x1c00] ;  /* 0x001c000602137981 */ /* 0x000f68000c1e9900 */
[----:B------:R-:W2:Y:S01]  /*1590*/  LDG.E.CONSTANT R10, desc[UR6][R24.64] ;  /* 0x00000006180a7981 */ /* 0x000ea2000c1e9900 */
[----:B------:R-:W-:-:S03]  /*15a0*/  IMAD.WIDE.U32 R26, R27, 0x4, R4 ;  /* 0x000000041b1a7825 */ /* 0x000fc600078e0004 */
[----:B------:R-:W5:Y:S01]  /*15b0*/  LDG.E.CONSTANT R20, desc[UR6][R2.64+0x2400] ;  /* 0x0024000602147981 */ /* 0x000f62000c1e9900 */
[----:B------:R-:W-:-:S03]  /*15c0*/  IMAD.WIDE.U32 R6, R7, 0x4, R4 ;  /* 0x0000000407067825 */ /* 0x000fc600078e0004 */
[----:B------:R-:W4:Y:S01]  /*15d0*/  LDG.E.CONSTANT R16, desc[UR6][R26.64] ;  /* 0x000000061a107981 */ /* 0x000f22000c1e9900 */
[----:B------:R-:W-:-:S03]  /*15e0*/  IMAD.WIDE.U32 R4, R29, 0x4, R4 ;  /* 0x000000041d047825 */ /* 0x000fc600078e0004 */
[----:B------:R-:W5:Y:S04]  /*15f0*/  LDG.E.CONSTANT R6, desc[UR6][R6.64] ;  /* 0x0000000606067981 */ /* 0x000f68000c1e9900 */
[----:B------:R-:W5:Y:S04]  /*1600*/  LDG.E.CONSTANT R25, desc[UR6][R2.64+0x2000] ;  /* 0x0020000602197981 */ /* 0x000f68000c1e9900 */
[----:B------:R0:W5:Y:S04]  /*1610*/  LDG.E.CONSTANT R5, desc[UR6][R4.64] ;  /* 0x0000000604057981 */ /* 0x000168000c1e9900 */
[----:B------:R-:W5:Y:S04]  /*1620*/  LDG.E.CONSTANT R24, desc[UR6][R2.64+0x2c00] ;  /* 0x002c000602187981 */ /* 0x000f68000c1e9900 */
[----:B------:R-:W5:Y:S04]  /*1630*/  LDG.E.CONSTANT R27, desc[UR6][R2.64+0x3000] ;  /* 0x00300006021b7981 */ /* 0x000f68000c1e9900 */
[----:B------:R1:W5:Y:S01]  /*1640*/  LDG.E.CONSTANT R22, desc[UR6][R2.64+0x3400] ;  /* 0x0034000602167981 */ /* 0x000362000c1e9900 */
[----:B------:R-:W-:-:S05]  /*1650*/  VIADD R8, R8, 0x1000 ;  /* 0x0000100008087836 */ /* 0x000fca0000000000 */
[----:B------:R-:W-:Y:S02]  /*1660*/  ISETP.GE.AND P1, PT, R8, R11, PT ;  /* 0x0000000b0800720c */ /* 0x000fe40003f26270 */
[----:B0-----:R-:W-:Y:S01]  /*1670*/  IADD3 R4, P2, PT, R2, 0x4000, RZ ;  /* 0x0000400002047810 */ /* 0x001fe20007f5e0ff */
[----:B------:R-:W-:-:S04]  /*1680*/  VIADD R23, R23, 0x1000 ;  /* 0x0000100017177836 */ /* 0x000fc80000000000 */
[----:B-1----:R-:W-:Y:S02]  /*1690*/  IMAD.X R3, RZ, RZ, R3, P2 ;  /* 0x000000ffff037224 */ /* 0x002fe400010e0603 */
[----:B------:R-:W-:Y:S01]  /*16a0*/  IMAD.MOV.U32 R2, RZ, RZ, R4 ;  /* 0x000000ffff027224 */ /* 0x000fe200078e0004 */
[----:B--2---:R-:W-:-:S04]  /*16b0*/  IADD3 R10, PT, PT, R12, R10, R21 ;  /* 0x0000000a0c0a7210 */ /* 0x004fc80007ffe015 */
[----:B---3--:R-:W-:-:S04]  /*16c0*/  IADD3 R10, PT, PT, R17, R18, R10 ;  /* 0x00000012110a7210 */ /* 0x008fc80007ffe00a */
[----:B----4-:R-:W-:-:S04]  /*16d0*/  IADD3 R10, PT, PT, R15, R16, R10 ;  /* 0x000000100f0a7210 */ /* 0x010fc80007ffe00a */
[----:B-----5:R-:W-:-:S04]  /*16e0*/  IADD3 R10, PT, PT, R13, R14, R10 ;  /* 0x0000000e0d0a7210 */ /* 0x020fc80007ffe00a */
[----:B------:R-:W-:-:S04]  /*16f0*/  IADD3 R6, PT, PT, R19, R6, R10 ;  /* 0x0000000613067210 */ /* 0x000fc80007ffe00a */
[----:B------:R-:W-:-:S04]  /*1700*/  IADD3 R6, PT, PT, R20, R25, R6 ;  /* 0x0000001914067210 */ /* 0x000fc80007ffe006 */
[----:B------:R-:W-:-:S04]  /*1710*/  IADD3 R5, PT, PT, R24, R5, R6 ;  /* 0x0000000518057210 */ /* 0x000fc80007ffe006 */
[----:B------:R-:W-:Y:S01]  /*1720*/  IADD3 R21, PT, PT, R22, R27, R5 ;  /* 0x0000001b16157210 */ /* 0x000fe20007ffe005 */
[----:B------:R-:W-:Y:S06]  /*1730*/  @!P1 BRA `(.L_x_27) ;  /* 0xfffffffc00649947 */ /* 0x000fec000383ffff */
.L_x_26:
[----:B------:R-:W-:Y:S05]  /*1740*/  BSYNC.RECONVERGENT B2 ;  /* 0x0000000000027941 */ /* 0x000fea0003800200 */
.L_x_25:
[----:B------:R-:W-:Y:S01]  /*1750*/  IMAD.IADD R4, R9, 0x1, -R8 ;  /* 0x0000000109047824 */ /* 0x000fe200078e0a08 */
[----:B------:R-:W-:Y:S04]  /*1760*/  BSSY.RECONVERGENT B2, `(.L_x_28) ;  /* 0x000001a000027945 */ /* 0x000fe80003800200 */
[----:B------:R-:W-:-:S13]  /*1770*/  ISETP.GT.AND P1, PT, R4, 0x400, PT ;  /* 0x000004000400780c */ /* 0x000fda0003f24270 */
[----:B------:R-:W-:Y:S05]  /*1780*/  @!P1 BRA `(.L_x_29) ;  /* 0x00000000005c9947 */ /* 0x000fea0003800000 */
[----:B------:R-:W0:Y:S01]  /*1790*/  LDC.64 R6, c[0x0][0x380] ;  /* 0x0000e000ff067b82 */ /* 0x000e220000000a00 */
[C---:B------:R-:W-:Y:S01]  /*17a0*/  VIADD R11, R23.reuse, 0x400 ;  /* 0x00000400170b7836 */ /* 0x040fe20000000000 */
[----:B------:R-:W2:Y:S04]  /*17b0*/  LDG.E.CONSTANT R10, desc[UR6][R2.64+-0x400] ;  /* 0xfffc0006020a7981 */ /* 0x000ea8000c1e9900 */
[----:B------:R-:W3:Y:S04]  /*17c0*/  LDG.E.CONSTANT R12, desc[UR6][R2.64+0x400] ;  /* 0x00040006020c7981 */ /* 0x000ee8000c1e9900 */
[----:B------:R-:W4:Y:S04]  /*17d0*/  LDG.E.CONSTANT R13, desc[UR6][R2.64+0xc00] ;  /* 0x000c0006020d7981 */ /* 0x000f28000c1e9900 */
[----:B------:R-:W5:Y:S04]  /*17e0*/  LDG.E.CONSTANT R15, desc[UR6][R2.64+0x1000] ;  /* 0x00100006020f7981 */ /* 0x000f68000c1e9900 */
[----:B------:R1:W5:Y:S01]  /*17f0*/  LDG.E.CONSTANT R14, desc[UR6][R2.64+0x1400] ;  /* 0x00140006020e7981 */ /* 0x000362000c1e9900 */
[----:B0-----:R-:W-:-:S04]  /*1800*/  IMAD.WIDE.U32 R4, R23, 0x4, R6 ;  /* 0x0000000417047825 */ /* 0x001fc800078e0006 */
[----:B------:R-:W-:Y:S02]  /*1810*/  IMAD.WIDE.U32 R6, R11, 0x4, R6 ;  /* 0x000000040b067825 */ /* 0x000fe400078e0006 */
[----:B------:R-:W2:Y:S04]  /*1820*/  LDG.E.CONSTANT R4, desc[UR6][R4.64] ;  /* 0x0000000604047981 */ /* 0x000ea8000c1e9900 */
[----:B------:R-:W3:Y:S04]  /*1830*/  LDG.E.CONSTANT R11, desc[UR6][R2.64] ;  /* 0x00000006020b7981 */ /* 0x000ee8000c1e9900 */
[----:B------:R-:W4:Y:S01]  /*1840*/  LDG.E.CONSTANT R7, desc[UR6][R6.64] ;  /* 0x0000000606077981 */ /* 0x000f22000c1e9900 */
[----:B------:R-:W-:Y:S01]  /*1850*/  PLOP3.LUT P0, PT, PT, PT, PT, 0x8, 0x80 ;  /* 0x000000000080781c */ /* 0x000fe20003f0e170 */
[----:B------:R-:W-:-:S02]  /*1860*/  VIADD R8, R8, 0x800 ;  /* 0x0000080008087836 */ /* 0x000fc40000000000 */
[----:B------:R-:W-:Y:S01]  /*1870*/  VIADD R23, R23, 0x800 ;  /* 0x0000080017177836 */ /* 0x000fe20000000000 */
[----:B--2---:R-:W-:Y:S02]  /*1880*/  IADD3 R10, PT, PT, R10, R4, R21 ;  /* 0x000000040a0a7210 */ /* 0x004fe40007ffe015 */
[----:B------:R-:W-:Y:S02]  /*1890*/  IADD3 R4, P1, PT, R2, 0x2000, RZ ;  /* 0x0000200002047810 */ /* 0x000fe40007f3e0ff */
[----:B---3--:R-:W-:-:S03]  /*18a0*/  IADD3 R10, PT, PT, R12, R11, R10 ;  /* 0x0000000b0c0a7210 */ /* 0x008fc60007ffe00a */
[----:B------:R-:W-:Y:S01]  /*18b0*/  IMAD.X R5, RZ, RZ, R3, P1 ;  /* 0x000000ffff057224 */ /* 0x000fe200008e0603 */
[----:B----4-:R-:W-:Y:S01]  /*18c0*/  IADD3 R10, PT, PT, R13, R7, R10 ;  /* 0x000000070d0a7210 */ /* 0x010fe20007ffe00a */
[----:B-1----:R-:W-:Y:S02]  /*18d0*/  IMAD.MOV.U32 R2, RZ, RZ, R4 ;  /* 0x000000ffff027224 */ /* 0x002fe400078e0004 */
[----:B------:R-:W-:Y:S01]  /*18e0*/  IMAD.MOV.U32 R3, RZ, RZ, R5 ;  /* 0x000000ffff037224 */ /* 0x000fe200078e0005 */
[----:B-----5:R-:W-:-:S07]  /*18f0*/  IADD3 R21, PT, PT, R14, R15, R10 ;  /* 0x0000000f0e157210 */ /* 0x020fce0007ffe00a */
.L_x_29:
[----:B------:R-:W-:Y:S05]  /*1900*/  BSYNC.RECONVERGENT B2 ;  /* 0x0000000000027941 */ /* 0x000fea0003800200 */
.L_x_28:
[----:B------:R-:W-:-:S13]  /*1910*/  ISETP.LT.OR P0, PT, R8, R9, P0 ;  /* 0x000000090800720c */ /* 0x000fda0000701670 */
[----:B------:R-:W-:Y:S05]  /*1920*/  @!P0 BRA `(.L_x_21) ;  /* 0x0000000000208947 */ /* 0x000fea0003800000 */
[----:B------:R-:W0:Y:S01]  /*1930*/  LDC.64 R4, c[0x0][0x380] ;  /* 0x0000e000ff047b82 */ /* 0x000e220000000a00 */
[----:B------:R-:W2:Y:S04]  /*1940*/  LDG.E.CONSTANT R6, desc[UR6][R2.64+-0x400] ;  /* 0xfffc000602067981 */ /* 0x000ea8000c1e9900 */
[----:B------:R-:W3:Y:S04]  /*1950*/  LDG.E.CONSTANT R7, desc[UR6][R2.64] ;  /* 0x0000000602077981 */ /* 0x000ee8000c1e9900 */
[----:B------:R-:W3:Y:S01]  /*1960*/  LDG.E.CONSTANT R8, desc[UR6][R2.64+0x400] ;  /* 0x0004000602087981 */ /* 0x000ee2000c1e9900 */
[----:B0-----:R-:W-:-:S06]  /*1970*/  IMAD.WIDE.U32 R4, R23, 0x4, R4 ;  /* 0x0000000417047825 */ /* 0x001fcc00078e0004 */
[----:B------:R-:W2:Y:S02]  /*1980*/  LDG.E.CONSTANT R4, desc[UR6][R4.64] ;  /* 0x0000000604047981 */ /* 0x000ea4000c1e9900 */
[----:B--2---:R-:W-:-:S04]  /*1990*/  IADD3 R6, PT, PT, R6, R4, R21 ;  /* 0x0000000406067210 */ /* 0x004fc80007ffe015 */
[----:B---3--:R-:W-:-:S07]  /*19a0*/  IADD3 R21, PT, PT, R8, R7, R6 ;  /* 0x0000000708157210 */ /* 0x008fce0007ffe006 */
.L_x_21:
[----:B------:R-:W-:Y:S05]  /*19b0*/  BSYNC.RECONVERGENT B1 ;  /* 0x0000000000017941 */ /* 0x000fea0003800200 */
.L_x_19:
[----:B------:R-:W0:Y:S01]  /*19c0*/  S2R R8, SR_LANEID ;  /* 0x0000000000087919 */ /* 0x000e220000000000 */
[----:B------:R-:W1:Y:S01]  /*19d0*/  SHFL.DOWN PT, R2, R21, 0x1, 0x1f ;  /* 0x08201f0015027f89 */ /* 0x000e6200000e0000 */
[C---:B0-----:R-:W-:Y:S02]  /*19e0*/  ISETP.GT.AND P0, PT, R8.reuse, 0x1e, PT ;  /* 0x0000001e0800780c */ /* 0x041fe40003f04270 */
[----:B------:R-:W-:Y:S02]  /*19f0*/  ISETP.NE.AND P1, PT, R8, RZ, PT ;  /* 0x000000ff0800720c */ /* 0x000fe40003f25270 */
[----:B-1----:R-:W-:Y:S02]  /*1a00*/  SEL R2, R2, RZ, !P0 ;  /* 0x000000ff02027207 */ /* 0x002fe40004000000 */
[----:B------:R-:W-:-:S03]  /*1a10*/  ISETP.GT.AND P0, PT, R8, 0x1d, PT ;  /* 0x0000001d0800780c */ /* 0x000fc60003f04270 */
[----:B------:R-:W-:-:S05]  /*1a20*/  IMAD.IADD R2, R2, 0x1, R21 ;  /* 0x0000000102027824 */ /* 0x000fca00078e0215 */
[----:B------:R-:W0:Y:S01]  /*1a30*/  SHFL.DOWN PT, R3, R2, 0x2, 0x1f ;  /* 0x08401f0002037f89 */ /* 0x000e2200000e0000 */
[----:B------:R-:W-:Y:S01]  /*1a40*/  @!P1 MOV R6, 0x400 ;  /* 0x0000040000069802 */ /* 0x000fe20000000f00 */
[----:B------:R-:W1:Y:S01]  /*1a50*/  @!P1 S2R R7, SR_CgaCtaId ;  /* 0x0000000000079919 */ /* 0x000e620000008800 */
[----:B0-----:R-:W-:Y:S02]  /*1a60*/  SEL R3, R3, RZ, !P0 ;  /* 0x000000ff03037207 */ /* 0x001fe40004000000 */
[----:B------:R-:W-:-:S03]  /*1a70*/  ISETP.GT.AND P0, PT, R8, 0x1b, PT ;  /* 0x0000001b0800780c */ /* 0x000fc60003f04270 */
[----:B------:R-:W-:-:S05]  /*1a80*/  IMAD.IADD R3, R2, 0x1, R3 ;  /* 0x0000000102037824 */ /* 0x000fca00078e0203 */
[----:B------:R-:W0:Y:S01]  /*1a90*/  SHFL.DOWN PT, R4, R3, 0x4, 0x1f ;  /* 0x08801f0003047f89 */ /* 0x000e2200000e0000 */
[----:B-1----:R-:W-:Y:S02]  /*1aa0*/  @!P1 LEA R6, R7, R6, 0x18 ;  /* 0x0000000607069211 */ /* 0x002fe400078ec0ff */
[----:B0-----:R-:W-:Y:S02]  /*1ab0*/  SEL R4, R4, RZ, !P0 ;  /* 0x000000ff04047207 */ /* 0x001fe40004000000 */
[----:B------:R-:W-:-:S03]  /*1ac0*/  ISETP.GT.AND P0, PT, R8, 0x17, PT ;  /* 0x000000170800780c */ /* 0x000fc60003f04270 */
[----:B------:R-:W-:Y:S01]  /*1ad0*/  IMAD.IADD R4, R3, 0x1, R4 ;  /* 0x0000000103047824 */ /* 0x000fe200078e0204 */
[----:B------:R-:W-:-:S04]  /*1ae0*/  @!P1 SHF.R.U32.HI R3, RZ, 0x3, R0 ;  /* 0x00000003ff039819 */ /* 0x000fc80000011600 */
        /* <DEDUP_REMOVED lines=13> */
[----:B------:R-:W0:Y:S01]  /*1bc0*/  S2UR UR5, SR_CgaCtaId ;  /* 0x00000000000579c3 */ /* 0x000e220000008800 */
[----:B------:R-:W-:Y:S02]  /*1bd0*/  UMOV UR4, 0x400 ;  /* 0x0000040000047882 */ /* 0x000fe40000000000 */
[----:B0-----:R-:W-:-:S09]  /*1be0*/  ULEA UR4, UR5, UR4, 0x18 ;  /* 0x0000000405047291 */ /* 0x001fd2000f8ec0ff */
[----:B------:R-:W-:Y:S04]  /*1bf0*/  LDS R0, [UR4+0xc] ;  /* 0x00000c04ff007984 */ /* 0x000fe80008000800 */
[----:B---3--:R-:W0:Y:S04]  /*1c00*/  LDS.128 R4, [UR4+0x10] ;  /* 0x00001004ff047984 */ /* 0x008e280008000c00 */
[----:B------:R-:W1:Y:S01]  /*1c10*/  LDS.64 R8, [UR4+0x20] ;  /* 0x00002004ff087984 */ /* 0x000e620008000a00 */
[----:B0-----:R-:W-:-:S04]  /*1c20*/  IADD3 R0, PT, PT, R4, R0, R3 ;  /* 0x0000000004007210 */ /* 0x001fc80007ffe003 */
[----:B------:R-:W-:-:S04]  /*1c30*/  IADD3 R0, PT, PT, R6, R0, R5 ;  /* 0x0000000006007210 */ /* 0x000fc80007ffe005 */
[----:B-1----:R-:W-:-:S05]  /*1c40*/  IADD3 R0, PT, PT, R8, R0, R7 ;  /* 0x0000000008007210 */ /* 0x002fca0007ffe007 */
[----:B------:R-:W-:Y:S01]  /*1c50*/  IMAD.IADD R3, R0, 0x1, R9 ;  /* 0x0000000100037824 */ /* 0x000fe200078e0209 */
[----:B------:R-:W-:Y:S06]  /*1c60*/  BRA `(.L_x_17) ;  /* 0x0000001c00307947 */ /* 0x000fec0003800000 */
.L_x_2:
        /* <DEDUP_REMOVED lines=12> */
.L_x_32:
[----:B------:R-:W-:Y:S05]  /*1d30*/  BSYNC.RECONVERGENT B1 ;  /* 0x0000000000017941 */ /* 0x000fea0003800200 */
.L_x_31:
        /* <DEDUP_REMOVED lines=16> */
.L_x_37:
        /* <DEDUP_REMOVED lines=9> */
.L_x_36:
[----:B------:R-:W-:Y:S05]  /*1ed0*/  BSYNC.RECONVERGENT B2 ;  /* 0x0000000000027941 */ /* 0x000fea0003800200 */
.L_x_35:
        /* <DEDUP_REMOVED lines=8> */
.L_x_40:
        /* <DEDUP_REMOVED lines=35> */
.L_x_39:
[----:B------:R-:W-:Y:S05]  /*2190*/  BSYNC.RECONVERGENT B2 ;  /* 0x0000000000027941 */ /* 0x000fea0003800200 */
.L_x_38:
        /* <DEDUP_REMOVED lines=22> */
.L_x_42:
[----:B------:R-:W-:Y:S05]  /*2300*/  BSYNC.RECONVERGENT B2 ;  /* 0x0000000000027941 */ /* 0x000fea0003800200 */
.L_x_41:
        /* <DEDUP_REMOVED lines=10> */
.L_x_34:
[----:B------:R-:W-:Y:S05]  /*23b0*/  BSYNC.RECONVERGENT B1 ;  /* 0x0000000000017941 */ /* 0x000fea0003800200 */
.L_x_33:
        /* <DEDUP_REMOVED lines=38> */
[----:B------:R-:W0:Y:S04]  /*2620*/  LDS.128 R4, [UR4+0x10] ;  /* 0x00001004ff047984 */ /* 0x000e280008000c00 */
[----:B------:R-:W1:Y:S01]  /*2630*/  LDS.64 R8, [UR4+0x20] ;  /* 0x00002004ff087984 */ /* 0x000e620008000a00 */
[----:B0-----:R-:W-:-:S04]  /*2640*/  IADD3 R0, PT, PT, R4, R0, R3 ;  /* 0x0000000004007210 */ /* 0x001fc80007ffe003 */
[----:B------:R-:W-:-:S04]  /*2650*/  IADD3 R0, PT, PT, R6, R0, R5 ;  /* 0x0000000006007210 */ /* 0x000fc80007ffe005 */
[----:B-1----:R-:W-:-:S05]  /*2660*/  IADD3 R0, PT, PT, R8, R0, R7 ;  /* 0x0000000008007210 */ /* 0x002fca0007ffe007 */
[----:B--2---:R-:W-:Y:S01]  /*2670*/  IMAD.IADD R3, R0, 0x1, R9 ;  /* 0x0000000100037824 */ /* 0x004fe200078e0209 */
[----:B------:R-:W-:Y:S06]  /*2680*/  BRA `(.L_x_17) ;  /* 0x0000001000a87947 */ /* 0x000fec0003800000 */
.L_x_43:
        /* <DEDUP_REMOVED lines=16> */
[----:B------:R-:W1:Y:S02]  /*2790*/  SHFL.DOWN PT, R2, R3, 0x2, R7 ;  /* 0x0840000003027989 */ /* 0x000e6400000e0007 */
[----:B-1----:R-:W-:Y:S02]  /*27a0*/  SEL R2, R2, RZ, !P0 ;  /* 0x000000ff02027207 */ /* 0x002fe40004000000 */
[----:B------:R-:W-:-:S03]  /*27b0*/  ISETP.GT.AND P0, PT, R8, R7, PT ;  /* 0x000000070800720c */ /* 0x000fc60003f04270 */
[----:B------:R-:W-:Y:S01]  /*27c0*/  IMAD.IADD R2, R3, 0x1, R2 ;  /* 0x0000000103027824 */ /* 0x000fe200078e0202 */
[----:B------:R-:W-:-:S04]  /*27d0*/  @!P1 SHF.R.U32.HI R3, RZ, 0x3, R9 ;  /* 0x00000003ff039819 */ /* 0x000fc80000011609 */
[----:B------:R-:W1:Y:S02]  /*27e0*/  SHFL.DOWN PT, R4, R2, 0x4, R7 ;  /* 0x0880000002047989 */ /* 0x000e6400000e0007 */
[----:B-1----:R-:W-:Y:S01]  /*27f0*/  SEL R5, R4, RZ, !P0 ;  /* 0x000000ff04057207 */ /* 0x002fe20004000000 */
[C---:B------:R-:W-:Y:S02]  /*2800*/  VIADD R4, R6.reuse, 0x8 ;  /* 0x0000000806047836 */ /* 0x040fe40000000000 */
[----:B------:R-:W-:Y:S02]  /*2810*/  VIADD R6, R6, 0x10 ;  /* 0x0000001006067836 */ /* 0x000fe40000000000 */
[----:B------:R-:W-:Y:S01]  /*2820*/  IMAD.IADD R5, R2, 0x1, R5 ;  /* 0x0000000102057824 */ /* 0x000fe200078e0205 */
[----:B------:R-:W-:Y:S02]  /*2830*/  ISETP.GT.AND P0, PT, R4, R7, PT ;  /* 0x000000070400720c */ /* 0x000fe40003f04270 */
[----:B------:R-:W-:-:S02]  /*2840*/  @!P1 MOV R4, 0x400 ;  /* 0x0000040000049802 */ /* 0x000fc40000000f00 */
[----:B------:R-:W1:Y:S02]  /*2850*/  SHFL.DOWN PT, R0, R5, 0x8, R7 ;  /* 0x0900000005007989 */ /* 0x000e6400000e0007 */
[----:B0-----:R-:W-:Y:S02]  /*2860*/  @!P1 LEA R11, R11, R4, 0x18 ;  /* 0x000000040b0b9211 */ /* 0x001fe400078ec0ff */
[----:B------:R-:W-:-:S05]  /*2870*/  @!P1 LOP3.LUT R4, R3, 0x7c, RZ, 0xc0, !PT ;  /* 0x0000007c03049812 */ /* 0x000fca00078ec0ff */
[----:B------:R-:W-:Y:S01]  /*2880*/  @!P1 IMAD.IADD R4, R4, 0x1, R11 ;  /* 0x0000000104049824 */ /* 0x000fe200078e020b */
[----:B-1----:R-:W-:Y:S02]  /*2890*/  SEL R0, R0, RZ, !P0 ;  /* 0x000000ff00007207 */ /* 0x002fe40004000000 */
        /* <DEDUP_REMOVED lines=15> */
[----:B-1----:R-:W0:Y:S04]  /*2990*/  LDS.128 R4, [UR4+0x10] ;  /* 0x00001004ff047984 */ /* 0x002e280008000c00 */
        /* <DEDUP_REMOVED lines=18> */
.L_x_30:
[----:B------:R-:W0:Y:S01]  /*2ac0*/  S2R R0, SR_TID.X ;  /* 0x0000000000007919 */ /* 0x000e220000002100 */
[----:B------:R-:W0:Y:S02]  /*2ad0*/  LDC.64 R2, c[0x0][0x380] ;  /* 0x0000e000ff027b82 */ /* 0x000e240000000a00 */
[----:B0-----:R-:W-:-:S05]  /*2ae0*/  IMAD.WIDE.U32 R2, R0, 0x4, R2 ;  /* 0x0000000400027825 */ /* 0x001fca00078e0002 */
[----:B------:R-:W2:Y:S04]  /*2af0*/  LDG.E.CONSTANT R19, desc[UR6][R2.64] ;  /* 0x0000000602137981 */ /* 0x000ea8000c1e9900 */
[----:B------:R-:W2:Y:S04]  /*2b00*/  LDG.E.CONSTANT R4, desc[UR6][R2.64+0x400] ;  /* 0x0004000602047981 */ /* 0x000ea8000c1e9900 */
[----:B------:R-:W2:Y:S04]  /*2b10*/  LDG.E.CONSTANT R5, desc[UR6][R2.64+0x800] ;  /* 0x0008000602057981 */ /* 0x000ea8000c1e9900 */
[----:B------:R-:W3:Y:S04]  /*2b20*/  LDG.E.CONSTANT R6, desc[UR6][R2.64+0xc00] ;  /* 0x000c000602067981 */ /* 0x000ee8000c1e9900 */
[----:B------:R-:W3:Y:S04]  /*2b30*/  LDG.E.CONSTANT R7, desc[UR6][R2.64+0x1000] ;  /* 0x0010000602077981 */ /* 0x000ee8000c1e9900 */
[----:B------:R-:W4:Y:S04]  /*2b40*/  LDG.E.CONSTANT R8, desc[UR6][R2.64+0x1400] ;  /* 0x0014000602087981 */ /* 0x000f28000c1e9900 */
[----:B------:R-:W4:Y:S04]  /*2b50*/  LDG.E.CONSTANT R9, desc[UR6][R2.64+0x1800] ;  /* 0x0018000602097981 */ /* 0x000f28000c1e9900 */
[----:B------:R-:W5:Y:S04]  /*2b60*/  LDG.E.CONSTANT R10, desc[UR6][R2.64+0x1c00] ;  /* 0x001c0006020a7981 */ /* 0x000f68000c1e9900 */
[----:B------:R-:W5:Y:S04]  /*2b70*/  LDG.E.CONSTANT R11, desc[UR6][R2.64+0x2000] ;  /* 0x00200006020b7981 */ /* 0x000f68000c1e9900 */
[----:B------:R-:W5:Y:S04]  /*2b80*/  LDG.E.CONSTANT R12, desc[UR6][R2.64+0x2400] ;  /* 0x00240006020c7981 */ /* 0x000f68000c1e9900 */
[----:B------:R-:W5:Y:S04]  /*2b90*/  LDG.E.CONSTANT R13, desc[UR6][R2.64+0x2800] ;  /* 0x00280006020d7981 */ /* 0x000f68000c1e9900 */
[----:B------:R-:W5:Y:S04]  /*2ba0*/  LDG.E.CONSTANT R14, desc[UR6][R2.64+0x2c00] ;  /* 0x002c0006020e7981 */ /* 0x000f68000c1e9900 */
[----:B------:R-:W5:Y:S04]  /*2bb0*/  LDG.E.CONSTANT R15, desc[UR6][R2.64+0x3000] ;  /* 0x00300006020f7981 */ /* 0x000f68000c1e9900 */
[----:B------:R-:W5:Y:S04]  /*2bc0*/  LDG.E.CONSTANT R16, desc[UR6][R2.64+0x3400] ;  /* 0x0034000602107981 */ /* 0x000f68000c1e9900 */
[----:B------:R-:W5:Y:S04]  /*2bd0*/  LDG.E.CONSTANT R17, desc[UR6][R2.64+0x3800] ;  /* 0x0038000602117981 */ /* 0x000f68000c1e9900 */
[----:B------:R-:W5:Y:S01]  /*2be0*/  LDG.E.CONSTANT R18, desc[UR6][R2.64+0x3c00] ;  /* 0x003c000602127981 */ /* 0x000f62000c1e9900 */
[----:B------:R-:W-:-:S02]  /*2bf0*/  ISETP.GE.U32.AND P0, PT, R20, 0x2000, PT ;  /* 0x000020001400780c */ /* 0x000fc40003f06070 */
[----:B--2---:R-:W-:-:S04]  /*2c00*/  IADD3 R4, PT, PT, R5, R4, R19 ;  /* 0x0000000405047210 */ /* 0x004fc80007ffe013 */
[----:B---3--:R-:W-:-:S04]  /*2c10*/  IADD3 R4, PT, PT, R7, R6, R4 ;  /* 0x0000000607047210 */ /* 0x008fc80007ffe004 */
[----:B----4-:R-:W-:-:S04]  /*2c20*/  IADD3 R4, PT, PT, R9, R8, R4 ;  /* 0x0000000809047210 */ /* 0x010fc80007ffe004 */
[----:B-----5:R-:W-:Y:S01]  /*2c30*/  IADD3 R4, PT, PT, R11, R10, R4 ;  /* 0x0000000a0b047210 */ /* 0x020fe20007ffe004 */
[----:B------:R-:W-:-:S03]  /*2c40*/  IMAD.MOV.U32 R11, RZ, RZ, 0x1000 ;  /* 0x00001000ff0b7424 */ /* 0x000fc600078e00ff */
[----:B------:R-:W-:-:S04]  /*2c50*/  IADD3 R4, PT, PT, R13, R12, R4 ;  /* 0x0000000c0d047210 */ /* 0x000fc80007ffe004 */
[----:B------:R-:W-:-:S04]  /*2c60*/  IADD3 R4, PT, PT, R15, R14, R4 ;  /* 0x0000000e0f047210 */ /* 0x000fc80007ffe004 */
[----:B------:R-:W-:-:S05]  /*2c70*/  IADD3 R17, PT, PT, R17, R16, R4 ;  /* 0x0000001011117210 */ /* 0x000fca0007ffe004 */
[----:B------:R-:W-:Y:S01]  /*2c80*/  IMAD.IADD R8, R18, 0x1, R17 ;  /* 0x0000000112087824 */ /* 0x000fe200078e0211 */
[----:B------:R-:W-:Y:S06]  /*2c90*/  @!P0 BRA `(.L_x_44) ;  /* 0x00000000008c8947 */ /* 0x000fec0003800000 */
[----:B------:R-:W0:Y:S01]  /*2ca0*/  LDC R7, c[0x0][0x390] ;  /* 0x0000e400ff077b82 */ /* 0x000e220000000800 */
[----:B------:R-:W-:Y:S02]  /*2cb0*/  VIADD R6, R20, 0xfffff000 ;  /* 0xfffff00014067836 */ /* 0x000fe40000000000 */
[----:B------:R-:W-:-:S07]  /*2cc0*/  IMAD.MOV.U32 R11, RZ, RZ, 0x1000 ;  /* 0x00001000ff0b7424 */ /* 0x000fce00078e00ff */
.L_x_46:
[----:B------:R-:W-:-:S05]  /*2cd0*/  IMAD.WIDE R4, R11, 0x4, R2 ;  /* 0x000000040b047825 */ /* 0x000fca00078e0202 */
        /* <DEDUP_REMOVED lines=16> */
[----:B--2---:R-:W-:-:S04]  /*2de0*/  IADD3 R18, PT, PT, R18, R19, R8 ;  /* 0x0000001312127210 */ /* 0x004fc80007ffe008 */
[----:B---3--:R-:W-:Y:S01]  /*2df0*/  IADD3 R18, PT, PT, R21, R20, R18 ;  /* 0x0000001415127210 */ /* 0x008fe20007ffe012 */
[----:B0-----:R-:W-:-:S04]  /*2e00*/  IMAD.MOV.U32 R20, RZ, RZ, R7 ;  /* 0x000000ffff147224 */ /* 0x001fc800078e0007 */
[----:B------:R-:W-:Y:S01]  /*2e10*/  IMAD.IADD R8, R20, 0x1, -R11 ;  /* 0x0000000114087824 */ /* 0x000fe200078e0a0b */
[----:B----4-:R-:W-:-:S04]  /*2e20*/  IADD3 R18, PT, PT, R23, R22, R18 ;  /* 0x0000001617127210 */ /* 0x010fc80007ffe012 */
[----:B------:R-:W-:Y:S02]  /*2e30*/  ISETP.GE.AND P0, PT, R8, 0x1000, PT ;  /* 0x000010000800780c */ /* 0x000fe40003f06270 */
[----:B-----5:R-:W-:-:S04]  /*2e40*/  IADD3 R18, PT, PT, R25, R24, R18 ;  /* 0x0000001819127210 */ /* 0x020fc80007ffe012 */
[----:B------:R-:W-:-:S04]  /*2e50*/  IADD3 R14, PT, PT, R14, R17, R18 ;  /* 0x000000110e0e7210 */ /* 0x000fc80007ffe012 */
[----:B------:R-:W-:-:S04]  /*2e60*/  IADD3 R12, PT, PT, R15, R12, R14 ;  /* 0x0000000c0f0c7210 */ /* 0x000fc80007ffe00e */
[----:B------:R-:W-:-:S04]  /*2e70*/  IADD3 R10, PT, PT, R10, R13, R12 ;  /* 0x0000000d0a0a7210 */ /* 0x000fc80007ffe00c */
[----:B------:R-:W-:Y:S01]  /*2e80*/  IADD3 R8, PT, PT, R16, R9, R10 ;  /* 0x0000000910087210 */ /* 0x000fe20007ffe00a */
[----:B------:R-:W-:Y:S06]  /*2e90*/  @!P0 BRA `(.L_x_45) ;  /* 0x0000000400fc8947 */ /* 0x000fec0003800000 */
[----:B------:R-:W-:-:S05]  /*2ea0*/  VIADD R11, R11, 0x1000 ;  /* 0x000010000b0b7836 */ /* 0x000fca0000000000 */
[----:B------:R-:W-:-:S13]  /*2eb0*/  ISETP.GT.AND P0, PT, R11, R6, PT ;  /* 0x000000060b00720c */ /* 0x000fda0003f04270 */
[----:B------:R-:W-:Y:S05]  /*2ec0*/  @!P0 BRA `(.L_x_46) ;  /* 0xfffffffc00808947 */ /* 0x000fea000383ffff */
.L_x_44:
        /* <DEDUP_REMOVED lines=20> */
.L_x_50:
        /* <DEDUP_REMOVED lines=8> */
.L_x_49:
[----:B------:R-:W-:Y:S05]  /*3090*/  BSYNC.RECONVERGENT B2 ;  /* 0x0000000000027941 */ /* 0x000fea0003800200 */
.L_x_48:
        /* <DEDUP_REMOVED lines=16> */
.L_x_53:
        /* <DEDUP_REMOVED lines=20> */
[----:B------:R-:W5:Y:S04]  /*32e0*/  LDG.E.CONSTANT R22, desc[UR6][R2.64+0x2400] ;  /* 0x0024000602167981 */ /* 0x000f68000c1e9900 */
[----:B------:R0:W5:Y:S04]  /*32f0*/  LDG.E.CONSTANT R5, desc[UR6][R4.64] ;  /* 0x0000000604057981 */ /* 0x000168000c1e9900 */
        /* <DEDUP_REMOVED lines=17> */
.L_x_52:
[----:B------:R-:W-:Y:S05]  /*3410*/  BSYNC.RECONVERGENT B2 ;  /* 0x0000000000027941 */ /* 0x000fea0003800200 */
.L_x_51:
        /* <DEDUP_REMOVED lines=10> */
[----:B------:R-:W5:Y:S01]  /*34c0*/  LDG.E.CONSTANT R16, desc[UR6][R2.64+0x1400] ;  /* 0x0014000602107981 */ /* 0x000f62000c1e9900 */
[----:B0-----:R-:W-:-:S04]  /*34d0*/  IMAD.WIDE.U32 R4, R11, 0x4, R6 ;  /* 0x000000040b047825 */ /* 0x001fc800078e0006 */
[----:B------:R-:W-:Y:S02]  /*34e0*/  IMAD.WIDE.U32 R6, R13, 0x4, R6 ;  /* 0x000000040d067825 */ /* 0x000fe400078e0006 */
[----:B------:R0:W2:Y:S04]  /*34f0*/  LDG.E.CONSTANT R5, desc[UR6][R4.64] ;  /* 0x0000000604057981 */ /* 0x0000a8000c1e9900 */
[----:B------:R1:W3:Y:S04]  /*3500*/  LDG.E.CONSTANT R13, desc[UR6][R2.64] ;  /* 0x00000006020d7981 */ /* 0x0002e8000c1e9900 */
[----:B------:R-:W4:Y:S01]  /*3510*/  LDG.E.CONSTANT R7, desc[UR6][R6.64] ;  /* 0x0000000606077981 */ /* 0x000f22000c1e9900 */
[----:B0-----:R-:W-:Y:S01]  /*3520*/  IADD3 R4, P1, PT, R2, 0x2000, RZ ;  /* 0x0000200002047810 */ /* 0x001fe20007f3e0ff */
[----:B------:R-:W-:Y:S01]  /*3530*/  VIADD R10, R10, 0x800 ;  /* 0x000008000a0a7836 */ /* 0x000fe20000000000 */
[----:B------:R-:W-:Y:S01]  /*3540*/  PLOP3.LUT P0, PT, PT, PT, PT, 0x8, 0x80 ;  /* 0x000000000080781c */ /* 0x000fe20003f0e170 */
[----:B------:R-:W-:-:S02]  /*3550*/  VIADD R11, R11, 0x800 ;  /* 0x000008000b0b7836 */ /* 0x000fc40000000000 */
[----:B-1----:R-:W-:Y:S01]  /*3560*/  IMAD.MOV.U32 R2, RZ, RZ, R4 ;  /* 0x000000ffff027224 */ /* 0x002fe200078e0004 */
[----:B--2---:R-:W-:-:S04]  /*3570*/  IADD3 R12, PT, PT, R12, R5, R8 ;  /* 0x000000050c0c7210 */ /* 0x004fc80007ffe008 */
[----:B---3--:R-:W-:Y:S01]  /*3580*/  IADD3 R12, PT, PT, R14, R13, R12 ;  /* 0x0000000d0e0c7210 */ /* 0x008fe20007ffe00c */
[----:B------:R-:W-:-:S03]  /*3590*/  IMAD.X R5, RZ, RZ, R3, P1 ;  /* 0x000000ffff057224 */ /* 0x000fc600008e0603 */
[----:B----4-:R-:W-:Y:S01]  /*35a0*/  IADD3 R12, PT, PT, R15, R7, R12 ;  /* 0x000000070f0c7210 */ /* 0x010fe20007ffe00c */
[----:B------:R-:W-:-:S03]  /*35b0*/  IMAD.MOV.U32 R3, RZ, RZ, R5 ;  /* 0x000000ffff037224 */ /* 0x000fc600078e0005 */
[----:B-----5:R-:W-:-:S07]  /*35c0*/  IADD3 R8, PT, PT, R16, R17, R12 ;  /* 0x0000001110087210 */ /* 0x020fce0007ffe00c */
.L_x_55:
[----:B------:R-:W-:Y:S05]  /*35d0*/  BSYNC.RECONVERGENT B2 ;  /* 0x0000000000027941 */ /* 0x000fea0003800200 */
.L_x_54:
        /* <DEDUP_REMOVED lines=10> */
.L_x_47:
[----:B------:R-:W-:Y:S05]  /*3680*/  BSYNC.RECONVERGENT B1 ;  /* 0x0000000000017941 */ /* 0x000fea0003800200 */
.L_x_45:
[----:B------:R-:W0:Y:S01]  /*3690*/  S2R R9, SR_LANEID ;  /* 0x0000000000097919 */ /* 0x000e220000000000 */
[----:B------:R-:W1:Y:S01]  /*36a0*/  SHFL.DOWN PT, R2, R8, 0x1, 0x1f ;  /* 0x08201f0008027f89 */ /* 0x000e6200000e0000 */
[C---:B0-----:R-:W-:Y:S02]  /*36b0*/  ISETP.GT.AND P0, PT, R9.reuse, 0x1e, PT ;  /* 0x0000001e0900780c */ /* 0x041fe40003f04270 */
[C---:B------:R-:W-:Y:S02]  /*36c0*/  ISETP.NE.AND P1, PT, R9.reuse, RZ, PT ;  /* 0x000000ff0900720c */ /* 0x040fe40003f25270 */
        /* <DEDUP_REMOVED lines=37> */
[----:B0-----:R-:W-:-:S07]  /*3920*/  IMAD.IADD R3, R0, 0x1, R9 ;  /* 0x0000000100037824 */ /* 0x001fce00078e0209 */
.L_x_17:
[----:B------:R-:W-:Y:S05]  /*3930*/  BSYNC.RECONVERGENT B0 ;  /* 0x0000000000007941 */ /* 0x000fea0003800200 */
.L_x_1:
[----:B------:R-:W-:Y:S05]  /*3940*/  @P0 EXIT ;  /* 0x000000000000094d */ /* 0x000fea0003800000 */
[----:B------:R-:W5:Y:S01]  /*3950*/  LDCU UR4, c[0x0][0x398] ;  /* 0x00007300ff0477ac */ /* 0x000f620008000800 */
[----:B-1----:R-:W1:Y:S01]  /*3960*/  LDC.64 R4, c[0x0][0x388] ;  /* 0x0000e200ff047b82 */ /* 0x002e620000000a00 */
[----:B-----5:R-:W5:Y:S02]  /*3970*/  F2I.TRUNC.NTZ R0, UR4 ;  /* 0x0000000400007d05 */ /* 0x020f64000820f100 */
[----:B-----5:R-:W-:-:S05]  /*3980*/  IMAD.IADD R0, R0, 0x1, R3 ;  /* 0x0000000100007824 */ /* 0x020fca00078e0203 */
[----:B0-234-:R-:W-:-:S05]  /*3990*/  I2FP.F32.S32 R3, R0 ;  /* 0x0000000000037245 */ /* 0x01dfca0000201400 */
[----:B-1----:R-:W-:Y:S01]  /*39a0*/  STG.E desc[UR6][R4.64], R3 ;  /* 0x0000000304007986 */ /* 0x002fe2000c101906 */
[----:B------:R-:W-:Y:S05]  /*39b0*/  EXIT ;  /* 0x000000000000794d */ /* 0x000fea0003800000 */
.L_x_56:
[----:B------:R-:W-:-:S00]  /*39c0*/  BRA `(.L_x_56) ;  /* 0xfffffffc00fc7947 */ /* 0x000fc0000383ffff */
[----:B------:R-:W-:-:S00]  /*39d0*/  NOP ;  /* 0x0000000000007918 */ /* 0x000fc00000000000 */
        /* <DEDUP_REMOVED lines=10> */
.L_x_237:


//--------------------- .text._ZN3cub18CUB_300001_SM_10006detail6reduce18DeviceReduceKernelINS2_10policy_hubIiyN4cuda3std3__44plusIiEEE10Policy1000EN6thrust24THRUST_300001_SM_1000_NS10device_ptrIiEEyS9_iNS7_10__identityEEEvT0_PT3_T1_NS0_13GridEvenShareISK_EET2_T4_ --------------------------
	.section	.text._ZN3cub18CUB_300001_SM_10006detail6reduce18DeviceReduceKernelINS2_10policy_hubIiyN4cuda3std3__44plusIiEEE10Policy1000EN6thrust24THRUST_300001_SM_1000_NS10device_ptrIiEEyS9_iNS7_10__identityEEEvT0_PT3_T1_NS0_13GridEvenShareISK_EET2_T4_,"ax",@progbits
	.align	128
        .global         _ZN3cub18CUB_300001_SM_10006detail6reduce18DeviceReduceKernelINS2_10policy_hubIiyN4cuda3std3__44plusIiEEE10Policy1000EN6thrust24THRUST_300001_SM_1000_NS10device_ptrIiEEyS9_iNS7_10__identityEEEvT0_PT3_T1_NS0_13GridEvenShareISK_EET2_T4_
        .type           _ZN3cub18CUB_300001_SM_10006detail6reduce18DeviceReduceKernelINS2_10policy_hubIiyN4cuda3std3__44plusIiEEE10Policy1000EN6thrust24THRUST_300001_SM_1000_NS10device_ptrIiEEyS9_iNS7_10__identityEEEvT0_PT3_T1_NS0_13GridEvenShareISK_EET2_T4_,@function
        .size           _ZN3cub18CUB_300001_SM_10006detail6reduce18DeviceReduceKernelINS2_10policy_hubIiyN4cuda3std3__44plusIiEEE10Policy1000EN6thrust24THRUST_300001_SM_1000_NS10device_ptrIiEEyS9_iNS7_10__identityEEEvT0_PT3_T1_NS0_13GridEvenShareISK_EET2_T4_,(.L_x_238 - _ZN3cub18CUB_300001_SM_10006detail6reduce18DeviceReduceKernelINS2_10policy_hubIiyN4cuda3std3__44plusIiEEE10Policy1000EN6thrust24THRUST_300001_SM_1000_NS10device_ptrIiEEyS9_iNS7_10__identityEEEvT0_PT3_T1_NS0_13GridEvenShareISK_EET2_T4_)
        .other          _ZN3cub18CUB_300001_SM_10006detail6reduce18DeviceReduceKernelINS2_10policy_hubIiyN4cuda3std3__44plusIiEEE10Policy1000EN6thrust24THRUST_300001_SM_1000_NS10device_ptrIiEEyS9_iNS7_10__identityEEEvT0_PT3_T1_NS0_13GridEvenShareISK_EET2_T4_,@"STO_CUDA_ENTRY STV_DEFAULT"
_ZN3cub18CUB_300001_SM_10006detail6reduce18DeviceReduceKernelINS2_10policy_hubIiyN4cuda3std3__44plusIiEEE10Policy1000EN6thrust24THRUST_300001_SM_1000_NS10device_ptrIiEEyS9_iNS7_10__identityEEEvT0_PT3_T1_NS0_13GridEvenShareISK_EET2_T4_:
.text._ZN3cub18CUB_300001_SM_10006detail6reduce18DeviceReduceKernelINS2_10policy_hubIiyN4cuda3std3__44plusIiEEE10Policy1000EN6thrust24THRUST_300001_SM_1000_NS10device_ptrIiEEyS9_iNS7_10__identityEEEvT0_PT3_T1_NS0_13GridEvenShareISK_EET2_T4_:
[----:B------:R-:W-:Y:S08]  /*0000*/  LDC R1, c[0x0][0x37c] ;  /* 0x0000df00ff017b82 */ /* 0x000ff00000000800 */
[----:B------:R-:W0:Y:S01]  /*0010*/  S2UR UR16, SR_CTAID.X ;  /* 0x00000000001079c3 */ /* 0x000e220000002500 */
[----:B------:R-:W1:Y:S01]  /*0020*/  LDCU.64 UR8, c[0x0][0x3b8] ;  /* 0x00007700ff0877ac */ /* 0x000e620008000a00 */
[----:B------:R-:W-:Y:S01]  /*0030*/  BSSY.RECONVERGENT B0, `(.L_x_57) ;  /* 0x0000201000007945 */ /* 0x000fe20003800200 */
[----:B------:R-:W2:Y:S01]  /*0040*/  LDCU UR5, c[0x0][0x3c0] ;  /* 0x00007800ff0577ac */ /* 0x000ea20008000800 */
[----:B------:R-:W3:Y:S01]  /*0050*/  LDCU.64 UR14, c[0x0][0x358] ;  /* 0x00006b00ff0e77ac */ /* 0x000ee20008000a00 */
[----:B-1----:R-:W-:-:S02]  /*0060*/  IMAD.U32 R2, RZ, RZ, UR8 ;  /* 0x00000008ff027e24 */ /* 0x002fc4000f8e00ff */
[----:B------:R-:W-:Y:S01]  /*0070*/  IMAD.U32 R3, RZ, RZ, UR9 ;  /* 0x00000009ff037e24 */ /* 0x000fe2000f8e00ff */
[----:B--2---:R-:W-:Y:S02]  /*0080*/  USHF.L.U32 UR5, UR5, 0xc, URZ ;  /* 0x0000000c05057899 */ /* 0x004fe400080006ff */
[----:B0-----:R-:W-:Y:S02]  /*0090*/  USHF.L.U32 UR7, UR16, 0xc, URZ ;  /* 0x0000000c10077899 */ /* 0x001fe400080006ff */
[----:B------:R-:W-:-:S04]  /*00a0*/  USHF.R.S32.HI UR4, URZ, 0x1f, UR5 ;  /* 0x0000001fff047899 */ /* 0x000fc80008011405 */
[----:B------:R-:W-:-:S04]  /*00b0*/  IADD3 R23, P1, PT, R2, -UR7, RZ ;  /* 0x8000000702177c10 */ /* 0x000fc8000ff3e0ff */
[----:B------:R-:W-:Y:S02]  /*00c0*/  ISETP.GT.U32.AND P0, PT, R23, 0xfff, PT ;  /* 0x00000fff1700780c */ /* 0x000fe40003f04070 */
[----:B------:R-:W-:-:S04]  /*00d0*/  IADD3.X R22, PT, PT, R3, -0x1, RZ, P1, !PT ;  /* 0xffffffff03167810 */ /* 0x000fc80000ffe4ff */
[----:B------:R-:W-:-:S13]  /*00e0*/  ISETP.GT.U32.AND.EX P0, PT, R22, RZ, PT, P0 ;  /* 0x000000ff1600720c */ /* 0x000fda0003f04100 */
[----:B---3--:R-:W-:Y:S05]  /*00f0*/  @P0 BRA `(.L_x_58) ;  /* 0x0000000c00ac0947 */ /* 0x008fea0003800000 */
[----:B------:R-:W0:Y:S01]  /*0100*/  S2R R3, SR_TID.X ;  /* 0x0000000000037919 */ /* 0x000e220000002100 */
[----:B------:R-:W-:Y:S01]  /*0110*/  VIADD R0, R2, -UR7 ;  /* 0x8000000702007c36 */ /* 0x000fe20008000000 */
[----:B------:R-:W-:Y:S01]  /*0120*/  BSSY.RECONVERGENT B1, `(.L_x_59) ;  /* 0x000000a000017945 */ /* 0x000fe20003800200 */
[----:B------:R-:W-:-:S03]  /*0130*/  IMAD.MOV.U32 R4, RZ, RZ, RZ ;  /* 0x000000ffff047224 */ /* 0x000fc600078e00ff */
[----:B0-----:R-:W-:Y:S01]  /*0140*/  ISETP.GE.AND P0, PT, R3, R0, PT ;  /* 0x000000000300720c */ /* 0x001fe20003f06270 */
[----:B------:R-:W-:-:S12]  /*0150*/  IMAD.MOV.U32 R5, RZ, RZ, R3 ;  /* 0x000000ffff057224 */ /* 0x000fd800078e0003 */
[----:B------:R-:W-:Y:S05]  /*0160*/  @P0 BRA `(.L_x_60) ;  /* 0x0000000000140947 */ /* 0x000fea0003800000 */
[----:B------:R-:W0:Y:S01]  /*0170*/  LDC.64 R6, c[0x0][0x380] ;  /* 0x0000e000ff067b82 */ /* 0x000e220000000a00 */
[----:B------:R-:W-:-:S04]  /*0180*/  VIADD R5, R3, UR7 ;  /* 0x0000000703057c36 */ /* 0x000fc80008000000 */
[----:B0-----:R-:W-:-:S05]  /*0190*/  IMAD.WIDE.U32 R6, R5, 0x4, R6 ;  /* 0x0000000405067825 */ /* 0x001fca00078e0006 */
[----:B------:R0:W5:Y:S01]  /*01a0*/  LDG.E R4, desc[UR14][R6.64] ;  /* 0x0000000e06047981 */ /* 0x000162000c1e1900 */
[----:B------:R-:W-:-:S07]  /*01b0*/  VIADD R5, R3, 0x100 ;  /* 0x0000010003057836 */ /* 0x000fce0000000000 */
.L_x_60:
[----:B------:R-:W-:Y:S05]  /*01c0*/  BSYNC.RECONVERGENT B1 ;  /* 0x0000000000017941 */ /* 0x000fea0003800200 */
.L_x_59:
[----:B------:R-:W-:Y:S01]  /*01d0*/  ISETP.GE.AND P0, PT, R5, R0, PT ;  /* 0x000000000500720c */ /* 0x000fe20003f06270 */
[----:B------:R-:W-:-:S12]  /*01e0*/  BSSY.RECONVERGENT B1, `(.L_x_61) ;  /* 0x000006c000017945 */ /* 0x000fd80003800200 */
[----:B------:R-:W-:Y:S05]  /*01f0*/  @P0 BRA `(.L_x_62) ;  /* 0x0000000400a80947 */ /* 0x000fea0003800000 */
[----:B0-----:R-:W-:Y:S01]  /*0200*/  LOP3.LUT R7, RZ, R5, RZ, 0x33, !PT ;  /* 0x00000005ff077212 */ /* 0x001fe200078e33ff */
[----:B------:R-:W-:Y:S03]  /*0210*/  BSSY.RECONVERGENT B2, `(.L_x_63) ;  /* 0x0000030000027945 */ /* 0x000fe60003800200 */
[----:B------:R-:W-:-:S04]  /*0220*/  IADD3 R7, PT, PT, R2, -UR7, R7 ;  /* 0x8000000702077c10 */ /* 0x000fc8000fffe007 */
[C---:B------:R-:W-:Y:S02]  /*0230*/  ISETP.GE.U32.AND P1, PT, R7.reuse, 0xf00, PT ;  /* 0x00000f000700780c */ /* 0x040fe40003f26070 */
[----:B------:R-:W-:-:S04]  /*0240*/  LEA.HI R2, R7, 0x1, RZ, 0x18 ;  /* 0x0000000107027811 */ /* 0x000fc800078fc0ff */
[----:B------:R-:W-:-:S04]  /*0250*/  LOP3.LUT R21, R2, 0xf, RZ, 0xc0, !PT ;  /* 0x0000000f02157812 */ /* 0x000fc800078ec0ff */
[----:B------:R-:W-:-:S03]  /*0260*/  ISETP.NE.AND P0, PT, R21, RZ, PT ;  /* 0x000000ff1500720c */ /* 0x000fc60003f05270 */
[----:B------:R-:W-:Y:S10]  /*0270*/  @!P1 BRA `(.L_x_64) ;  /* 0x0000000000a49947 */ /* 0x000ff40003800000 */
[----:B------:R-:W0:Y:S01]  /*0280*/  LDCU.64 UR8, c[0x0][0x380] ;  /* 0x00007000ff0877ac */ /* 0x000e220008000a00 */
[----:B------:R-:W-:Y:S01]  /*0290*/  IMAD.WIDE.U32 R6, R5, 0x4, RZ ;  /* 0x0000000405067825 */ /* 0x000fe200078e00ff */
[----:B------:R-:W-:Y:S01]  /*02a0*/  LOP3.LUT R8, R2, 0x1fffff0, RZ, 0xc0, !PT ;  /* 0x01fffff002087812 */ /* 0x000fe200078ec0ff */
[----:B------:R-:W-:-:S04]  /*02b0*/  UIMAD.WIDE.U32 UR4, UR16, 0x4000, URZ ;  /* 0x00004000100478a5 */ /* 0x000fc8000f8e00ff */
[----:B------:R-:W-:Y:S02]  /*02c0*/  IMAD.MOV R8, RZ, RZ, -R8 ;  /* 0x000000ffff087224 */ /* 0x000fe400078e0a08 */
[----:B------:R-:W-:Y:S02]  /*02d0*/  LOP3.LUT R14, R6, UR4, RZ, 0xfc, !PT ;  /* 0x00000004060e7c12 */ /* 0x000fe4000f8efcff */
[----:B------:R-:W-:Y:S02]  /*02e0*/  LOP3.LUT R7, R7, UR5, RZ, 0xfc, !PT ;  /* 0x0000000507077c12 */ /* 0x000fe4000f8efcff */
[----:B0-----:R-:W-:-:S04]  /*02f0*/  IADD3 R14, P1, PT, R14, UR8, RZ ;  /* 0x000000080e0e7c10 */ /* 0x001fc8000ff3e0ff */
[----:B------:R-:W-:-:S04]  /*0300*/  IADD3 R14, P2, PT, R14, 0x2000, RZ ;  /* 0x000020000e0e7810 */ /* 0x000fc80007f5e0ff */
[----:B------:R-:W-:-:S09]  /*0310*/  IADD3.X R7, PT, PT, RZ, UR9, R7, P2, P1 ;  /* 0x00000009ff077c10 */ /* 0x000fd200097e2407 */
.L_x_65:
[----:B------:R-:W-:-:S05]  /*0320*/  IMAD.MOV.U32 R6, RZ, RZ, R14 ;  /* 0x000000ffff067224 */ /* 0x000fca00078e000e */
[----:B------:R-:W2:Y:S04]  /*0330*/  LDG.E R15, desc[UR14][R6.64+-0x2000] ;  /* 0xffe0000e060f7981 */ /* 0x000ea8000c1e1900 */
[----:B------:R-:W2:Y:S04]  /*0340*/  LDG.E R16, desc[UR14][R6.64+-0x1c00] ;  /* 0xffe4000e06107981 */ /* 0x000ea8000c1e1900 */
[----:B------:R-:W3:Y:S04]  /*0350*/  LDG.E R18, desc[UR14][R6.64+-0x1800] ;  /* 0xffe8000e06127981 */ /* 0x000ee8000c1e1900 */
[----:B------:R-:W3:Y:S04]  /*0360*/  LDG.E R17, desc[UR14][R6.64+-0x1400] ;  /* 0xffec000e06117981 */ /* 0x000ee8000c1e1900 */
[----:B------:R-:W4:Y:S04]  /*0370*/  LDG.E R20, desc[UR14][R6.64+-0x1000] ;  /* 0xfff0000e06147981 */ /* 0x000f28000c1e1900 */
        /* <DEDUP_REMOVED lines=10> */
[----:B------:R0:W4:Y:S01]  /*0420*/  LDG.E R10, desc[UR14][R6.64+0x1c00] ;  /* 0x001c000e060a7981 */ /* 0x000122000c1e1900 */
[----:B------:R-:W-:-:S02]  /*0430*/  VIADD R8, R8, 0x10 ;  /* 0x0000001008087836 */ /* 0x000fc40000000000 */
[----:B------:R-:W-:-:S03]  /*0440*/  VIADD R5, R5, 0x1000 ;  /* 0x0000100005057836 */ /* 0x000fc60000000000 */
[----:B------:R-:W-:Y:S02]  /*0450*/  ISETP.NE.AND P1, PT, R8, RZ, PT ;  /* 0x000000ff0800720c */ /* 0x000fe40003f25270 */
[----:B--2--5:R-:W-:-:S04]  /*0460*/  IADD3 R15, PT, PT, R16, R15, R4 ;  /* 0x0000000f100f7210 */ /* 0x024fc80007ffe004 */
[----:B---3--:R-:W-:-:S04]  /*0470*/  IADD3 R15, PT, PT, R17, R18, R15 ;  /* 0x00000012110f7210 */ /* 0x008fc80007ffe00f */
[----:B----4-:R-:W-:-:S04]  /*0480*/  IADD3 R15, PT, PT, R19, R20, R15 ;  /* 0x00000014130f7210 */ /* 0x010fc80007ffe00f */
[----:B------:R-:W-:-:S04]  /*0490*/  IADD3 R15, PT, PT, R23, R22, R15 ;  /* 0x00000016170f7210 */ /* 0x000fc80007ffe00f */
[----:B------:R-:W-:-:S04]  /*04a0*/  IADD3 R15, PT, PT, R25, R24, R15 ;  /* 0x00000018190f7210 */ /* 0x000fc80007ffe00f */
[----:B------:R-:W-:Y:S02]  /*04b0*/  IADD3 R13, PT, PT, R13, R14, R15 ;  /* 0x0000000e0d0d7210 */ /* 0x000fe40007ffe00f */
[----:B------:R-:W-:-:S05]  /*04c0*/  IADD3 R14, P2, PT, R6, 0x4000, RZ ;  /* 0x00004000060e7810 */ /* 0x000fca0007f5e0ff */
[----:B0-----:R-:W-:Y:S01]  /*04d0*/  IMAD.X R7, RZ, RZ, R7, P2 ;  /* 0x000000ffff077224 */ /* 0x001fe200010e0607 */
[----:B------:R-:W-:-:S04]  /*04e0*/  IADD3 R9, PT, PT, R12, R9, R13 ;  /* 0x000000090c097210 */ /* 0x000fc80007ffe00d */
[----:B------:R-:W-:Y:S01]  /*04f0*/  IADD3 R4, PT, PT, R10, R11, R9 ;  /* 0x0000000b0a047210 */ /* 0x000fe20007ffe009 */
[----:B------:R-:W-:Y:S06]  /*0500*/  @P1 BRA `(.L_x_65) ;  /* 0xfffffffc00841947 */ /* 0x000fec000383ffff */
.L_x_64:
[----:B------:R-:W-:Y:S05]  /*0510*/  BSYNC.RECONVERGENT B2 ;  /* 0x0000000000027941 */ /* 0x000fea0003800200 */
.L_x_63:
[----:B------:R-:W-:Y:S05]  /*0520*/  @!P0 BRA `(.L_x_62) ;  /* 0x0000000000dc8947 */ /* 0x000fea0003800000 */
[----:B------:R-:W-:Y:S01]  /*0530*/  ISETP.GE.U32.AND P0, PT, R21, 0x8, PT ;  /* 0x000000081500780c */ /* 0x000fe20003f06070 */
[----:B------:R-:W-:Y:S01]  /*0540*/  BSSY.RECONVERGENT B2, `(.L_x_66) ;  /* 0x0000016000027945 */ /* 0x000fe20003800200 */
[----:B------:R-:W-:-:S04]  /*0550*/  LOP3.LUT R16, R2, 0x7, RZ, 0xc0, !PT ;  /* 0x0000000702107812 */ /* 0x000fc800078ec0ff */
[----:B------:R-:W-:-:S07]  /*0560*/  ISETP.NE.AND P1, PT, R16, RZ, PT ;  /* 0x000000ff1000720c */ /* 0x000fce0003f25270 */
[----:B------:R-:W-:Y:S06]  /*0570*/  @!P0 BRA `(.L_x_67) ;  /* 0x0000000000488947 */ /* 0x000fec0003800000 */
[----:B------:R-:W0:Y:S01]  /*0580*/  LDCU.64 UR4, c[0x0][0x380] ;  /* 0x00007000ff0477ac */ /* 0x000e220008000a00 */
[----:B------:R-:W-:-:S04]  /*0590*/  IADD3 R7, P0, PT, R5, UR7, RZ ;  /* 0x0000000705077c10 */ /* 0x000fc8000ff1e0ff */
[----:B------:R-:W-:Y:S02]  /*05a0*/  LEA.HI.X.SX32 R8, R5, RZ, 0x1, P0 ;  /* 0x000000ff05087211 */ /* 0x000fe400000f0eff */
[----:B0-----:R-:W-:-:S04]  /*05b0*/  LEA R6, P0, R7, UR4, 0x2 ;  /* 0x0000000407067c11 */ /* 0x001fc8000f8010ff */
[----:B------:R-:W-:-:S05]  /*05c0*/  LEA.HI.X R7, R7, UR5, R8, 0x2, P0 ;  /* 0x0000000507077c11 */ /* 0x000fca00080f1408 */
[----:B------:R-:W2:Y:S04]  /*05d0*/  LDG.E R9, desc[UR14][R6.64] ;  /* 0x0000000e06097981 */ /* 0x000ea8000c1e1900 */
[----:B------:R-:W2:Y:S04]  /*05e0*/  LDG.E R8, desc[UR14][R6.64+0x400] ;  /* 0x0004000e06087981 */ /* 0x000ea8000c1e1900 */
[----:B------:R-:W3:Y:S04]  /*05f0*/  LDG.E R11, desc[UR14][R6.64+0x800] ;  /* 0x0008000e060b7981 */ /* 0x000ee8000c1e1900 */
[----:B------:R-:W3:Y:S04]  /*0600*/  LDG.E R10, desc[UR14][R6.64+0xc00] ;  /* 0x000c000e060a7981 */ /* 0x000ee8000c1e1900 */
[----:B------:R-:W4:Y:S04]  /*0610*/  LDG.E R13, desc[UR14][R6.64+0x1000] ;  /* 0x0010000e060d7981 */ /* 0x000f28000c1e1900 */
[----:B------:R-:W4:Y:S04]  /*0620*/  LDG.E R12, desc[UR14][R6.64+0x1400] ;  /* 0x0014000e060c7981 */ /* 0x000f28000c1e1900 */
[----:B------:R-:W4:Y:S04]  /*0630*/  LDG.E R15, desc[UR14][R6.64+0x1800] ;  /* 0x0018000e060f7981 */ /* 0x000f28000c1e1900 */
[----:B------:R-:W4:Y:S01]  /*0640*/  LDG.E R14, desc[UR14][R6.64+0x1c00] ;  /* 0x001c000e060e7981 */ /* 0x000f22000c1e1900 */
[----:B------:R-:W-:Y:S01]  /*0650*/  VIADD R5, R5, 0x800 ;  /* 0x0000080005057836 */ /* 0x000fe20000000000 */
[----:B--2--5:R-:W-:-:S04]  /*0660*/  IADD3 R8, PT, PT, R8, R9, R4 ;  /* 0x0000000908087210 */ /* 0x024fc80007ffe004 */
[----:B---3--:R-:W-:-:S04]  /*0670*/  IADD3 R8, PT, PT, R10, R11, R8 ;  /* 0x0000000b0a087210 */ /* 0x008fc80007ffe008 */
[----:B----4-:R-:W-:-:S04]  /*0680*/  IADD3 R8, PT, PT, R12, R13, R8 ;  /* 0x0000000d0c087210 */ /* 0x010fc80007ffe008 */
[----:B------:R-:W-:-:S07]  /*0690*/  IADD3 R4, PT, PT, R14, R15, R8 ;  /* 0x0000000f0e047210 */ /* 0x000fce0007ffe008 */
.L_x_67:
[----:B------:R-:W-:Y:S05]  /*06a0*/  BSYNC.RECONVERGENT B2 ;  /* 0x0000000000027941 */ /* 0x000fea0003800200 */
.L_x_66:
        /* <DEDUP_REMOVED lines=14> */
[----:B------:R-:W3:Y:S01]  /*0790*/  LDG.E R10, desc[UR14][R6.64+0xc00] ;  /* 0x000c000e060a7981 */ /* 0x000ee2000c1e1900 */
[----:B------:R-:W-:Y:S01]  /*07a0*/  VIADD R5, R5, 0x400 ;  /* 0x0000040005057836 */ /* 0x000fe20000000000 */
[----:B--2--5:R-:W-:-:S04]  /*07b0*/  IADD3 R4, PT, PT, R8, R9, R4 ;  /* 0x0000000908047210 */ /* 0x024fc80007ffe004 */
[----:B---3--:R-:W-:-:S07]  /*07c0*/  IADD3 R4, PT, PT, R10, R11, R4 ;  /* 0x0000000b0a047210 */ /* 0x008fce0007ffe004 */
.L_x_69:
[----:B------:R-:W-:Y:S05]  /*07d0*/  BSYNC.RECONVERGENT B2 ;  /* 0x0000000000027941 */ /* 0x000fea0003800200 */
.L_x_68:
[----:B------:R-:W-:Y:S05]  /*07e0*/  @!P1 BRA `(.L_x_62) ;  /* 0x00000000002c9947 */ /* 0x000fea0003800000 */
[----:B------:R-:W0:Y:S01]  /*07f0*/  LDC.64 R6, c[0x0][0x380] ;  /* 0x0000e000ff067b82 */ /* 0x000e220000000a00 */
[----:B------:R-:W-:Y:S02]  /*0800*/  IMAD.U32 R9, RZ, RZ, UR16 ;  /* 0x00000010ff097e24 */ /* 0x000fe4000f8e00ff */
[----:B------:R-:W-:Y:S02]  /*0810*/  IMAD.MOV R2, RZ, RZ, -R2 ;  /* 0x000000ffff027224 */ /* 0x000fe400078e0a02 */
[----:B0-----:R-:W-:-:S07]  /*0820*/  IMAD.WIDE.U32 R6, R9, 0x4000, R6 ;  /* 0x0000400009067825 */ /* 0x001fce00078e0006 */
.L_x_70:
[----:B------:R-:W-:-:S06]  /*0830*/  IMAD.WIDE R8, R5, 0x4, R6 ;  /* 0x0000000405087825 */ /* 0x000fcc00078e0206 */
[----:B------:R-:W2:Y:S01]  /*0840*/  LDG.E R9, desc[UR14][R8.64] ;  /* 0x0000000e08097981 */ /* 0x000ea2000c1e1900 */
[----:B------:R-:W-:Y:S02]  /*0850*/  VIADD R2, R2, 0x1 ;  /* 0x0000000102027836 */ /* 0x000fe40000000000 */
[----:B------:R-:W-:-:S03]  /*0860*/  VIADD R5, R5, 0x100 ;  /* 0x0000010005057836 */ /* 0x000fc60000000000 */
[----:B------:R-:W-:Y:S01]  /*0870*/  ISETP.NE.AND P0, PT, R2, RZ, PT ;  /* 0x000000ff0200720c */ /* 0x000fe20003f05270 */
[----:B--2--5:R-:W-:-:S12]  /*0880*/  IMAD.IADD R4, R9, 0x1, R4 ;  /* 0x0000000109047824 */ /* 0x024fd800078e0204 */
[----:B------:R-:W-:Y:S05]  /*0890*/  @P0 BRA `(.L_x_70) ;  /* 0xfffffffc00e40947 */ /* 0x000fea000383ffff */
.L_x_62:
[----:B------:R-:W-:Y:S05]  /*08a0*/  BSYNC.RECONVERGENT B1 ;  /* 0x0000000000017941 */ /* 0x000fea0003800200 */
.L_x_61:
[----:B------:R-:W-:-:S13]  /*08b0*/  ISETP.GE.AND P0, PT, R0, 0x100, PT ;  /* 0x000001000000780c */ /* 0x000fda0003f06270 */
[----:B------:R-:W-:Y:S05]  /*08c0*/  @!P0 BRA `(.L_x_71) ;  /* 0x0000000000ac8947 */ /* 0x000fea0003800000 */
[----:B------:R-:W1:Y:S01]  /*08d0*/  S2R R8, SR_LANEID ;  /* 0x0000000000087919 */ /* 0x000e620000000000 */
[----:B-----5:R-:W2:Y:S01]  /*08e0*/  SHFL.DOWN PT, R0, R4, 0x1, 0x1f ;  /* 0x08201f0004007f89 */ /* 0x020ea200000e0000 */
[C---:B-1----:R-:W-:Y:S02]  /*08f0*/  ISETP.GT.AND P0, PT, R8.reuse, 0x1e, PT ;  /* 0x0000001e0800780c */ /* 0x042fe40003f04270 */
[----:B------:R-:W-:Y:S02]  /*0900*/  ISETP.NE.AND P1, PT, R8, RZ, PT ;  /* 0x000000ff0800720c */ /* 0x000fe40003f25270 */
[----:B--2---:R-:W-:Y:S02]  /*0910*/  SEL R5, R0, RZ, !P0 ;  /* 0x000000ff00057207 */ /* 0x004fe40004000000 */
[----:B------:R-:W-:-:S03]  /*0920*/  ISETP.GT.AND P0, PT, R8, 0x1d, PT ;  /* 0x0000001d0800780c */ /* 0x000fc60003f04270 */
[----:B------:R-:W-:-:S05]  /*0930*/  IMAD.IADD R5, R5, 0x1, R4 ;  /* 0x0000000105057824 */ /* 0x000fca00078e0204 */
[----:B------:R-:W1:Y:S01]  /*0940*/  SHFL.DOWN PT, R0, R5, 0x2, 0x1f ;  /* 0x08401f0005007f89 */ /* 0x000e6200000e0000 */
[----:B0-----:R-:W0:Y:S01]  /*0950*/  @!P1 S2R R6, SR_CgaCtaId ;  /* 0x0000000000069919 */ /* 0x001e220000008800 */
[----:B-1----:R-:W-:Y:S02]  /*0960*/  SEL R0, R0, RZ, !P0 ;  /* 0x000000ff00007207 */ /* 0x002fe40004000000 */
[----:B------:R-:W-:-:S03]  /*0970*/  ISETP.GT.AND P0, PT, R8, 0x1b, PT ;  /* 0x0000001b0800780c */ /* 0x000fc60003f04270 */
[----:B------:R-:W-:Y:S01]  /*0980*/  IMAD.IADD R0, R5, 0x1, R0 ;  /* 0x0000000105007824 */ /* 0x000fe200078e0200 */
[----:B------:R-:W-:-:S04]  /*0990*/  @!P1 MOV R5, 0x400 ;  /* 0x0000040000059802 */ /* 0x000fc80000000f00 */
[----:B------:R-:W1:Y:S01]  /*09a0*/  SHFL.DOWN PT, R2, R0, 0x4, 0x1f ;  /* 0x08801f0000027f89 */ /* 0x000e6200000e0000 */
[----:B0-----:R-:W-:Y:S02]  /*09b0*/  @!P1 LEA R5, R6, R5, 0x18 ;  /* 0x0000000506059211 */ /* 0x001fe400078ec0ff */
[----:B-1----:R-:W-:Y:S02]  /*09c0*/  SEL R7, R2, RZ, !P0 ;  /* 0x000000ff02077207 */ /* 0x002fe40004000000 */
        /* <DEDUP_REMOVED lines=19> */
[----:B--2---:R-:W-:Y:S04]  /*0b00*/  LDS R0, [UR4+0xc] ;  /* 0x00000c04ff007984 */ /* 0x004fe80008000800 */
[----:B------:R-:W0:Y:S04]  /*0b10*/  LDS.128 R4, [UR4+0x10] ;  /* 0x00001004ff047984 */ /* 0x000e280008000c00 */
[----:B------:R-:W1:Y:S01]  /*0b20*/  LDS.64 R2, [UR4+0x20] ;  /* 0x00002004ff027984 */ /* 0x000e620008000a00 */
[----:B0-----:R-:W-:-:S04]  /*0b30*/  IADD3 R0, PT, PT, R4, R0, R9 ;  /* 0x0000000004007210 */ /* 0x001fc80007ffe009 */
[----:B------:R-:W-:-:S04]  /*0b40*/  IADD3 R0, PT, PT, R6, R0, R5 ;  /* 0x0000000006007210 */ /* 0x000fc80007ffe005 */
[----:B-1----:R-:W-:-:S05]  /*0b50*/  IADD3 R0, PT, PT, R2, R0, R7 ;  /* 0x0000000002007210 */ /* 0x002fca0007ffe007 */
[----:B------:R-:W-:Y:S01]  /*0b60*/  IMAD.IADD R9, R0, 0x1, R3 ;  /* 0x0000000100097824 */ /* 0x000fe200078e0203 */
[----:B------:R-:W-:Y:S06]  /*0b70*/  BRA `(.L_x_72) ;  /* 0x0000001400307947 */ /* 0x000fec0003800000 */
.L_x_71:
[----:B------:R-:W-:Y:S01]  /*0b80*/  LOP3.LUT R2, R3, 0x3e0, RZ, 0xc0, !PT ;  /* 0x000003e003027812 */ /* 0x000fe200078ec0ff */
[----:B------:R-:W1:Y:S03]  /*0b90*/  S2R R10, SR_LANEID ;  /* 0x00000000000a7919 */ /* 0x000e660000000000 */
[----:B0-----:R-:W-:Y:S01]  /*0ba0*/  LOP3.LUT R7, RZ, R2, RZ, 0x33, !PT ;  /* 0x00000002ff077212 */ /* 0x001fe200078e33ff */
[----:B------:R-:W-:-:S04]  /*0bb0*/  VIADD R5, R2, 0x20 ;  /* 0x0000002002057836 */ /* 0x000fc80000000000 */
[----:B------:R-:W-:Y:S01]  /*0bc0*/  IMAD.IADD R7, R0, 0x1, R7 ;  /* 0x0000000100077824 */ /* 0x000fe200078e0207 */
[----:B------:R-:W-:-:S04]  /*0bd0*/  ISETP.GT.AND P0, PT, R5, R0, PT ;  /* 0x000000000500720c */ /* 0x000fc80003f04270 */
[----:B------:R-:W-:-:S05]  /*0be0*/  SEL R7, R7, 0x1f, P0 ;  /* 0x0000001f07077807 */ /* 0x000fca0000000000 */
[----:B-----5:R-:W0:Y:S01]  /*0bf0*/  SHFL.DOWN PT, R2, R4, 0x1, R7 ;  /* 0x0820000004027989 */ /* 0x020e2200000e0007 */
[CC--:B-1----:R-:W-:Y:S01]  /*0c00*/  ISETP.GE.AND P0, PT, R10.reuse, R7.reuse, PT ;  /* 0x000000070a00720c */ /* 0x0c2fe20003f06270 */
[C---:B------:R-:W-:Y:S01]  /*0c10*/  VIADD R6, R10.reuse, 0x2 ;  /* 0x000000020a067836 */ /* 0x040fe20000000000 */
[C---:B------:R-:W-:Y:S01]  /*0c20*/  ISETP.NE.AND P1, PT, R10.reuse, RZ, PT ;  /* 0x000000ff0a00720c */ /* 0x040fe20003f25270 */
[----:B------:R-:W-:Y:S01]  /*0c30*/  VIADD R8, R10, 0x4 ;  /* 0x000000040a087836 */ /* 0x000fe20000000000 */
[----:B0-----:R-:W-:Y:S02]  /*0c40*/  SEL R5, R2, RZ, !P0 ;  /* 0x000000ff02057207 */ /* 0x001fe40004000000 */
        /* <DEDUP_REMOVED lines=35> */
[----:B------:R-:W0:Y:S04]  /*0e80*/  LDS.128 R4, [UR4+0x10] ;  /* 0x00001004ff047984 */ /* 0x000e280008000c00 */
[----:B------:R-:W2:Y:S04]  /*0e90*/  LDS R2, [UR4+0xc] ;  /* 0x00000c04ff027984 */ /* 0x000ea80008000800 */
[----:B------:R-:W3:Y:S01]  /*0ea0*/  LDS.64 R10, [UR4+0x20] ;  /* 0x00002004ff0a7984 */ /* 0x000ee20008000a00 */
[----:B0-----:R-:W-:Y:S02]  /*0eb0*/  SEL R4, R4, RZ, P2 ;  /* 0x000000ff04047207 */ /* 0x001fe40001000000 */
[----:B------:R-:W-:-:S02]  /*0ec0*/  ISETP.GT.AND P2, PT, R0, 0x60, PT ;  /* 0x000000600000780c */ /* 0x000fc40003f44270 */
[----:B--2---:R-:W-:Y:S02]  /*0ed0*/  SEL R2, R2, RZ, P1 ;  /* 0x000000ff02027207 */ /* 0x004fe40000800000 */
        /* <DEDUP_REMOVED lines=8> */
[----:B---3--:R-:W-:Y:S02]  /*0f60*/  SEL R10, R10, RZ, P2 ;  /* 0x000000ff0a0a7207 */ /* 0x008fe40001000000 */
[----:B------:R-:W-:Y:S02]  /*0f70*/  SEL R11, R11, RZ, P3 ;  /* 0x000000ff0b0b7207 */ /* 0x000fe40001800000 */
[----:B------:R-:W-:-:S05]  /*0f80*/  IADD3 R2, PT, PT, R10, R2, R7 ;  /* 0x000000020a027210 */ /* 0x000fca0007ffe007 */
[----:B-1----:R-:W-:Y:S01]  /*0f90*/  IMAD.IADD R9, R2, 0x1, R11 ;  /* 0x0000000102097824 */ /* 0x002fe200078e020b */
[----:B------:R-:W-:Y:S06]  /*0fa0*/  BRA `(.L_x_72) ;  /* 0x0000001000247947 */ /* 0x000fec0003800000 */
.L_x_58:
[----:B------:R-:W0:Y:S01]  /*0fb0*/  S2R R0, SR_TID.X ;  /* 0x0000000000007919 */ /* 0x000e220000002100 */
[----:B------:R-:W1:Y:S01]  /*0fc0*/  LDC.64 R4, c[0x0][0x380] ;  /* 0x0000e000ff047b82 */ /* 0x000e620000000a00 */
[----:B0-----:R-:W-:-:S04]  /*0fd0*/  VIADD R7, R0, UR7 ;  /* 0x0000000700077c36 */ /* 0x001fc80008000000 */
[----:B-1----:R-:W-:-:S05]  /*0fe0*/  IMAD.WIDE.U32 R4, R7, 0x4, R4 ;  /* 0x0000000407047825 */ /* 0x002fca00078e0004 */
[----:B------:R-:W2:Y:S04]  /*0ff0*/  LDG.E R6, desc[UR14][R4.64] ;  /* 0x0000000e04067981 */ /* 0x000ea8000c1e1900 */
[----:B------:R-:W2:Y:S04]  /*1000*/  LDG.E R7, desc[UR14][R4.64+0x400] ;  /* 0x0004000e04077981 */ /* 0x000ea8000c1e1900 */
[----:B------:R-:W2:Y:S04]  /*1010*/  LDG.E R8, desc[UR14][R4.64+0x800] ;  /* 0x0008000e04087981 */ /* 0x000ea8000c1e1900 */
[----:B------:R-:W3:Y:S04]  /*1020*/  LDG.E R9, desc[UR14][R4.64+0xc00] ;  /* 0x000c000e04097981 */ /* 0x000ee8000c1e1900 */
[----:B------:R-:W3:Y:S04]  /*1030*/  LDG.E R10, desc[UR14][R4.64+0x1000] ;  /* 0x0010000e040a7981 */ /* 0x000ee8000c1e1900 */
[----:B------:R-:W4:Y:S04]  /*1040*/  LDG.E R11, desc[UR14][R4.64+0x1400] ;  /* 0x0014000e040b7981 */ /* 0x000f28000c1e1900 */
[----:B------:R-:W4:Y:S04]  /*1050*/  LDG.E R12, desc[UR14][R4.64+0x1800] ;  /* 0x0018000e040c7981 */ /* 0x000f28000c1e1900 */
[----:B------:R-:W5:Y:S04]  /*1060*/  LDG.E R13, desc[UR14][R4.64+0x1c00] ;  /* 0x001c000e040d7981 */ /* 0x000f68000c1e1900 */
[----:B------:R-:W5:Y:S04]  /*1070*/  LDG.E R14, desc[UR14][R4.64+0x2000] ;  /* 0x0020000e040e7981 */ /* 0x000f68000c1e1900 */
[----:B------:R-:W5:Y:S04]  /*1080*/  LDG.E R15, desc[UR14][R4.64+0x2400] ;  /* 0x0024000e040f7981 */ /* 0x000f68000c1e1900 */
[----:B------:R-:W5:Y:S04]  /*1090*/  LDG.E R16, desc[UR14][R4.64+0x2800] ;  /* 0x0028000e04107981 */ /* 0x000f68000c1e1900 */
[----:B------:R-:W5:Y:S04]  /*10a0*/  LDG.E R17, desc[UR14][R4.64+0x2c00] ;  /* 0x002c000e04117981 */ /* 0x000f68000c1e1900 */
[----:B------:R-:W5:Y:S04]  /*10b0*/  LDG.E R18, desc[UR14][R4.64+0x3000] ;  /* 0x0030000e04127981 */ /* 0x000f68000c1e1900 */
[----:B------:R-:W5:Y:S04]  /*10c0*/  LDG.E R19, desc[UR14][R4.64+0x3400] ;  /* 0x0034000e04137981 */ /* 0x000f68000c1e1900 */
[----:B------:R-:W5:Y:S04]  /*10d0*/  LDG.E R20, desc[UR14][R4.64+0x3800] ;  /* 0x0038000e04147981 */ /* 0x000f68000c1e1900 */
[----:B------:R-:W5:Y:S01]  /*10e0*/  LDG.E R21, desc[UR14][R4.64+0x3c00] ;  /* 0x003c000e04157981 */ /* 0x000f62000c1e1900 */
[----:B------:R-:W-:-:S04]  /*10f0*/  ISETP.GE.U32.AND P0, PT, R23, UR5, PT ;  /* 0x0000000517007c0c */ /* 0x000fc8000bf06070 */
[----:B------:R-:W-:Y:S02]  /*1100*/  ISETP.GE.U32.AND.EX P0, PT, R22, UR4, PT, P0 ;  /* 0x0000000416007c0c */ /* 0x000fe4000bf06100 */
[----:B--2---:R-:W-:-:S04]  /*1110*/  IADD3 R6, PT, PT, R8, R7, R6 ;  /* 0x0000000708067210 */ /* 0x004fc80007ffe006 */
[----:B---3--:R-:W-:-:S04]  /*1120*/  IADD3 R6, PT, PT, R10, R9, R6 ;  /* 0x000000090a067210 */ /* 0x008fc80007ffe006 */
[----:B----4-:R-:W-:-:S04]  /*1130*/  IADD3 R6, PT, PT, R12, R11, R6 ;  /* 0x0000000b0c067210 */ /* 0x010fc80007ffe006 */
[----:B-----5:R-:W-:-:S04]  /*1140*/  IADD3 R6, PT, PT, R14, R13, R6 ;  /* 0x0000000d0e067210 */ /* 0x020fc80007ffe006 */
[----:B------:R-:W-:-:S04]  /*1150*/  IADD3 R6, PT, PT, R16, R15, R6 ;  /* 0x0000000f10067210 */ /* 0x000fc80007ffe006 */
[----:B------:R-:W-:-:S04]  /*1160*/  IADD3 R6, PT, PT, R18, R17, R6 ;  /* 0x0000001112067210 */ /* 0x000fc80007ffe006 */
[----:B------:R-:W-:-:S05]  /*1170*/  IADD3 R6, PT, PT, R20, R19, R6 ;  /* 0x0000001314067210 */ /* 0x000fca0007ffe006 */
[----:B------:R-:W-:Y:S01]  /*1180*/  IMAD.IADD R8, R21, 0x1, R6 ;  /* 0x0000000115087824 */ /* 0x000fe200078e0206 */
[----:B------:R-:W-:Y:S06]  /*1190*/  @!P0 BRA `(.L_x_73) ;  /* 0x0000000c00008947 */ /* 0x000fec0003800000 */
[----:B------:R-:W-:Y:S01]  /*11a0*/  UIADD3 UR8, UP0, UPT, UR5, UR7, URZ ;  /* 0x0000000705087290 */ /* 0x000fe2000ff1e0ff */
[----:B------:R-:W-:Y:S01]  /*11b0*/  IADD3 R20, P1, PT, R2, -0x1000, RZ ;  /* 0xfffff00002147810 */ /* 0x000fe20007f3e0ff */
[----:B------:R-:W0:Y:S01]  /*11c0*/  LDCU.64 UR12, c[0x0][0x380] ;  /* 0x00007000ff0c77ac */ /* 0x000e220008000a00 */
[----:B------:R-:W-:Y:S02]  /*11d0*/  LOP3.LUT R5, RZ, R0, RZ, 0x33, !PT ;  /* 0x00000000ff057212 */ /* 0x000fe400078e33ff */
[----:B------:R-:W-:Y:S01]  /*11e0*/  IADD3.X R9, PT, PT, R3, -0x1, RZ, P1, !PT ;  /* 0xffffffff03097810 */ /* 0x000fe20000ffe4ff */
[----:B------:R-:W-:Y:S01]  /*11f0*/  UIADD3.X UR9, UPT, UPT, URZ, UR4, URZ, UP0, !UPT ;  /* 0x00000004ff097290 */ /* 0x000fe200087fe4ff */
[----:B------:R-:W-:Y:S01]  /*1200*/  ISETP.LT.U32.AND P0, PT, R20, UR8, PT ;  /* 0x0000000814007c0c */ /* 0x000fe2000bf01070 */
[----:B------:R-:W-:Y:S01]  /*1210*/  UMOV UR6, UR5 ;  /* 0x0000000500067c82 */ /* 0x000fe20008000000 */
[----:B------:R-:W-:Y:S01]  /*1220*/  IADD3 R11, P2, PT, R0, UR8, RZ ;  /* 0x00000008000b7c10 */ /* 0x000fe2000ff5e0ff */
[----:B------:R-:W-:Y:S01]  /*1230*/  UMOV UR4, URZ ;  /* 0x000000ff00047c82 */ /* 0x000fe20008000000 */
[----:B------:R-:W-:Y:S01]  /*1240*/  IADD3 R5, PT, PT, R2, -UR5, R5 ;  /* 0x8000000502057c10 */ /* 0x000fe2000fffe005 */
[----:B------:R-:W-:Y:S01]  /*1250*/  IMAD.U32 R10, RZ, RZ, UR9 ;  /* 0x00000009ff0a7e24 */ /* 0x000fe2000f8e00ff */
[----:B------:R-:W-:Y:S01]  /*1260*/  UMOV UR10, UR8 ;  /* 0x00000008000a7c82 */ /* 0x000fe20008000000 */
[----:B------:R-:W-:-:S02]  /*1270*/  IMAD.X R4, RZ, RZ, UR9, P2 ;  /* 0x00000009ff047e24 */ /* 0x000fc400090e06ff */
[----:B------:R-:W-:Y:S01]  /*1280*/  VIADD R7, R5, -UR7 ;  /* 0x8000000705077c36 */ /* 0x000fe20008000000 */
[----:B------:R-:W-:Y:S01]  /*1290*/  ISETP.GT.U32.AND.EX P0, PT, R10, R9, PT, P0 ;  /* 0x000000090a00720c */ /* 0x000fe20003f04100 */
[----:B------:R-:W-:Y:S01]  /*12a0*/  UMOV UR7, UR9 ;  /* 0x0000000900077c82 */ /* 0x000fe20008000000 */
[----:B0-----:R-:W-:-:S04]  /*12b0*/  LEA R6, P1, R11, UR12, 0x2 ;  /* 0x0000000c0b067c11 */ /* 0x001fc8000f8210ff */
[----:B------:R-:W-:Y:S02]  /*12c0*/  IADD3 R6, P2, PT, R6, 0x2000, RZ ;  /* 0x0000200006067810 */ /* 0x000fe40007f5e0ff */
[----:B------:R-:W-:-:S05]  /*12d0*/  LEA.HI.X R11, R11, UR13, R4, 0x2, P1 ;  /* 0x0000000d0b0b7c11 */ /* 0x000fca00088f1404 */
[----:B------:R-:W-:Y:S01]  /*12e0*/  IMAD.X R11, RZ, RZ, R11, P2 ;  /* 0x000000ffff0b7224 */ /* 0x000fe200010e060b */
[----:B------:R-:W-:Y:S06]  /*12f0*/  @P0 BRA `(.L_x_74) ;  /* 0x0000000000d40947 */ /* 0x000fec0003800000 */
[----:B------:R-:W0:Y:S01]  /*1300*/  LDC.64 R2, c[0x0][0x3b8] ;  /* 0x0000ee00ff027b82 */ /* 0x000e220000000a00 */
[----:B------:R-:W1:Y:S01]  /*1310*/  LDCU.64 UR12, c[0x0][0x380] ;  /* 0x00007000ff0c77ac */ /* 0x000e620008000a00 */
[----:B------:R-:W-:Y:S01]  /*1320*/  NOP ;  /* 0x0000000000007918 */ /* 0x000fe20000000000 */
.L_x_75:
[----:B------:R-:W-:-:S05]  /*1330*/  IADD3 R5, P0, PT, R0, UR8, RZ ;  /* 0x0000000800057c10 */ /* 0x000fca000ff1e0ff */
[----:B------:R-:W-:Y:S01]  /*1340*/  IMAD.X R10, RZ, RZ, UR9, P0 ;  /* 0x00000009ff0a7e24 */ /* 0x000fe200080e06ff */
[----:B-1----:R-:W-:-:S04]  /*1350*/  LEA R4, P0, R5, UR12, 0x2 ;  /* 0x0000000c05047c11 */ /* 0x002fc8000f8010ff */
[----:B------:R-:W-:-:S05]  /*1360*/  LEA.HI.X R5, R5, UR13, R10, 0x2, P0 ;  /* 0x0000000d05057c11 */ /* 0x000fca00080f140a */
        /* <DEDUP_REMOVED lines=15> */
[----:B------:R1:W5:Y:S01]  /*1460*/  LDG.E R21, desc[UR14][R4.64+0x3c00] ;  /* 0x003c000e04157981 */ /* 0x000362000c1e1900 */
[----:B------:R-:W-:-:S02]  /*1470*/  USHF.R.S32.HI UR11, URZ, 0x1f, UR5 ;  /* 0x0000001fff0b7899 */ /* 0x000fc40008011405 */
[----:B------:R-:W-:-:S04]  /*1480*/  UIADD3 UR6, UP0, UPT, UR5, UR10, URZ ;  /* 0x0000000a05067290 */ /* 0x000fc8000ff1e0ff */
[----:B------:R-:W-:Y:S01]  /*1490*/  UIADD3.X UR7, UPT, UPT, UR11, UR7, URZ, UP0, !UPT ;  /* 0x000000070b077290 */ /* 0x000fe200087fe4ff */
[----:B--2---:R-:W-:Y:S02]  /*14a0*/  IADD3 R22, PT, PT, R22, R23, R8 ;  /* 0x0000001716167210 */ /* 0x004fe40007ffe008 */
[----:B0-----:R-:W-:-:S04]  /*14b0*/  IADD3 R8, P1, PT, R2, -UR8, RZ ;  /* 0x8000000802087c10 */ /* 0x001fc8000ff3e0ff */
[----:B------:R-:W-:Y:S02]  /*14c0*/  ISETP.GE.U32.AND P0, PT, R8, UR5, PT ;  /* 0x0000000508007c0c */ /* 0x000fe4000bf06070 */
[----:B---3--:R-:W-:Y:S02]  /*14d0*/  IADD3 R22, PT, PT, R25, R24, R22 ;  /* 0x0000001819167210 */ /* 0x008fe40007ffe016 */
[----:B-1----:R-:W-:-:S04]  /*14e0*/  IADD3.X R4, PT, PT, R3, ~UR9, RZ, P1, !PT ;  /* 0x8000000903047c10 */ /* 0x002fc80008ffe4ff */
[----:B------:R-:W-:Y:S02]  /*14f0*/  ISETP.GE.U32.AND.EX P0, PT, R4, UR11, PT, P0 ;  /* 0x0000000b04007c0c */ /* 0x000fe4000bf06100 */
[----:B----4-:R-:W-:-:S04]  /*1500*/  IADD3 R22, PT, PT, R27, R26, R22 ;  /* 0x0000001a1b167210 */ /* 0x010fc80007ffe016 */
[----:B-----5:R-:W-:-:S04]  /*1510*/  IADD3 R18, PT, PT, R19, R18, R22 ;  /* 0x0000001213127210 */ /* 0x020fc80007ffe016 */
[----:B------:R-:W-:-:S04]  /*1520*/  IADD3 R10, PT, PT, R10, R15, R18 ;  /* 0x0000000f0a0a7210 */ /* 0x000fc80007ffe012 */
[----:B------:R-:W-:-:S04]  /*1530*/  IADD3 R10, PT, PT, R16, R17, R10 ;  /* 0x00000011100a7210 */ /* 0x000fc80007ffe00a */
[----:B------:R-:W-:-:S04]  /*1540*/  IADD3 R10, PT, PT, R13, R14, R10 ;  /* 0x0000000e0d0a7210 */ /* 0x000fc80007ffe00a */
[----:B------:R-:W-:Y:S01]  /*1550*/  IADD3 R8, PT, PT, R21, R12, R10 ;  /* 0x0000000c15087210 */ /* 0x000fe20007ffe00a */
[----:B------:R-:W-:Y:S06]  /*1560*/  @!P0 BRA `(.L_x_73) ;  /* 0x00000008000c8947 */ /* 0x000fec0003800000 */
[----:B------:R-:W-:Y:S02]  /*1570*/  UIADD3 UR8, UP0, UPT, UR5, UR8, URZ ;  /* 0x0000000805087290 */ /* 0x000fe4000ff1e0ff */
[----:B------:R-:W-:Y:S01]  /*1580*/  IMAD.U32 R5, RZ, RZ, UR5 ;  /* 0x00000005ff057e24 */ /* 0x000fe2000f8e00ff */
[----:B------:R-:W-:Y:S01]  /*1590*/  UIADD3 UR4, UPT, UPT, UR4, 0x1, URZ ;  /* 0x0000000104047890 */ /* 0x000fe2000fffe0ff */
[----:B------:R-:W-:Y:S01]  /*15a0*/  IMAD.MOV.U32 R10, RZ, RZ, R6 ;  /* 0x000000ffff0a7224 */ /* 0x000fe200078e0006 */
[----:B------:R-:W-:Y:S01]  /*15b0*/  UIADD3.X UR9, UPT, UPT, UR11, UR9, URZ, UP0, !UPT ;  /* 0x000000090b097290 */ /* 0x000fe200087fe4ff */
[----:B------:R-:W-:Y:S01]  /*15c0*/  VIADD R7, R7, -UR5 ;  /* 0x8000000507077c36 */ /* 0x000fe20008000000 */
[----:B------:R-:W-:Y:S01]  /*15d0*/  ISETP.LT.U32.AND P0, PT, R20, UR8, PT ;  /* 0x0000000814007c0c */ /* 0x000fe2000bf01070 */
[----:B------:R-:W-:Y:S01]  /*15e0*/  IMAD.WIDE R10, R5, 0x4, R10 ;  /* 0x00000004050a7825 */ /* 0x000fe200078e020a */
[----:B------:R-:W-:-:S03]  /*15f0*/  UMOV UR10, UR6 ;  /* 0x00000006000a7c82 */ /* 0x000fc60008000000 */
[----:B------:R-:W-:Y:S02]  /*1600*/  IMAD.U32 R4, RZ, RZ, UR9 ;  /* 0x00000009ff047e24 */ /* 0x000fe4000f8e00ff */
[----:B------:R-:W-:-:S03]  /*1610*/  IMAD.MOV.U32 R6, RZ, RZ, R10 ;  /* 0x000000ffff067224 */ /* 0x000fc600078e000a */
[----:B------:R-:W-:-:S13]  /*1620*/  ISETP.GT.U32.AND.EX P0, PT, R4, R9, PT, P0 ;  /* 0x000000090400720c */ /* 0x000fda0003f04100 */
[----:B------:R-:W-:Y:S05]  /*1630*/  @!P0 BRA `(.L_x_75) ;  /* 0xfffffffc003c8947 */ /* 0x000fea000383ffff */
[----:B------:R-:W-:-:S05]  /*1640*/  UMOV UR6, UR5 ;  /* 0x0000000500067c82 */ /* 0x000fca0008000000 */
.L_x_74:
[C---:B------:R-:W-:Y:S01]  /*1650*/  VIADD R5, R2.reuse, -UR8 ;  /* 0x8000000802057c36 */ /* 0x040fe20008000000 */
[----:B------:R-:W-:Y:S01]  /*1660*/  ISETP.LE.U32.AND P1, PT, R2, UR8, PT ;  /* 0x0000000802007c0c */ /* 0x000fe2000bf23070 */
[----:B------:R-:W-:Y:S01]  /*1670*/  IMAD.U32 R4, RZ, RZ, UR9 ;  /* 0x00000009ff047e24 */ /* 0x000fe2000f8e00ff */
[----:B------:R-:W-:Y:S02]  /*1680*/  BSSY.RECONVERGENT B1, `(.L_x_73) ;  /* 0x0000071000017945 */ /* 0x000fe40003800200 */
[----:B------:R-:W-:-:S04]  /*1690*/  ISETP.GE.AND P0, PT, R0, R5, PT ;  /* 0x000000050000720c */ /* 0x000fc80003f06270 */
[----:B------:R-:W-:-:S13]  /*16a0*/  ISETP.GE.U32.OR.EX P0, PT, R4, R3, P0, P1 ;  /* 0x000000030400720c */ /* 0x000fda0000706510 */
[----:B------:R-:W-:Y:S05]  /*16b0*/  @P0 BRA `(.L_x_76) ;  /* 0x0000000400b40947 */ /* 0x000fea0003800000 */
[----:B------:R-:W0:Y:S01]  /*16c0*/  LDC R4, c[0x0][0x3c0] ;  /* 0x0000f000ff047b82 */ /* 0x000e220000000800 */
[----:B------:R-:W-:Y:S01]  /*16d0*/  USHF.L.U32 UR5, UR16, 0xc, URZ ;  /* 0x0000000c10057899 */ /* 0x000fe200080006ff */
[----:B------:R-:W-:Y:S01]  /*16e0*/  LOP3.LUT R3, RZ, R0, RZ, 0x33, !PT ;  /* 0x00000000ff037212 */ /* 0x000fe200078e33ff */
[----:B------:R-:W-:Y:S02]  /*16f0*/  BSSY.RECONVERGENT B2, `(.L_x_77) ;  /* 0x000002e000027945 */ /* 0x000fe40003800200 */
[----:B------:R-:W-:-:S06]  /*1700*/  UIADD3 UR5, UPT, UPT, UR5, UR6, URZ ;  /* 0x0000000605057290 */ /* 0x000fcc000fffe0ff */
[----:B------:R-:W-:Y:S01]  /*1710*/  IADD3 R2, PT, PT, R2, -UR5, R3 ;  /* 0x8000000502027c10 */ /* 0x000fe2000fffe003 */
[----:B0-----:R-:W-:-:S04]  /*1720*/  IMAD R3, R4, UR4, RZ ;  /* 0x0000000404037c24 */ /* 0x001fc8000f8e02ff */
[----:B------:R-:W-:-:S05]  /*1730*/  IMAD R2, R3, -0x1000, R2 ;  /* 0xfffff00003027824 */ /* 0x000fca00078e0202 */
[C---:B------:R-:W-:Y:S02]  /*1740*/  ISETP.GE.U32.AND P0, PT, R2.reuse, 0xf00, PT ;  /* 0x00000f000200780c */ /* 0x040fe40003f06070 */
[----:B------:R-:W-:Y:S01]  /*1750*/  LEA.HI R20, R2, 0x1, RZ, 0x18 ;  /* 0x0000000102147811 */ /* 0x000fe200078fc0ff */
[----:B------:R-:W-:-:S03]  /*1760*/  IMAD.MOV.U32 R2, RZ, RZ, R0 ;  /* 0x000000ffff027224 */ /* 0x000fc600078e0000 */
[----:B------:R-:W-:-:S04]  /*1770*/  LOP3.LUT R21, R20, 0xf, RZ, 0xc0, !PT ;  /* 0x0000000f14157812 */ /* 0x000fc800078ec0ff */
[----:B------:R-:W-:-:S03]  /*1780*/  ISETP.NE.AND P1, PT, R21, RZ, PT ;  /* 0x000000ff1500720c */ /* 0x000fc60003f25270 */
[----:B------:R-:W-:Y:S10]  /*1790*/  @!P0 BRA `(.L_x_78) ;  /* 0x00000000008c8947 */ /* 0x000ff40003800000 */
[----:B------:R-:W-:-:S04]  /*17a0*/  LEA.HI R2, R7, 0x1, RZ, 0x18 ;  /* 0x0000000107027811 */ /* 0x000fc800078fc0ff */
[----:B------:R-:W-:Y:S01]  /*17b0*/  LOP3.LUT R3, R2, 0x1fffff0, RZ, 0xc0, !PT ;  /* 0x01fffff002037812 */ /* 0x000fe200078ec0ff */
[----:B------:R-:W-:-:S04]  /*17c0*/  IMAD.MOV.U32 R2, RZ, RZ, R0 ;  /* 0x000000ffff027224 */ /* 0x000fc800078e0000 */
[----:B------:R-:W-:-:S07]  /*17d0*/  IMAD.MOV R3, RZ, RZ, -R3 ;  /* 0x000000ffff037224 */ /* 0x000fce00078e0a03 */
.L_x_79:
[----:B------:R-:W-:-:S05]  /*17e0*/  IMAD.MOV.U32 R10, RZ, RZ, R6 ;  /* 0x000000ffff0a7224 */ /* 0x000fca00078e0006 */
        /* <DEDUP_REMOVED lines=16> */
[----:B------:R-:W-:-:S02]  /*18f0*/  VIADD R3, R3, 0x10 ;  /* 0x0000001003037836 */ /* 0x000fc40000000000 */
[----:B------:R-:W-:-:S03]  /*1900*/  VIADD R2, R2, 0x1000 ;  /* 0x0000100002027836 */ /* 0x000fc60000000000 */
[----:B------:R-:W-:Y:S02]  /*1910*/  ISETP.NE.AND P0, PT, R3, RZ, PT ;  /* 0x000000ff0300720c */ /* 0x000fe40003f05270 */
[----:B--2---:R-:W-:-:S04]  /*1920*/  IADD3 R14, PT, PT, R14, R15, R8 ;  /* 0x0000000f0e0e7210 */ /* 0x004fc80007ffe008 */
[----:B---3--:R-:W-:-:S04]  /*1930*/  IADD3 R14, PT, PT, R16, R17, R14 ;  /* 0x00000011100e7210 */ /* 0x008fc80007ffe00e */
[----:B----4-:R-:W-:-:S04]  /*1940*/  IADD3 R14, PT, PT, R18, R19, R14 ;  /* 0x00000013120e7210 */ /* 0x010fc80007ffe00e */
[----:B-----5:R-:W-:-:S04]  /*1950*/  IADD3 R14, PT, PT, R22, R23, R14 ;  /* 0x00000017160e7210 */ /* 0x020fc80007ffe00e */
[----:B------:R-:W-:-:S04]  /*1960*/  IADD3 R14, PT, PT, R24, R25, R14 ;  /* 0x00000019180e7210 */ /* 0x000fc80007ffe00e */
[----:B------:R-:W-:Y:S02]  /*1970*/  IADD3 R13, PT, PT, R6, R13, R14 ;  /* 0x0000000d060d7210 */ /* 0x000fe40007ffe00e */
[----:B------:R-:W-:-:S05]  /*1980*/  IADD3 R6, P2, PT, R10, 0x4000, RZ ;  /* 0x000040000a067810 */ /* 0x000fca0007f5e0ff */
[----:B0-----:R-:W-:Y:S01]  /*1990*/  IMAD.X R11, RZ, RZ, R11, P2 ;  /* 0x000000ffff0b7224 */ /* 0x001fe200010e060b */
[----:B------:R-:W-:-:S04]  /*19a0*/  IADD3 R9, PT, PT, R12, R9, R13 ;  /* 0x000000090c097210 */ /* 0x000fc80007ffe00d */
[----:B------:R-:W-:Y:S01]  /*19b0*/  IADD3 R8, PT, PT, R5, R4, R9 ;  /* 0x0000000405087210 */ /* 0x000fe20007ffe009 */
[----:B------:R-:W-:Y:S06]  /*19c0*/  @P0 BRA `(.L_x_79) ;  /* 0xfffffffc00840947 */ /* 0x000fec000383ffff */
.L_x_78:
[----:B------:R-:W-:Y:S05]  /*19d0*/  BSYNC.RECONVERGENT B2 ;  /* 0x0000000000027941 */ /* 0x000fea0003800200 */
.L_x_77:
[----:B------:R-:W-:Y:S05]  /*19e0*/  @!P1 BRA `(.L_x_76) ;  /* 0x0000000000e89947 */ /* 0x000fea0003800000 */
[----:B------:R-:W-:Y:S01]  /*19f0*/  ISETP.GE.U32.AND P0, PT, R21, 0x8, PT ;  /* 0x000000081500780c */ /* 0x000fe20003f06070 */
[----:B------:R-:W-:Y:S01]  /*1a00*/  BSSY.RECONVERGENT B2, `(.L_x_80) ;  /* 0x0000015000027945 */ /* 0x000fe20003800200 */
[----:B------:R-:W-:-:S04]  /*1a10*/  LOP3.LUT R15, R20, 0x7, RZ, 0xc0, !PT ;  /* 0x00000007140f7812 */ /* 0x000fc800078ec0ff */
[----:B------:R-:W-:-:S07]  /*1a20*/  ISETP.NE.AND P1, PT, R15, RZ, PT ;  /* 0x000000ff0f00720c */ /* 0x000fce0003f25270 */
[----:B------:R-:W-:Y:S06]  /*1a30*/  @!P0 BRA `(.L_x_81) ;  /* 0x0000000000448947 */ /* 0x000fec0003800000 */
[----:B------:R-:W-:-:S05]  /*1a40*/  IADD3 R3, P0, PT, R2, UR8, RZ ;  /* 0x0000000802037c10 */ /* 0x000fca000ff1e0ff */
[----:B------:R-:W-:Y:S01]  /*1a50*/  IMAD.X R6, RZ, RZ, UR9, P0 ;  /* 0x00000009ff067e24 */ /* 0x000fe200080e06ff */
[----:B------:R-:W-:-:S04]  /*1a60*/  LEA R4, P0, R3, UR12, 0x2 ;  /* 0x0000000c03047c11 */ /* 0x000fc8000f8010ff */
        /* <DEDUP_REMOVED lines=8> */
[----:B------:R-:W5:Y:S01]  /*1af0*/  LDG.E R13, desc[UR14][R4.64+0x1c00] ;  /* 0x001c000e040d7981 */ /* 0x000f62000c1e1900 */
[----:B------:R-:W-:Y:S01]  /*1b00*/  VIADD R2, R2, 0x800 ;  /* 0x0000080002027836 */ /* 0x000fe20000000000 */
[----:B--2---:R-:W-:-:S04]  /*1b10*/  IADD3 R3, PT, PT, R6, R3, R8 ;  /* 0x0000000306037210 */ /* 0x004fc80007ffe008 */
[----:B---3--:R-:W-:-:S04]  /*1b20*/  IADD3 R3, PT, PT, R9, R10, R3 ;  /* 0x0000000a09037210 */ /* 0x008fc80007ffe003 */
[----:B----4-:R-:W-:-:S04]  /*1b30*/  IADD3 R3, PT, PT, R11, R12, R3 ;  /* 0x0000000c0b037210 */ /* 0x010fc80007ffe003 */
[----:B-----5:R-:W-:-:S07]  /*1b40*/  IADD3 R8, PT, PT, R13, R14, R3 ;  /* 0x0000000e0d087210 */ /* 0x020fce0007ffe003 */
.L_x_81:
[----:B------:R-:W-:Y:S05]  /*1b50*/  BSYNC.RECONVERGENT B2 ;  /* 0x0000000000027941 */ /* 0x000fea0003800200 */
.L_x_80:
[----:B------:R-:W-:Y:S05]  /*1b60*/  @!P1 BRA `(.L_x_76) ;  /* 0x0000000000889947 */ /* 0x000fea0003800000 */
[----:B------:R-:W-:Y:S01]  /*1b70*/  ISETP.GE.U32.AND P0, PT, R15, 0x4, PT ;  /* 0x000000040f00780c */ /* 0x000fe20003f06070 */
[----:B------:R-:W-:Y:S01]  /*1b80*/  BSSY.RECONVERGENT B2, `(.L_x_82) ;  /* 0x000000e000027945 */ /* 0x000fe20003800200 */
[----:B------:R-:W-:-:S11]  /*1b90*/  LOP3.LUT P1, RZ, R20, 0x3, RZ, 0xc0, !PT ;  /* 0x0000000314ff7812 */ /* 0x000fd6000782c0ff */
[----:B------:R-:W-:Y:S05]  /*1ba0*/  @!P0 BRA `(.L_x_83) ;  /* 0x00000000002c8947 */ /* 0x000fea0003800000 */
[----:B------:R-:W-:-:S05]  /*1bb0*/  IADD3 R3, P0, PT, R2, UR8, RZ ;  /* 0x0000000802037c10 */ /* 0x000fca000ff1e0ff */
[----:B------:R-:W-:Y:S01]  /*1bc0*/  IMAD.X R6, RZ, RZ, UR9, P0 ;  /* 0x00000009ff067e24 */ /* 0x000fe200080e06ff */
[----:B------:R-:W-:-:S04]  /*1bd0*/  LEA R4, P0, R3, UR12, 0x2 ;  /* 0x0000000c03047c11 */ /* 0x000fc8000f8010ff */
[----:B------:R-:W-:-:S05]  /*1be0*/  LEA.HI.X R5, R3, UR13, R6, 0x2, P0 ;  /* 0x0000000d03057c11 */ /* 0x000fca00080f1406 */
[----:B------:R-:W2:Y:S04]  /*1bf0*/  LDG.E R3, desc[UR14][R4.64] ;  /* 0x0000000e04037981 */ /* 0x000ea8000c1e1900 */
[----:B------:R-:W2:Y:S04]  /*1c00*/  LDG.E R6, desc[UR14][R4.64+0x400] ;  /* 0x0004000e04067981 */ /* 0x000ea8000c1e1900 */
[----:B------:R-:W3:Y:S04]  /*1c10*/  LDG.E R10, desc[UR14][R4.64+0x800] ;  /* 0x0008000e040a7981 */ /* 0x000ee8000c1e1900 */
[----:B------:R-:W3:Y:S01]  /*1c20*/  LDG.E R9, desc[UR14][R4.64+0xc00] ;  /* 0x000c000e04097981 */ /* 0x000ee2000c1e1900 */
[----:B------:R-:W-:Y:S01]  /*1c30*/  VIADD R2, R2, 0x400 ;  /* 0x0000040002027836 */ /* 0x000fe20000000000 */
[----:B--2---:R-:W-:-:S04]  /*1c40*/  IADD3 R3, PT, PT, R6, R3, R8 ;  /* 0x0000000306037210 */ /* 0x004fc80007ffe008 */
[----:B---3--:R-:W-:-:S07]  /*1c50*/  IADD3 R8, PT, PT, R9, R10, R3 ;  /* 0x0000000a09087210 */ /* 0x008fce0007ffe003 */
.L_x_83:
[----:B------:R-:W-:Y:S05]  /*1c60*/  BSYNC.RECONVERGENT B2 ;  /* 0x0000000000027941 */ /* 0x000fea0003800200 */
.L_x_82:
[----:B------:R-:W-:Y:S05]  /*1c70*/  @!P1 BRA `(.L_x_76) ;  /* 0x0000000000449947 */ /* 0x000fea0003800000 */
[----:B------:R-:W-:Y:S02]  /*1c80*/  LOP3.LUT R7, R7, 0xffff, RZ, 0xc0, !PT ;  /* 0x0000ffff07077812 */ /* 0x000fe400078ec0ff */
[----:B------:R-:W-:Y:S02]  /*1c90*/  IADD3 R6, P0, PT, R2, UR10, RZ ;  /* 0x0000000a02067c10 */ /* 0x000fe4000ff1e0ff */
[----:B------:R-:W-:Y:S02]  /*1ca0*/  LEA.HI R2, R7, 0x1, RZ, 0x18 ;  /* 0x0000000107027811 */ /* 0x000fe400078fc0ff */
[----:B------:R-:W-:Y:S01]  /*1cb0*/  LEA R5, P1, R6, UR12, 0x2 ;  /* 0x0000000c06057c11 */ /* 0x000fe2000f8210ff */
[----:B------:R-:W-:Y:S01]  /*1cc0*/  IMAD.X R3, RZ, RZ, UR7, P0 ;  /* 0x00000007ff037e24 */ /* 0x000fe200080e06ff */
[----:B------:R-:W-:-:S04]  /*1cd0*/  LOP3.LUT R2, R2, 0x3, RZ, 0xc0, !PT ;  /* 0x0000000302027812 */ /* 0x000fc800078ec0ff */
[----:B------:R-:W-:Y:S01]  /*1ce0*/  LEA.HI.X R6, R6, UR13, R3, 0x2, P1 ;  /* 0x0000000d06067c11 */ /* 0x000fe200088f1403 */
[----:B------:R-:W-:-:S07]  /*1cf0*/  IMAD.MOV R4, RZ, RZ, -R2 ;  /* 0x000000ffff047224 */ /* 0x000fce00078e0a02 */
.L_x_84:
[----:B------:R-:W-:Y:S02]  /*1d00*/  IMAD.MOV.U32 R3, RZ, RZ, R6 ;  /* 0x000000ffff037224 */ /* 0x000fe400078e0006 */
[----:B------:R-:W-:-:S05]  /*1d10*/  IMAD.MOV.U32 R2, RZ, RZ, R5 ;  /* 0x000000ffff027224 */ /* 0x000fca00078e0005 */
[----:B------:R-:W2:Y:S01]  /*1d20*/  LDG.E R3, desc[UR14][R2.64] ;  /* 0x0000000e02037981 */ /* 0x000ea2000c1e1900 */
[----:B------:R-:W-:Y:S01]  /*1d30*/  VIADD R4, R4, 0x1 ;  /* 0x0000000104047836 */ /* 0x000fe20000000000 */
[----:B------:R-:W-:-:S04]  /*1d40*/  IADD3 R5, P1, PT, R5, 0x400, RZ ;  /* 0x0000040005057810 */ /* 0x000fc80007f3e0ff */
[----:B------:R-:W-:Y:S01]  /*1d50*/  ISETP.NE.AND P0, PT, R4, RZ, PT ;  /* 0x000000ff0400720c */ /* 0x000fe20003f05270 */
[----:B------:R-:W-:Y:S02]  /*1d60*/  IMAD.X R6, RZ, RZ, R6, P1 ;  /* 0x000000ffff067224 */ /* 0x000fe400008e0606 */
[----:B--2---:R-:W-:-:S10]  /*1d70*/  IMAD.IADD R8, R3, 0x1, R8 ;  /* 0x0000000103087824 */ /* 0x004fd400078e0208 */
[----:B------:R-:W-:Y:S05]  /*1d80*/  @P0 BRA `(.L_x_84) ;  /* 0xfffffffc00dc0947 */ /* 0x000fea000383ffff */
.L_x_76:
[----:B------:R-:W-:Y:S05]  /*1d90*/  BSYNC.RECONVERGENT B1 ;  /* 0x0000000000017941 */ /* 0x000fea0003800200 */
.L_x_73:
        /* <DEDUP_REMOVED lines=37> */
[----:B0-----:R-:W0:Y:S01]  /*1ff0*/  LDS.64 R2, [UR4+0x20] ;  /* 0x00002004ff027984 */ /* 0x001e220008000a00 */
[----:B-1----:R-:W-:-:S04]  /*2000*/  IADD3 R0, PT, PT, R4, R0, R9 ;  /* 0x0000000004007210 */ /* 0x002fc80007ffe009 */
[----:B------:R-:W-:-:S04]  /*2010*/  IADD3 R0, PT, PT, R6, R0, R5 ;  /* 0x0000000006007210 */ /* 0x000fc80007ffe005 */
[----:B0-----:R-:W-:-:S05]  /*2020*/  IADD3 R0, PT, PT, R2, R0, R7 ;  /* 0x0000000002007210 */ /* 0x001fca0007ffe007 */
[----:B------:R-:W-:-:S07]  /*2030*/  IMAD.IADD R9, R0, 0x1, R3 ;  /* 0x0000000100097824 */ /* 0x000fce00078e0203 */
.L_x_72:
[----:B------:R-:W-:Y:S05]  /*2040*/  BSYNC.RECONVERGENT B0 ;  /* 0x0000000000007941 */ /* 0x000fea0003800200 */
.L_x_57:
[----:B------:R-:W-:Y:S05]  /*2050*/  @P0 EXIT ;  /* 0x000000000000094d */ /* 0x000fea0003800000 */
[----:B------:R-:W3:Y:S02]  /*2060*/  LDCU.64 UR4, c[0x0][0x388] ;  /* 0x00007100ff0477ac */ /* 0x000ee40008000a00 */
[----:B---3--:R-:W-:-:S06]  /*2070*/  UIMAD.WIDE.U32 UR4, UR16, 0x4, UR4 ;  /* 0x00000004100478a5 */ /* 0x008fcc000f8e0004 */
[----:B0-----:R-:W-:Y:S02]  /*2080*/  IMAD.U32 R2, RZ, RZ, UR4 ;  /* 0x00000004ff027e24 */ /* 0x001fe4000f8e00ff */
[----:B------:R-:W-:-:S05]  /*2090*/  IMAD.U32 R3, RZ, RZ, UR5 ;  /* 0x00000005ff037e24 */ /* 0x000fca000f8e00ff */
[----:B------:R-:W-:Y:S01]  /*20a0*/  STG.E desc[UR14][R2.64], R9 ;  /* 0x0000000902007986 */ /* 0x000fe2000c10190e */
[----:B------:R-:W-:Y:S05]  /*20b0*/  EXIT ;  /* 0x000000000000794d */ /* 0x000fea0003800000 */
.L_x_85:
        /* <DEDUP_REMOVED lines=12> */
.L_x_238:


//--------------------- .text._ZN3cub18CUB_300001_SM_10006detail6reduce28DeviceReduceSingleTileKernelINS2_10policy_hubIiyN4cuda3std3__44plusIiEEE10Policy1000EN6thrust24THRUST_300001_SM_1000_NS10device_ptrIiEEPfyS9_fiNS7_10__identityEEEvT0_T1_T2_T3_T4_T6_ --------------------------
	.section	.text._ZN3cub18CUB_300001_SM_10006detail6reduce28DeviceReduceSingleTileKernelINS2_10policy_hubIiyN4cuda3std3__44plusIiEEE10Policy1000EN6thrust24THRUST_300001_SM_1000_NS10device_ptrIiEEPfyS9_fiNS7_10__identityEEEvT0_T1_T2_T3_T4_T6_,"ax",@progbits
	.align	128
        .global         _ZN3cub18CUB_300001_SM_10006detail6reduce28DeviceReduceSingleTileKernelINS2_10policy_hubIiyN4cuda3std3__44plusIiEEE10Policy1000EN6thrust24THRUST_300001_SM_1000_NS10device_ptrIiEEPfyS9_fiNS7_10__identityEEEvT0_T1_T2_T3_T4_T6_
        .type           _ZN3cub18CUB_300001_SM_10006detail6reduce28DeviceReduceSingleTileKernelINS2_10policy_hubIiyN4cuda3std3__44plusIiEEE10Policy1000EN6thrust24THRUST_300001_SM_1000_NS10device_ptrIiEEPfyS9_fiNS7_10__identityEEEvT0_T1_T2_T3_T4_T6_,@function
        .size           _ZN3cub18CUB_300001_SM_10006detail6reduce28DeviceReduceSingleTileKernelINS2_10policy_hubIiyN4cuda3std3__44plusIiEEE10Policy1000EN6thrust24THRUST_300001_SM_1000_NS10device_ptrIiEEPfyS9_fiNS7_10__identityEEEvT0_T1_T2_T3_T4_T6_,(.L_x_239 - _ZN3cub18CUB_300001_SM_10006detail6reduce28DeviceReduceSingleTileKernelINS2_10policy_hubIiyN4cuda3std3__44plusIiEEE10Policy1000EN6thrust24THRUST_300001_SM_1000_NS10device_ptrIiEEPfyS9_fiNS7_10__identityEEEvT0_T1_T2_T3_T4_T6_)
        .other          _ZN3cub18CUB_300001_SM_10006detail6reduce28DeviceReduceSingleTileKernelINS2_10policy_hubIiyN4cuda3std3__44plusIiEEE10Policy1000EN6thrust24THRUST_300001_SM_1000_NS10device_ptrIiEEPfyS9_fiNS7_10__identityEEEvT0_T1_T2_T3_T4_T6_,@"STO_CUDA_ENTRY STV_DEFAULT"
_ZN3cub18CUB_300001_SM_10006detail6reduce28DeviceReduceSingleTileKernelINS2_10policy_hubIiyN4cuda3std3__44plusIiEEE10Policy1000EN6thrust24THRUST_300001_SM_1000_NS10device_ptrIiEEPfyS9_fiNS7_10__identityEEEvT0_T1_T2_T3_T4_T6_:
.text._ZN3cub18CUB_300001_SM_10006detail6reduce28DeviceReduceSingleTileKernelINS2_10policy_hubIiyN4cuda3std3__44plusIiEEE10Policy1000EN6thrust24THRUST_300001_SM_1000_NS10device_ptrIiEEPfyS9_fiNS7_10__identityEEEvT0_T1_T2_T3_T4_T6_:
[----:B------:R-:W-:Y:S01]  /*0000*/  LDC R1, c[0x0][0x37c] ;  /* 0x0000df00ff017b82 */ /* 0x000fe20000000800 */
[----:B------:R-:W0:Y:S01]  /*0010*/  LDCU.64 UR4, c[0x0][0x390] ;  /* 0x00007200ff0477ac */ /* 0x000e220008000a00 */
[----:B------:R-:W1:Y:S01]  /*0020*/  LDCU.64 UR6, c[0x0][0x358] ;  /* 0x00006b00ff0677ac */ /* 0x000e620008000a00 */
[----:B0-----:R-:W-:Y:S02]  /*0030*/  IMAD.U32 R4, RZ, RZ, UR4 ;  /* 0x00000004ff047e24 */ /* 0x001fe4000f8e00ff */
[----:B------:R-:W-:-:S03]  /*0040*/  IMAD.U32 R0, RZ, RZ, UR5 ;  /* 0x00000005ff007e24 */ /* 0x000fc6000f8e00ff */
[----:B------:R-:W-:-:S04]  /*0050*/  ISETP.NE.U32.AND P0, PT, R4, RZ, PT ;  /* 0x000000ff0400720c */ /* 0x000fc80003f05070 */
[----:B------:R-:W-:-:S13]  /*0060*/  ISETP.NE.AND.EX P0, PT, R0, RZ, PT, P0 ;  /* 0x000000ff0000720c */ /* 0x000fda0003f05300 */
        /* <DEDUP_REMOVED lines=8> */
.L_x_86:
[----:B------:R-:W-:Y:S01]  /*00f0*/  ISETP.GT.U32.AND P0, PT, R4, 0xfff, PT ;  /* 0x00000fff0400780c */ /* 0x000fe20003f04070 */
[----:B------:R-:W-:Y:S03]  /*0100*/  BSSY.RECONVERGENT B0, `(.L_x_87) ;  /* 0x00001d1000007945 */ /* 0x000fe60003800200 */
[----:B------:R-:W-:-:S13]  /*0110*/  ISETP.GT.U32.AND.EX P0, PT, R0, RZ, PT, P0 ;  /* 0x000000ff0000720c */ /* 0x000fda0003f04100 */
[----:B------:R-:W-:Y:S05]  /*0120*/  @P0 BRA `(.L_x_88) ;  /* 0x0000000c00940947 */ /* 0x000fea0003800000 */
[----:B------:R-:W0:Y:S01]  /*0130*/  S2R R5, SR_TID.X ;  /* 0x0000000000057919 */ /* 0x000e220000002100 */
[----:B------:R-:W-:Y:S01]  /*0140*/  BSSY.RECONVERGENT B1, `(.L_x_89) ;  /* 0x0000009000017945 */ /* 0x000fe20003800200 */
[----:B------:R-:W-:Y:S01]  /*0150*/  IMAD.MOV.U32 R6, RZ, RZ, RZ ;  /* 0x000000ffff067224 */ /* 0x000fe200078e00ff */
[----:B0-----:R-:W-:Y:S01]  /*0160*/  ISETP.GE.U32.AND P0, PT, R5, R4, PT ;  /* 0x000000040500720c */ /* 0x001fe20003f06070 */
[----:B------:R-:W-:-:S12]  /*0170*/  IMAD.MOV.U32 R7, RZ, RZ, R5 ;  /* 0x000000ffff077224 */ /* 0x000fd800078e0005 */
[----:B------:R-:W-:Y:S05]  /*0180*/  @P0 BRA `(.L_x_90) ;  /* 0x0000000000100947 */ /* 0x000fea0003800000 */
[----:B------:R-:W0:Y:S02]  /*0190*/  LDC.64 R2, c[0x0][0x380] ;  /* 0x0000e000ff027b82 */ /* 0x000e240000000a00 */
[----:B0-----:R-:W-:-:S05]  /*01a0*/  IMAD.WIDE.U32 R2, R5, 0x4, R2 ;  /* 0x0000000405027825 */ /* 0x001fca00078e0002 */
[----:B------:R0:W5:Y:S01]  /*01b0*/  LDG.E R6, desc[UR6][R2.64] ;  /* 0x0000000602067981 */ /* 0x000162000c1e1900 */
[----:B------:R-:W-:-:S07]  /*01c0*/  VIADD R7, R5, 0x100 ;  /* 0x0000010005077836 */ /* 0x000fce0000000000 */
.L_x_90:
[----:B------:R-:W-:Y:S05]  /*01d0*/  BSYNC.RECONVERGENT B1 ;  /* 0x0000000000017941 */ /* 0x000fea0003800200 */
.L_x_89:
[----:B------:R-:W-:Y:S01]  /*01e0*/  ISETP.GE.U32.AND P0, PT, R7, R4, PT ;  /* 0x000000040700720c */ /* 0x000fe20003f06070 */
[----:B------:R-:W-:-:S12]  /*01f0*/  BSSY.RECONVERGENT B1, `(.L_x_91) ;  /* 0x0000060000017945 */ /* 0x000fd80003800200 */
[----:B------:R-:W-:Y:S05]  /*0200*/  @P0 BRA `(.L_x_92) ;  /* 0x0000000400780947 */ /* 0x000fea0003800000 */
[----:B0-----:R-:W-:Y:S01]  /*0210*/  LOP3.LUT R3, RZ, R7, RZ, 0x33, !PT ;  /* 0x00000007ff037212 */ /* 0x001fe200078e33ff */
[----:B------:R-:W-:Y:S04]  /*0220*/  BSSY.RECONVERGENT B2, `(.L_x_93) ;  /* 0x000002c000027945 */ /* 0x000fe80003800200 */
[----:B------:R-:W-:-:S05]  /*0230*/  IMAD.IADD R3, R3, 0x1, R4 ;  /* 0x0000000103037824 */ /* 0x000fca00078e0204 */
[C---:B------:R-:W-:Y:S02]  /*0240*/  ISETP.GE.U32.AND P0, PT, R3.reuse, 0xf00, PT ;  /* 0x00000f000300780c */ /* 0x040fe40003f06070 */
[----:B------:R-:W-:-:S04]  /*0250*/  LEA.HI R8, R3, 0x1, RZ, 0x18 ;  /* 0x0000000103087811 */ /* 0x000fc800078fc0ff */
[----:B------:R-:W-:-:S04]  /*0260*/  LOP3.LUT R22, R8, 0xf, RZ, 0xc0, !PT ;  /* 0x0000000f08167812 */ /* 0x000fc800078ec0ff */
[----:B------:R-:W-:-:S03]  /*0270*/  ISETP.NE.AND P1, PT, R22, RZ, PT ;  /* 0x000000ff1600720c */ /* 0x000fc60003f25270 */
[----:B------:R-:W-:Y:S10]  /*0280*/  @!P0 BRA `(.L_x_94) ;  /* 0x0000000000948947 */ /* 0x000ff40003800000 */
[----:B------:R-:W0:Y:S01]  /*0290*/  LDC.64 R2, c[0x0][0x380] ;  /* 0x0000e000ff027b82 */ /* 0x000e220000000a00 */
[----:B------:R-:W-:-:S05]  /*02a0*/  LOP3.LUT R9, R8, 0x1fffff0, RZ, 0xc0, !PT ;  /* 0x01fffff008097812 */ /* 0x000fca00078ec0ff */
[----:B------:R-:W-:Y:S02]  /*02b0*/  IMAD.MOV R9, RZ, RZ, -R9 ;  /* 0x000000ffff097224 */ /* 0x000fe400078e0a09 */
[----:B0-----:R-:W-:-:S03]  /*02c0*/  IMAD.WIDE.U32 R2, R7, 0x4, R2 ;  /* 0x0000000407027825 */ /* 0x001fc600078e0002 */
[----:B------:R-:W-:-:S05]  /*02d0*/  IADD3 R15, P0, PT, R2, 0x2000, RZ ;  /* 0x00002000020f7810 */ /* 0x000fca0007f1e0ff */
[----:B------:R-:W-:-:S08]  /*02e0*/  IMAD.X R3, RZ, RZ, R3, P0 ;  /* 0x000000ffff037224 */ /* 0x000fd000000e0603 */
.L_x_95:
        /* <DEDUP_REMOVED lines=31> */
.L_x_94:
[----:B------:R-:W-:Y:S05]  /*04e0*/  BSYNC.RECONVERGENT B2 ;  /* 0x0000000000027941 */ /* 0x000fea0003800200 */
.L_x_93:
[----:B------:R-:W-:Y:S05]  /*04f0*/  @!P1 BRA `(.L_x_92) ;  /* 0x0000000000bc9947 */ /* 0x000fea0003800000 */
[----:B------:R-:W-:Y:S01]  /*0500*/  ISETP.GE.U32.AND P0, PT, R22, 0x8, PT ;  /* 0x000000081600780c */ /* 0x000fe20003f06070 */
[----:B------:R-:W-:Y:S01]  /*0510*/  BSSY.RECONVERGENT B2, `(.L_x_96) ;  /* 0x0000013000027945 */ /* 0x000fe20003800200 */
[----:B------:R-:W-:-:S04]  /*0520*/  LOP3.LUT R17, R8, 0x7, RZ, 0xc0, !PT ;  /* 0x0000000708117812 */ /* 0x000fc800078ec0ff */
[----:B------:R-:W-:-:S07]  /*0530*/  ISETP.NE.AND P1, PT, R17, RZ, PT ;  /* 0x000000ff1100720c */ /* 0x000fce0003f25270 */
[----:B------:R-:W-:Y:S06]  /*0540*/  @!P0 BRA `(.L_x_97) ;  /* 0x00000000003c8947 */ /* 0x000fec0003800000 */
[----:B------:R-:W0:Y:S02]  /*0550*/  LDC.64 R2, c[0x0][0x380] ;  /* 0x0000e000ff027b82 */ /* 0x000e240000000a00 */
[----:B0-----:R-:W-:-:S05]  /*0560*/  IMAD.WIDE R2, R7, 0x4, R2 ;  /* 0x0000000407027825 */ /* 0x001fca00078e0202 */
        /* <DEDUP_REMOVED lines=13> */
.L_x_97:
[----:B------:R-:W-:Y:S05]  /*0640*/  BSYNC.RECONVERGENT B2 ;  /* 0x0000000000027941 */ /* 0x000fea0003800200 */
.L_x_96:
        /* <DEDUP_REMOVED lines=11> */
[----:B------:R-:W3:Y:S01]  /*0700*/  LDG.E R12, desc[UR6][R2.64+0xc00] ;  /* 0x000c0006020c7981 */ /* 0x000ee2000c1e1900 */
[----:B------:R-:W-:Y:S01]  /*0710*/  VIADD R7, R7, 0x400 ;  /* 0x0000040007077836 */ /* 0x000fe20000000000 */
[----:B--2--5:R-:W-:-:S04]  /*0720*/  IADD3 R6, PT, PT, R8, R9, R6 ;  /* 0x0000000908067210 */ /* 0x024fc80007ffe006 */
[----:B---3--:R-:W-:-:S07]  /*0730*/  IADD3 R6, PT, PT, R12, R11, R6 ;  /* 0x0000000b0c067210 */ /* 0x008fce0007ffe006 */
.L_x_99:
[----:B------:R-:W-:Y:S05]  /*0740*/  BSYNC.RECONVERGENT B2 ;  /* 0x0000000000027941 */ /* 0x000fea0003800200 */
.L_x_98:
[----:B------:R-:W-:Y:S05]  /*0750*/  @!P1 BRA `(.L_x_92) ;  /* 0x0000000000249947 */ /* 0x000fea0003800000 */
[----:B------:R-:W0:Y:S01]  /*0760*/  LDC.64 R8, c[0x0][0x380] ;  /* 0x0000e000ff087b82 */ /* 0x000e220000000a00 */
[----:B------:R-:W-:-:S07]  /*0770*/  IMAD.MOV R10, RZ, RZ, -R10 ;  /* 0x000000ffff0a7224 */ /* 0x000fce00078e0a0a */
.L_x_100:
[----:B0-----:R-:W-:-:S06]  /*0780*/  IMAD.WIDE R2, R7, 0x4, R8 ;  /* 0x0000000407027825 */ /* 0x001fcc00078e0208 */
[----:B------:R-:W2:Y:S01]  /*0790*/  LDG.E R3, desc[UR6][R2.64] ;  /* 0x0000000602037981 */ /* 0x000ea2000c1e1900 */
[----:B------:R-:W-:Y:S02]  /*07a0*/  VIADD R10, R10, 0x1 ;  /* 0x000000010a0a7836 */ /* 0x000fe40000000000 */
[----:B------:R-:W-:-:S03]  /*07b0*/  VIADD R7, R7, 0x100 ;  /* 0x0000010007077836 */ /* 0x000fc60000000000 */
[----:B------:R-:W-:Y:S01]  /*07c0*/  ISETP.NE.AND P0, PT, R10, RZ, PT ;  /* 0x000000ff0a00720c */ /* 0x000fe20003f05270 */
[----:B--2--5:R-:W-:-:S12]  /*07d0*/  IMAD.IADD R6, R3, 0x1, R6 ;  /* 0x0000000103067824 */ /* 0x024fd800078e0206 */
[----:B------:R-:W-:Y:S05]  /*07e0*/  @P0 BRA `(.L_x_100) ;  /* 0xfffffffc00e40947 */ /* 0x000fea000383ffff */
.L_x_92:
[----:B------:R-:W-:Y:S05]  /*07f0*/  BSYNC.RECONVERGENT B1 ;  /* 0x0000000000017941 */ /* 0x000fea0003800200 */
.L_x_91:
[----:B------:R-:W-:-:S04]  /*0800*/  ISETP.GE.U32.AND P0, PT, R4, 0x100, PT ;  /* 0x000001000400780c */ /* 0x000fc80003f06070 */
[----:B------:R-:W-:-:S13]  /*0810*/  ISETP.GE.U32.AND.EX P0, PT, R0, RZ, PT, P0 ;  /* 0x000000ff0000720c */ /* 0x000fda0003f06100 */
[----:B------:R-:W-:Y:S05]  /*0820*/  @!P0 BRA `(.L_x_101) ;  /* 0x0000000000ac8947 */ /* 0x000fea0003800000 */
[----:B------:R-:W1:Y:S01]  /*0830*/  S2R R8, SR_LANEID ;  /* 0x0000000000087919 */ /* 0x000e620000000000 */
[----:B------:R-:W-:Y:S01]  /*0840*/  ISETP.NE.AND P5, PT, R5, RZ, PT ;  /* 0x000000ff0500720c */ /* 0x000fe20003fa5270 */
[----:B-----5:R-:W0:Y:S01]  /*0850*/  SHFL.DOWN PT, R0, R6, 0x1, 0x1f ;  /* 0x08201f0006007f89 */ /* 0x020e2200000e0000 */
[C---:B-1----:R-:W-:Y:S02]  /*0860*/  ISETP.GT.AND P0, PT, R8.reuse, 0x1e, PT ;  /* 0x0000001e0800780c */ /* 0x042fe40003f04270 */
[----:B------:R-:W-:Y:S02]  /*0870*/  ISETP.NE.AND P1, PT, R8, RZ, PT ;  /* 0x000000ff0800720c */ /* 0x000fe40003f25270 */
[----:B0-----:R-:W-:Y:S02]  /*0880*/  SEL R3, R0, RZ, !P0 ;  /* 0x000000ff00037207 */ /* 0x001fe40004000000 */
        /* <DEDUP_REMOVED lines=21> */
[----:B0-----:R-:W-:-:S05]  /*09e0*/  SEL R3, R3, RZ, !P0 ;  /* 0x000000ff03037207 */ /* 0x001fca0004000000 */
[----:B------:R-:W-:-:S05]  /*09f0*/  IMAD.IADD R7, R2, 0x1, R3 ;  /* 0x0000000102077824 */ /* 0x000fca00078e0203 */
[----:B------:R1:W-:Y:S01]  /*0a00*/  @!P1 STS [R0+0x8], R7 ;  /* 0x0000080700009388 */ /* 0x0003e20000000800 */
[----:B------:R-:W-:Y:S06]  /*0a10*/  BAR.SYNC.DEFER_BLOCKING 0x0 ;  /* 0x0000000000007b1d */ /* 0x000fec0000010000 */
[----:B------:R-:W-:Y:S05]  /*0a20*/  @P5 BRA `(.L_x_102) ;  /* 0x0000001000f85947 */ /* 0x000fea0003800000 */
[----:B------:R-:W0:Y:S01]  /*0a30*/  S2UR UR5, SR_CgaCtaId ;  /* 0x00000000000579c3 */ /* 0x000e220000008800 */
[----:B------:R-:W-:Y:S02]  /*0a40*/  UMOV UR4, 0x400 ;  /* 0x0000040000047882 */ /* 0x000fe40000000000 */
[----:B0-----:R-:W-:-:S09]  /*0a50*/  ULEA UR4, UR5, UR4, 0x18 ;  /* 0x0000000405047291 */ /* 0x001fd2000f8ec0ff */
[----:B-1----:R-:W-:Y:S04]  /*0a60*/  LDS R0, [UR4+0xc] ;  /* 0x00000c04ff007984 */ /* 0x002fe80008000800 */
[----:B------:R-:W0:Y:S04]  /*0a70*/  LDS.128 R8, [UR4+0x10] ;  /* 0x00001004ff087984 */ /* 0x000e280008000c00 */
[----:B------:R-:W1:Y:S01]  /*0a80*/  LDS.64 R2, [UR4+0x20] ;  /* 0x00002004ff027984 */ /* 0x000e620008000a00 */
[----:B0-----:R-:W-:-:S04]  /*0a90*/  IADD3 R0, PT, PT, R8, R0, R7 ;  /* 0x0000000008007210 */ /* 0x001fc80007ffe007 */
[----:B------:R-:W-:-:S04]  /*0aa0*/  IADD3 R0, PT, PT, R10, R0, R9 ;  /* 0x000000000a007210 */ /* 0x000fc80007ffe009 */
[----:B-1----:R-:W-:-:S05]  /*0ab0*/  IADD3 R0, PT, PT, R2, R0, R11 ;  /* 0x0000000002007210 */ /* 0x002fca0007ffe00b */
[----:B------:R-:W-:Y:S01]  /*0ac0*/  IMAD.IADD R7, R0, 0x1, R3 ;  /* 0x0000000100077824 */ /* 0x000fe200078e0203 */
[----:B------:R-:W-:Y:S06]  /*0ad0*/  BRA `(.L_x_102) ;  /* 0x0000001000cc7947 */ /* 0x000fec0003800000 */
.L_x_101:
[C---:B0-----:R-:W-:Y:S01]  /*0ae0*/  LOP3.LUT R2, R5.reuse, 0x3e0, RZ, 0xc0, !PT ;  /* 0x000003e005027812 */ /* 0x041fe200078ec0ff */
[----:B------:R-:W0:Y:S01]  /*0af0*/  S2R R12, SR_LANEID ;  /* 0x00000000000c7919 */ /* 0x000e220000000000 */
[----:B------:R-:W-:Y:S02]  /*0b00*/  ISETP.NE.AND P5, PT, R5, RZ, PT ;  /* 0x000000ff0500720c */ /* 0x000fe40003fa5270 */
[----:B------:R-:W-:Y:S01]  /*0b10*/  LOP3.LUT R7, RZ, R2, RZ, 0x33, !PT ;  /* 0x00000002ff077212 */ /* 0x000fe200078e33ff */
[----:B------:R-:W-:-:S04]  /*0b20*/  VIADD R3, R2, 0x20 ;  /* 0x0000002002037836 */ /* 0x000fc80000000000 */
[----:B------:R-:W-:Y:S01]  /*0b30*/  IMAD.IADD R7, R7, 0x1, R4 ;  /* 0x0000000107077824 */ /* 0x000fe200078e0204 */
[----:B------:R-:W-:-:S04]  /*0b40*/  ISETP.GT.U32.AND P0, PT, R3, R4, PT ;  /* 0x000000040300720c */ /* 0x000fc80003f04070 */
        /* <DEDUP_REMOVED lines=10> */
[----:B------:R-:W-:Y:S01]  /*0bf0*/  @!P1 SHF.R.U32.HI R9, RZ, 0x3, R5 ;  /* 0x00000003ff099819 */ /* 0x000fe20000011605 */
[----:B------:R-:W1:Y:S03]  /*0c00*/  SHFL.DOWN PT, R7, R2, 0x2, R3 ;  /* 0x0840000002077989 */ /* 0x000e6600000e0003 */
[----:B------:R-:W-:Y:S02]  /*0c10*/  @!P1 LOP3.LUT R9, R9, 0x7c, RZ, 0xc0, !PT ;  /* 0x0000007c09099812 */ /* 0x000fe400078ec0ff */
[----:B-1----:R-:W-:Y:S02]  /*0c20*/  SEL R7, R7, RZ, !P0 ;  /* 0x000000ff07077207 */ /* 0x002fe40004000000 */
[----:B------:R-:W-:Y:S02]  /*0c30*/  ISETP.GT.AND P0, PT, R10, R3, PT ;  /* 0x000000030a00720c */ /* 0x000fe40003f04270 */
[----:B------:R-:W-:Y:S01]  /*0c40*/  @!P1 MOV R10, 0x400 ;  /* 0x00000400000a9802 */ /* 0x000fe20000000f00 */
[----:B------:R-:W-:-:S02]  /*0c50*/  IMAD.IADD R8, R2, 0x1, R7 ;  /* 0x0000000102087824 */ /* 0x000fc400078e0207 */
[----:B------:R-:W-:Y:S01]  /*0c60*/  VIADD R2, R12, 0x8 ;  /* 0x000000080c027836 */ /* 0x000fe20000000000 */
[----:B0-----:R-:W-:Y:S02]  /*0c70*/  @!P1 LEA R10, R11, R10, 0x18 ;  /* 0x0000000a0b0a9211 */ /* 0x001fe400078ec0ff */
        /* <DEDUP_REMOVED lines=11> */
[----:B0-----:R-:W-:-:S05]  /*0d30*/  SEL R7, R7, RZ, !P0 ;  /* 0x000000ff07077207 */ /* 0x001fca0004000000 */
[----:B------:R-:W-:-:S05]  /*0d40*/  IMAD.IADD R7, R2, 0x1, R7 ;  /* 0x0000000102077824 */ /* 0x000fca00078e0207 */
[----:B------:R0:W-:Y:S01]  /*0d50*/  @!P1 STS [R10+0x8], R7 ;  /* 0x000008070a009388 */ /* 0x0001e20000000800 */
[----:B------:R-:W-:Y:S06]  /*0d60*/  BAR.SYNC.DEFER_BLOCKING 0x0 ;  /* 0x0000000000007b1d */ /* 0x000fec0000010000 */
[----:B------:R-:W-:Y:S05]  /*0d70*/  @P5 BRA `(.L_x_102) ;  /* 0x0000001000245947 */ /* 0x000fea0003800000 */
[----:B------:R-:W1:Y:S01]  /*0d80*/  S2UR UR5, SR_CgaCtaId ;  /* 0x00000000000579c3 */ /* 0x000e620000008800 */
[----:B------:R-:W-:Y:S01]  /*0d90*/  UMOV UR4, 0x400 ;  /* 0x0000040000047882 */ /* 0x000fe20000000000 */
[C---:B------:R-:W-:Y:S02]  /*0da0*/  ISETP.GT.U32.AND P0, PT, R4.reuse, 0x40, PT ;  /* 0x000000400400780c */ /* 0x040fe40003f04070 */
[C---:B------:R-:W-:Y:S02]  /*0db0*/  ISETP.GT.U32.AND P6, PT, R4.reuse, 0x20, PT ;  /* 0x000000200400780c */ /* 0x040fe40003fc4070 */
[C---:B------:R-:W-:Y:S02]  /*0dc0*/  ISETP.GT.U32.AND P4, PT, R4.reuse, 0x60, PT ;  /* 0x000000600400780c */ /* 0x040fe40003f84070 */
[----:B------:R-:W-:Y:S02]  /*0dd0*/  ISETP.GT.U32.AND P2, PT, R4, 0x80, PT ;  /* 0x000000800400780c */ /* 0x000fe40003f44070 */
[----:B------:R-:W-:-:S02]  /*0de0*/  ISETP.GT.U32.AND.EX P0, PT, R0, RZ, PT, P0 ;  /* 0x000000ff0000720c */ /* 0x000fc40003f04100 */
[----:B------:R-:W-:Y:S02]  /*0df0*/  ISETP.GT.U32.AND.EX P6, PT, R0, RZ, PT, P6 ;  /* 0x000000ff0000720c */ /* 0x000fe40003fc4160 */
[C---:B------:R-:W-:Y:S02]  /*0e00*/  ISETP.GT.U32.AND P3, PT, R4.reuse, 0xa0, PT ;  /* 0x000000a00400780c */ /* 0x040fe40003f64070 */
[----:B------:R-:W-:Y:S02]  /*0e10*/  ISETP.GT.U32.AND P1, PT, R4, 0xc0, PT ;  /* 0x000000c00400780c */ /* 0x000fe40003f24070 */
[C---:B------:R-:W-:Y:S02]  /*0e20*/  ISETP.GT.U32.AND.EX P4, PT, R0.reuse, RZ, PT, P4 ;  /* 0x000000ff0000720c */ /* 0x040fe40003f84140 */
[C---:B------:R-:W-:Y:S02]  /*0e30*/  ISETP.GT.U32.AND.EX P2, PT, R0.reuse, RZ, PT, P2 ;  /* 0x000000ff0000720c */ /* 0x040fe40003f44120 */
[C---:B------:R-:W-:Y:S01]  /*0e40*/  ISETP.GT.U32.AND.EX P3, PT, R0.reuse, RZ, PT, P3 ;  /* 0x000000ff0000720c */ /* 0x040fe20003f64130 */
[----:B-1----:R-:W-:Y:S01]  /*0e50*/  ULEA UR4, UR5, UR4, 0x18 ;  /* 0x0000000405047291 */ /* 0x002fe2000f8ec0ff */
[----:B------:R-:W-:-:S08]  /*0e60*/  ISETP.GT.U32.AND.EX P1, PT, R0, RZ, PT, P1 ;  /* 0x000000ff0000720c */ /* 0x000fd00003f24110 */
[----:B0-----:R-:W0:Y:S04]  /*0e70*/  LDS.128 R8, [UR4+0x10] ;  /* 0x00001004ff087984 */ /* 0x001e280008000c00 */
[----:B------:R-:W1:Y:S04]  /*0e80*/  LDS R5, [UR4+0xc] ;  /* 0x00000c04ff057984 */ /* 0x000e680008000800 */
[----:B------:R-:W2:Y:S01]  /*0e90*/  LDS.64 R2, [UR4+0x20] ;  /* 0x00002004ff027984 */ /* 0x000ea20008000a00 */
[----:B0-----:R-:W-:Y:S02]  /*0ea0*/  SEL R8, R8, RZ, P0 ;  /* 0x000000ff08087207 */ /* 0x001fe40000000000 */
[----:B------:R-:W-:-:S02]  /*0eb0*/  ISETP.GT.U32.AND P0, PT, R4, 0xe0, PT ;  /* 0x000000e00400780c */ /* 0x000fc40003f04070 */
[----:B-1----:R-:W-:Y:S02]  /*0ec0*/  SEL R6, R5, RZ, P6 ;  /* 0x000000ff05067207 */ /* 0x002fe40003000000 */
[----:B------:R-:W-:Y:S02]  /*0ed0*/  SEL R9, R9, RZ, P4 ;  /* 0x000000ff09097207 */ /* 0x000fe40002000000 */
[----:B------:R-:W-:Y:S02]  /*0ee0*/  IADD3 R6, PT, PT, R8, R6, R7 ;  /* 0x0000000608067210 */ /* 0x000fe40007ffe007 */
[----:B------:R-:W-:Y:S02]  /*0ef0*/  SEL R10, R10, RZ, P2 ;  /* 0x000000ff0a0a7207 */ /* 0x000fe40001000000 */
[----:B------:R-:W-:Y:S02]  /*0f00*/  ISETP.GT.U32.AND.EX P0, PT, R0, RZ, PT, P0 ;  /* 0x000000ff0000720c */ /* 0x000fe40003f04100 */
[----:B------:R-:W-:-:S02]  /*0f10*/  SEL R11, R11, RZ, P3 ;  /* 0x000000ff0b0b7207 */ /* 0x000fc40001800000 */
[----:B------:R-:W-:Y:S02]  /*0f20*/  IADD3 R6, PT, PT, R10, R6, R9 ;  /* 0x000000060a067210 */ /* 0x000fe40007ffe009 */
[----:B--2---:R-:W-:Y:S02]  /*0f30*/  SEL R2, R2, RZ, P1 ;  /* 0x000000ff02027207 */ /* 0x004fe40000800000 */
[----:B------:R-:W-:Y:S02]  /*0f40*/  SEL R3, R3, RZ, P0 ;  /* 0x000000ff03037207 */ /* 0x000fe40000000000 */
[----:B------:R-:W-:-:S05]  /*0f50*/  IADD3 R2, PT, PT, R2, R6, R11 ;  /* 0x0000000602027210 */ /* 0x000fca0007ffe00b */
[----:B------:R-:W-:Y:S01]  /*0f60*/  IMAD.IADD R7, R2, 0x1, R3 ;  /* 0x0000000102077824 */ /* 0x000fe200078e0203 */
[----:B------:R-:W-:Y:S06]  /*0f70*/  BRA `(.L_x_102) ;  /* 0x0000000c00a47947 */ /* 0x000fec0003800000 */
.L_x_88:
[----:B------:R-:W0:Y:S01]  /*0f80*/  S2R R8, SR_TID.X ;  /* 0x0000000000087919 */ /* 0x000e220000002100 */
[----:B------:R-:W0:Y:S02]  /*0f90*/  LDC.64 R2, c[0x0][0x380] ;  /* 0x0000e000ff027b82 */ /* 0x000e240000000a00 */
[----:B0-----:R-:W-:-:S05]  /*0fa0*/  IMAD.WIDE.U32 R2, R8, 0x4, R2 ;  /* 0x0000000408027825 */ /* 0x001fca00078e0002 */
        /* <DEDUP_REMOVED lines=16> */
[----:B--2---:R-:W-:-:S04]  /*10b0*/  IADD3 R5, PT, PT, R7, R6, R5 ;  /* 0x0000000607057210 */ /* 0x004fc80007ffe005 */
[----:B---3--:R-:W-:Y:S01]  /*10c0*/  IADD3 R5, PT, PT, R12, R9, R5 ;  /* 0x000000090c057210 */ /* 0x008fe20007ffe005 */
[----:B------:R-:W-:Y:S01]  /*10d0*/  IMAD.MOV.U32 R9, RZ, RZ, 0x1000 ;  /* 0x00001000ff097424 */ /* 0x000fe200078e00ff */
[----:B------:R-:W-:-:S04]  /*10e0*/  IADD3 R12, P1, PT, R4, -0x1000, RZ ;  /* 0xfffff000040c7810 */ /* 0x000fc80007f3e0ff */
[----:B------:R-:W-:Y:S02]  /*10f0*/  ISETP.GE.U32.AND P0, PT, R12, 0x1000, PT ;  /* 0x000010000c00780c */ /* 0x000fe40003f06070 */
[----:B----4-:R-:W-:Y:S01]  /*1100*/  IADD3 R5, PT, PT, R14, R11, R5 ;  /* 0x0000000b0e057210 */ /* 0x010fe20007ffe005 */
[----:B------:R-:W-:Y:S01]  /*1110*/  IMAD.MOV.U32 R11, RZ, RZ, RZ ;  /* 0x000000ffff0b7224 */ /* 0x000fe200078e00ff */
[----:B------:R-:W-:-:S04]  /*1120*/  IADD3.X R14, PT, PT, R0, -0x1, RZ, P1, !PT ;  /* 0xffffffff000e7810 */ /* 0x000fc80000ffe4ff */
[----:B------:R-:W-:Y:S02]  /*1130*/  ISETP.GE.U32.AND.EX P0, PT, R14, RZ, PT, P0 ;  /* 0x000000ff0e00720c */ /* 0x000fe40003f06100 */
[----:B-----5:R-:W-:-:S04]  /*1140*/  IADD3 R5, PT, PT, R16, R13, R5 ;  /* 0x0000000d10057210 */ /* 0x020fc80007ffe005 */
[----:B------:R-:W-:-:S04]  /*1150*/  IADD3 R5, PT, PT, R18, R15, R5 ;  /* 0x0000000f12057210 */ /* 0x000fc80007ffe005 */
[----:B------:R-:W-:-:S04]  /*1160*/  IADD3 R5, PT, PT, R20, R17, R5 ;  /* 0x0000001114057210 */ /* 0x000fc80007ffe005 */
[----:B------:R-:W-:-:S05]  /*1170*/  IADD3 R5, PT, PT, R22, R19, R5 ;  /* 0x0000001316057210 */ /* 0x000fca0007ffe005 */
[----:B------:R-:W-:Y:S01]  /*1180*/  IMAD.IADD R10, R10, 0x1, R5 ;  /* 0x000000010a0a7824 */ /* 0x000fe200078e0205 */
[----:B------:R-:W-:Y:S06]  /*1190*/  @!P0 BRA `(.L_x_103) ;  /* 0x0000000000a08947 */ /* 0x000fec0003800000 */
[----:B------:R-:W0:Y:S01]  /*11a0*/  LDC.64 R4, c[0x0][0x390] ;  /* 0x0000e400ff047b82 */ /* 0x000e220000000a00 */
[----:B------:R-:W-:Y:S02]  /*11b0*/  IMAD.MOV.U32 R9, RZ, RZ, 0x1000 ;  /* 0x00001000ff097424 */ /* 0x000fe400078e00ff */
[----:B------:R-:W-:-:S07]  /*11c0*/  IMAD.MOV.U32 R11, RZ, RZ, RZ ;  /* 0x000000ffff0b7224 */ /* 0x000fce00078e00ff */
.L_x_105:
[----:B------:R-:W-:-:S04]  /*11d0*/  LEA R6, P0, R9, R2, 0x2 ;  /* 0x0000000209067211 */ /* 0x000fc800078010ff */
[----:B------:R-:W-:-:S05]  /*11e0*/  LEA.HI.X R7, R9, R3, R11, 0x2, P0 ;  /* 0x0000000309077211 */ /* 0x000fca00000f140b */
        /* <DEDUP_REMOVED lines=16> */
[----:B--2---:R-:W-:-:S02]  /*12f0*/  IADD3 R25, PT, PT, R26, R25, R10 ;  /* 0x000000191a197210 */ /* 0x004fc40007ffe00a */
[----:B0-----:R-:W-:-:S04]  /*1300*/  IADD3 R10, P1, PT, -R9, R4, RZ ;  /* 0x00000004090a7210 */ /* 0x001fc80007f3e1ff */
[----:B------:R-:W-:Y:S02]  /*1310*/  ISETP.GE.U32.AND P0, PT, R10, 0x1000, PT ;  /* 0x000010000a00780c */ /* 0x000fe40003f06070 */
[----:B---3--:R-:W-:-:S04]  /*1320*/  IADD3 R25, PT, PT, R28, R27, R25 ;  /* 0x0000001b1c197210 */ /* 0x008fc80007ffe019 */
[----:B----4-:R-:W-:-:S04]  /*1330*/  IADD3 R23, PT, PT, R23, R24, R25 ;  /* 0x0000001817177210 */ /* 0x010fc80007ffe019 */
[----:B-----5:R-:W-:Y:S01]  /*1340*/  IADD3 R21, PT, PT, R21, R0, R23 ;  /* 0x0000000015157210 */ /* 0x020fe20007ffe017 */
[----:B------:R-:W-:-:S04]  /*1350*/  IMAD.MOV.U32 R0, RZ, RZ, R5 ;  /* 0x000000ffff007224 */ /* 0x000fc800078e0005 */
[----:B------:R-:W-:Y:S01]  /*1360*/  IMAD.X R10, R0, 0x1, ~R11, P1 ;  /* 0x00000001000a7824 */ /* 0x000fe200008e0e0b */
[----:B------:R-:W-:-:S04]  /*1370*/  IADD3 R13, PT, PT, R16, R13, R21 ;  /* 0x0000000d100d7210 */ /* 0x000fc80007ffe015 */
[----:B------:R-:W-:Y:S02]  /*1380*/  ISETP.GE.U32.AND.EX P0, PT, R10, RZ, PT, P0 ;  /* 0x000000ff0a00720c */ /* 0x000fe40003f06100 */
[----:B------:R-:W-:-:S04]  /*1390*/  IADD3 R13, PT, PT, R18, R15, R13 ;  /* 0x0000000f120d7210 */ /* 0x000fc80007ffe00d */
[----:B------:R-:W-:-:S04]  /*13a0*/  IADD3 R13, PT, PT, R20, R17, R13 ;  /* 0x00000011140d7210 */ /* 0x000fc80007ffe00d */
[----:B------:R-:W-:-:S03]  /*13b0*/  IADD3 R10, PT, PT, R22, R19, R13 ;  /* 0x00000013160a7210 */ /* 0x000fc60007ffe00d */
[----:B------:R-:W-:Y:S05]  /*13c0*/  @!P0 BRA `(.L_x_104) ;  /* 0x0000000400e88947 */ /* 0x000fea0003800000 */
[----:B------:R-:W-:-:S05]  /*13d0*/  IADD3 R9, P0, PT, R9, 0x1000, RZ ;  /* 0x0000100009097810 */ /* 0x000fca0007f1e0ff */
[----:B------:R-:W-:Y:S01]  /*13e0*/  IMAD.X R11, RZ, RZ, R11, P0 ;  /* 0x000000ffff0b7224 */ /* 0x000fe200000e060b */
[----:B------:R-:W-:-:S04]  /*13f0*/  ISETP.GT.U32.AND P0, PT, R9, R12, PT ;  /* 0x0000000c0900720c */ /* 0x000fc80003f04070 */
[----:B------:R-:W-:-:S13]  /*1400*/  ISETP.GT.U32.AND.EX P0, PT, R11, R14, PT, P0 ;  /* 0x0000000e0b00720c */ /* 0x000fda0003f04100 */
[----:B------:R-:W-:Y:S05]  /*1410*/  @!P0 BRA `(.L_x_105) ;  /* 0xfffffffc006c8947 */ /* 0x000fea000383ffff */
.L_x_103:
[----:B------:R-:W-:Y:S01]  /*1420*/  IMAD.IADD R3, R4, 0x1, -R9 ;  /* 0x0000000104037824 */ /* 0x000fe200078e0a09 */
[----:B------:R-:W-:Y:S01]  /*1430*/  ISETP.GE.U32.AND P1, PT, R9, R4, PT ;  /* 0x000000040900720c */ /* 0x000fe20003f26070 */
[----:B------:R-:W-:Y:S03]  /*1440*/  BSSY.RECONVERGENT B1, `(.L_x_104) ;  /* 0x0000072000017945 */ /* 0x000fe60003800200 */
[----:B------:R-:W-:-:S04]  /*1450*/  ISETP.GE.AND P0, PT, R8, R3, PT ;  /* 0x000000030800720c */ /* 0x000fc80003f06270 */
[----:B------:R-:W-:-:S13]  /*1460*/  ISETP.GE.U32.OR.EX P0, PT, R11, R0, P0, P1 ;  /* 0x000000000b00720c */ /* 0x000fda0000706510 */
[----:B------:R-:W-:Y:S05]  /*1470*/  @P0 BRA `(.L_x_106) ;  /* 0x0000000400b80947 */ /* 0x000fea0003800000 */
[----:B------:R-:W-:Y:S01]  /*1480*/  LOP3.LUT R0, RZ, R8, RZ, 0x33, !PT ;  /* 0x00000008ff007212 */ /* 0x000fe200078e33ff */
[----:B------:R-:W-:Y:S03]  /*1490*/  BSSY.RECONVERGENT B2, `(.L_x_107) ;  /* 0x0000031000027945 */ /* 0x000fe60003800200 */
[----:B------:R-:W-:-:S04]  /*14a0*/  IADD3 R0, PT, PT, -R9, R4, R0 ;  /* 0x0000000409007210 */ /* 0x000fc80007ffe100 */
[C---:B------:R-:W-:Y:S02]  /*14b0*/  ISETP.GE.U32.AND P0, PT, R0.reuse, 0xf00, PT ;  /* 0x00000f000000780c */ /* 0x040fe40003f06070 */
[----:B------:R-:W-:Y:S01]  /*14c0*/  LEA.HI R4, R0, 0x1, RZ, 0x18 ;  /* 0x0000000100047811 */ /* 0x000fe200078fc0ff */
[----:B------:R-:W-:-:S03]  /*14d0*/  IMAD.MOV.U32 R0, RZ, RZ, R8 ;  /* 0x000000ffff007224 */ /* 0x000fc600078e0008 */
[----:B------:R-:W-:-:S04]  /*14e0*/  LOP3.LUT R24, R4, 0xf, RZ, 0xc0, !PT ;  /* 0x0000000f04187812 */ /* 0x000fc800078ec0ff */
[----:B------:R-:W-:-:S03]  /*14f0*/  ISETP.NE.AND P1, PT, R24, RZ, PT ;  /* 0x000000ff1800720c */ /* 0x000fc60003f25270 */
[----:B------:R-:W-:Y:S10]  /*1500*/  @!P0 BRA `(.L_x_108) ;  /* 0x0000000000a48947 */ /* 0x000ff40003800000 */
[----:B------:R-:W0:Y:S01]  /*1510*/  LDCU.64 UR4, c[0x0][0x380] ;  /* 0x00007000ff0477ac */ /* 0x000e220008000a00 */
[----:B------:R-:W-:Y:S02]  /*1520*/  IADD3 R3, P0, PT, R8, R9, RZ ;  /* 0x0000000908037210 */ /* 0x000fe40007f1e0ff */
[----:B------:R-:W-:-:S03]  /*1530*/  LOP3.LUT R6, R4, 0x1fffff0, RZ, 0xc0, !PT ;  /* 0x01fffff004067812 */ /* 0x000fc600078ec0ff */
[----:B------:R-:W-:Y:S02]  /*1540*/  IMAD.X R0, RZ, RZ, R11, P0 ;  /* 0x000000ffff007224 */ /* 0x000fe400000e060b */
[----:B------:R-:W-:Y:S01]  /*1550*/  IMAD.MOV R6, RZ, RZ, -R6 ;  /* 0x000000ffff067224 */ /* 0x000fe200078e0a06 */
[----:B0-----:R-:W-:-:S04]  /*1560*/  LEA R15, P2, R3, UR4, 0x2 ;  /* 0x00000004030f7c11 */ /* 0x001fc8000f8410ff */
[----:B------:R-:W-:Y:S02]  /*1570*/  IADD3 R15, P0, PT, R15, 0x2000, RZ ;  /* 0x000020000f0f7810 */ /* 0x000fe40007f1e0ff */
[----:B------:R-:W-:Y:S01]  /*1580*/  LEA.HI.X R3, R3, UR5, R0, 0x2, P2 ;  /* 0x0000000503037c11 */ /* 0x000fe200090f1400 */
[----:B------:R-:W-:-:S04]  /*1590*/  IMAD.MOV.U32 R0, RZ, RZ, R8 ;  /* 0x000000ffff007224 */ /* 0x000fc800078e0008 */
[----:B------:R-:W-:-:S07]  /*15a0*/  IMAD.X R3, RZ, RZ, R3, P0 ;  /* 0x000000ffff037224 */ /* 0x000fce00000e0603 */
.L_x_109:
        /* <DEDUP_REMOVED lines=31> */
.L_x_108:
[----:B------:R-:W-:Y:S05]  /*17a0*/  BSYNC.RECONVERGENT B2 ;  /* 0x0000000000027941 */ /* 0x000fea0003800200 */
.L_x_107:
[----:B------:R-:W-:Y:S05]  /*17b0*/  @!P1 BRA `(.L_x_106) ;  /* 0x0000000000e89947 */ /* 0x000fea0003800000 */
[----:B------:R-:W-:Y:S01]  /*17c0*/  ISETP.GE.U32.AND P0, PT, R24, 0x8, PT ;  /* 0x000000081800780c */ /* 0x000fe20003f06070 */
[----:B------:R-:W-:Y:S01]  /*17d0*/  BSSY.RECONVERGENT B2, `(.L_x_110) ;  /* 0x0000016000027945 */ /* 0x000fe20003800200 */
[----:B------:R-:W-:-:S04]  /*17e0*/  LOP3.LUT R17, R4, 0x7, RZ, 0xc0, !PT ;  /* 0x0000000704117812 */ /* 0x000fc800078ec0ff */
[----:B------:R-:W-:-:S07]  /*17f0*/  ISETP.NE.AND P1, PT, R17, RZ, PT ;  /* 0x000000ff1100720c */ /* 0x000fce0003f25270 */
[----:B------:R-:W-:Y:S06]  /*1800*/  @!P0 BRA `(.L_x_111) ;  /* 0x0000000000488947 */ /* 0x000fec0003800000 */
[----:B------:R-:W0:Y:S01]  /*1810*/  LDCU.64 UR4, c[0x0][0x380] ;  /* 0x00007000ff0477ac */ /* 0x000e220008000a00 */
[----:B------:R-:W-:-:S05]  /*1820*/  IADD3 R3, P0, PT, R0, R9, RZ ;  /* 0x0000000900037210 */ /* 0x000fca0007f1e0ff */
[----:B------:R-:W-:Y:S01]  /*1830*/  IMAD.X R6, RZ, RZ, R11, P0 ;  /* 0x000000ffff067224 */ /* 0x000fe200000e060b */
        /* <DEDUP_REMOVED lines=15> */
.L_x_111:
[----:B------:R-:W-:Y:S05]  /*1930*/  BSYNC.RECONVERGENT B2 ;  /* 0x0000000000027941 */ /* 0x000fea0003800200 */
.L_x_110:
        /* <DEDUP_REMOVED lines=18> */
.L_x_113:
[----:B------:R-:W-:Y:S05]  /*1a60*/  BSYNC.RECONVERGENT B2 ;  /* 0x0000000000027941 */ /* 0x000fea0003800200 */
.L_x_112:
[----:B------:R-:W-:Y:S05]  /*1a70*/  @!P1 BRA `(.L_x_106) ;  /* 0x0000000000389947 */ /* 0x000fea0003800000 */
[----:B------:R-:W0:Y:S01]  /*1a80*/  LDCU.64 UR4, c[0x0][0x380] ;  /* 0x00007000ff0477ac */ /* 0x000e220008000a00 */
[----:B------:R-:W-:Y:S01]  /*1a90*/  IADD3 R5, P0, PT, R0, R9, RZ ;  /* 0x0000000900057210 */ /* 0x000fe20007f1e0ff */
[----:B------:R-:W-:-:S04]  /*1aa0*/  IMAD.MOV R0, RZ, RZ, -R6 ;  /* 0x000000ffff007224 */ /* 0x000fc800078e0a06 */
[----:B------:R-:W-:Y:S01]  /*1ab0*/  IMAD.X R4, RZ, RZ, R11, P0 ;  /* 0x000000ffff047224 */ /* 0x000fe200000e060b */
[----:B0-----:R-:W-:-:S04]  /*1ac0*/  LEA R2, P1, R5, UR4, 0x2 ;  /* 0x0000000405027c11 */ /* 0x001fc8000f8210ff */
[----:B------:R-:W-:-:S09]  /*1ad0*/  LEA.HI.X R5, R5, UR5, R4, 0x2, P1 ;  /* 0x0000000505057c11 */ /* 0x000fd200088f1404 */
.L_x_114:
[----:B------:R-:W-:-:S06]  /*1ae0*/  IMAD.MOV.U32 R3, RZ, RZ, R5 ;  /* 0x000000ffff037224 */ /* 0x000fcc00078e0005 */
[----:B------:R0:W2:Y:S01]  /*1af0*/  LDG.E R3, desc[UR6][R2.64] ;  /* 0x0000000602037981 */ /* 0x0000a2000c1e1900 */
[----:B------:R-:W-:-:S05]  /*1b00*/  VIADD R0, R0, 0x1 ;  /* 0x0000000100007836 */ /* 0x000fca0000000000 */
[----:B------:R-:W-:Y:S02]  /*1b10*/  ISETP.NE.AND P0, PT, R0, RZ, PT ;  /* 0x000000ff0000720c */ /* 0x000fe40003f05270 */
[----:B0-----:R-:W-:-:S05]  /*1b20*/  IADD3 R2, P1, PT, R2, 0x400, RZ ;  /* 0x0000040002027810 */ /* 0x001fca0007f3e0ff */
[----:B------:R-:W-:Y:S02]  /*1b30*/  IMAD.X R5, RZ, RZ, R5, P1 ;  /* 0x000000ffff057224 */ /* 0x000fe400008e0605 */
[----:B--2---:R-:W-:-:S04]  /*1b40*/  IMAD.IADD R10, R3, 0x1, R10 ;  /* 0x00000001030a7824 */ /* 0x004fc800078e020a */
[----:B------:R-:W-:Y:S05]  /*1b50*/  @P0 BRA `(.L_x_114) ;  /* 0xfffffffc00e00947 */ /* 0x000fea000383ffff */
.L_x_106:
[----:B------:R-:W-:Y:S05]  /*1b60*/  BSYNC.RECONVERGENT B1 ;  /* 0x0000000000017941 */ /* 0x000fea0003800200 */
.L_x_104:
[----:B------:R-:W0:Y:S01]  /*1b70*/  S2R R6, SR_LANEID ;  /* 0x0000000000067919 */ /* 0x000e220000000000 */
[----:B------:R-:W-:Y:S01]  /*1b80*/  ISETP.NE.AND P5, PT, R8, RZ, PT ;  /* 0x000000ff0800720c */ /* 0x000fe20003fa5270 */
        /* <DEDUP_REMOVED lines=39> */
[----:B------:R-:W-:-:S07]  /*1e00*/  IMAD.IADD R7, R0, 0x1, R3 ;  /* 0x0000000100077824 */ /* 0x000fce00078e0203 */
.L_x_102:
[----:B------:R-:W-:Y:S05]  /*1e10*/  BSYNC.RECONVERGENT B0 ;  /* 0x0000000000007941 */ /* 0x000fea0003800200 */
.L_x_87:
[----:B------:R-:W-:Y:S05]  /*1e20*/  @P5 EXIT ;  /* 0x000000000000594d */ /* 0x000fea0003800000 */
[----:B------:R-:W1:Y:S01]  /*1e30*/  LDCU UR4, c[0x0][0x39c] ;  /* 0x00007380ff0477ac */ /* 0x000e620008000800 */
[----:B------:R-:W3:Y:S01]  /*1e40*/  LDC.64 R2, c[0x0][0x388] ;  /* 0x0000e200ff027b82 */ /* 0x000ee20000000a00 */
[----:B-12---:R-:W1:Y:S02]  /*1e50*/  F2I.TRUNC.NTZ R0, UR4 ;  /* 0x0000000400007d05 */ /* 0x006e64000820f100 */
[----:B-1----:R-:W-:-:S05]  /*1e60*/  IMAD.IADD R0, R0, 0x1, R7 ;  /* 0x0000000100007824 */ /* 0x002fca00078e0207 */
[----:B------:R-:W-:-:S05]  /*1e70*/  I2FP.F32.S32 R5, R0 ;  /* 0x0000000000057245 */ /* 0x000fca0000201400 */
[----:B---3--:R-:W-:Y:S01]  /*1e80*/  STG.E desc[UR6][R2.64], R5 ;  /* 0x0000000502007986 */ /* 0x008fe2000c101906 */
[----:B------:R-:W-:Y:S05]  /*1e90*/  EXIT ;  /* 0x000000000000794d */ /* 0x000fea0003800000 */
.L_x_115:
        /* <DEDUP_REMOVED lines=14> */
.L_x_239:


//--------------------- .text._ZN3cub18CUB_300001_SM_10006detail6reduce28DeviceReduceSingleTileKernelINS2_10policy_hubIijN4cuda3std3__44plusIiEEE10Policy1000EPiPfiS9_fiNS7_10__identityEEEvT0_T1_T2_T3_T4_T6_ --------------------------
	.section	.text._ZN3cub18CUB_300001_SM_10006detail6reduce28DeviceReduceSingleTileKernelINS2_10policy_hubIijN4cuda3std3__44plusIiEEE10Policy1000EPiPfiS9_fiNS7_10__identityEEEvT0_T1_T2_T3_T4_T6_,"ax",@progbits
	.align	128
        .global         _ZN3cub18CUB_300001_SM_10006detail6reduce28DeviceReduceSingleTileKernelINS2_10policy_hubIijN4cuda3std3__44plusIiEEE10Policy1000EPiPfiS9_fiNS7_10__identityEEEvT0_T1_T2_T3_T4_T6_
        .type           _ZN3cub18CUB_300001_SM_10006detail6reduce28DeviceReduceSingleTileKernelINS2_10policy_hubIijN4cuda3std3__44plusIiEEE10Policy1000EPiPfiS9_fiNS7_10__identityEEEvT0_T1_T2_T3_T4_T6_,@function
        .size           _ZN3cub18CUB_300001_SM_10006detail6reduce28DeviceReduceSingleTileKernelINS2_10policy_hubIijN4cuda3std3__44plusIiEEE10Policy1000EPiPfiS9_fiNS7_10__identityEEEvT0_T1_T2_T3_T4_T6_,(.L_x_240 - _ZN3cub18CUB_300001_SM_10006detail6reduce28DeviceReduceSingleTileKernelINS2_10policy_hubIijN4cuda3std3__44plusIiEEE10Policy1000EPiPfiS9_fiNS7_10__identityEEEvT0_T1_T2_T3_T4_T6_)
        .other          _ZN3cub18CUB_300001_SM_10006detail6reduce28DeviceReduceSingleTileKernelINS2_10policy_hubIijN4cuda3std3__44plusIiEEE10Policy1000EPiPfiS9_fiNS7_10__identityEEEvT0_T1_T2_T3_T4_T6_,@"STO_CUDA_ENTRY STV_DEFAULT"
_ZN3cub18CUB_300001_SM_10006detail6reduce28DeviceReduceSingleTileKernelINS2_10policy_hubIijN4cuda3std3__44plusIiEEE10Policy1000EPiPfiS9_fiNS7_10__identityEEEvT0_T1_T2_T3_T4_T6_:
.text._ZN3cub18CUB_300001_SM_10006detail6reduce28DeviceReduceSingleTileKernelINS2_10policy_hubIijN4cuda3std3__44plusIiEEE10Policy1000EPiPfiS9_fiNS7_10__identityEEEvT0_T1_T2_T3_T4_T6_:
        /* <DEDUP_REMOVED lines=13> */
.L_x_116:
        /* <DEDUP_REMOVED lines=16> */
.L_x_121:
[----:B------:R-:W-:Y:S05]  /*01d0*/  BSYNC.RECONVERGENT B1 ;  /* 0x0000000000017941 */ /* 0x000fea0003800200 */
.L_x_120:
        /* <DEDUP_REMOVED lines=16> */
.L_x_126:
        /* <DEDUP_REMOVED lines=9> */
.L_x_125:
[----:B------:R-:W-:Y:S05]  /*0370*/  BSYNC.RECONVERGENT B2 ;  /* 0x0000000000027941 */ /* 0x000fea0003800200 */
.L_x_124:
        /* <DEDUP_REMOVED lines=8> */
.L_x_129:
        /* <DEDUP_REMOVED lines=35> */
.L_x_128:
[----:B------:R-:W-:Y:S05]  /*0630*/  BSYNC.RECONVERGENT B2 ;  /* 0x0000000000027941 */ /* 0x000fea0003800200 */
.L_x_127:
        /* <DEDUP_REMOVED lines=22> */
.L_x_131:
[----:B------:R-:W-:Y:S05]  /*07a0*/  BSYNC.RECONVERGENT B2 ;  /* 0x0000000000027941 */ /* 0x000fea0003800200 */
.L_x_130:
        /* <DEDUP_REMOVED lines=10> */
.L_x_123:
[----:B------:R-:W-:Y:S05]  /*0850*/  BSYNC.RECONVERGENT B1 ;  /* 0x0000000000017941 */ /* 0x000fea0003800200 */
.L_x_122:
        /* <DEDUP_REMOVED lines=45> */
.L_x_132:
        /* <DEDUP_REMOVED lines=67> */
.L_x_119:
        /* <DEDUP_REMOVED lines=22> */
.L_x_136:
        /* <DEDUP_REMOVED lines=20> */
.L_x_134:
        /* <DEDUP_REMOVED lines=20> */
.L_x_140:
        /* <DEDUP_REMOVED lines=8> */
.L_x_139:
[----:B------:R-:W-:Y:S05]  /*13c0*/  BSYNC.RECONVERGENT B2 ;  /* 0x0000000000027941 */ /* 0x000fea0003800200 */
.L_x_138:
        /* <DEDUP_REMOVED lines=16> */
.L_x_143:
        /* <DEDUP_REMOVED lines=39> */
.L_x_142:
[----:B------:R-:W-:Y:S05]  /*1740*/  BSYNC.RECONVERGENT B2 ;  /* 0x0000000000027941 */ /* 0x000fea0003800200 */
.L_x_141:
        /* <DEDUP_REMOVED lines=27> */
.L_x_145:
[----:B------:R-:W-:Y:S05]  /*1900*/  BSYNC.RECONVERGENT B2 ;  /* 0x0000000000027941 */ /* 0x000fea0003800200 */
.L_x_144:
        /* <DEDUP_REMOVED lines=10> */
.L_x_137:
[----:B------:R-:W-:Y:S05]  /*19b0*/  BSYNC.RECONVERGENT B1 ;  /* 0x0000000000017941 */ /* 0x000fea0003800200 */
.L_x_135:
        /* <DEDUP_REMOVED lines=43> */
.L_x_118:
        /* <DEDUP_REMOVED lines=12> */
.L_x_148:
[----:B------:R-:W-:Y:S05]  /*1d30*/  BSYNC.RECONVERGENT B1 ;  /* 0x0000000000017941 */ /* 0x000fea0003800200 */
.L_x_147:
        /* <DEDUP_REMOVED lines=16> */
.L_x_153:
        /* <DEDUP_REMOVED lines=9> */
.L_x_152:
[----:B------:R-:W-:Y:S05]  /*1ed0*/  BSYNC.RECONVERGENT B2 ;  /* 0x0000000000027941 */ /* 0x000fea0003800200 */
.L_x_151:
        /* <DEDUP_REMOVED lines=8> */
.L_x_156:
        /* <DEDUP_REMOVED lines=35> */
.L_x_155:
[----:B------:R-:W-:Y:S05]  /*2190*/  BSYNC.RECONVERGENT B2 ;  /* 0x0000000000027941 */ /* 0x000fea0003800200 */
.L_x_154:
        /* <DEDUP_REMOVED lines=22> */
.L_x_158:
[----:B------:R-:W-:Y:S05]  /*2300*/  BSYNC.RECONVERGENT B2 ;  /* 0x0000000000027941 */ /* 0x000fea0003800200 */
.L_x_157:
        /* <DEDUP_REMOVED lines=10> */
.L_x_150:
[----:B------:R-:W-:Y:S05]  /*23b0*/  BSYNC.RECONVERGENT B1 ;  /* 0x0000000000017941 */ /* 0x000fea0003800200 */
.L_x_149:
        /* <DEDUP_REMOVED lines=45> */
.L_x_159:
        /* <DEDUP_REMOVED lines=67> */
.L_x_146:
        /* <DEDUP_REMOVED lines=33> */
.L_x_162:
        /* <DEDUP_REMOVED lines=32> */
.L_x_160:
        /* <DEDUP_REMOVED lines=20> */
.L_x_166:
        /* <DEDUP_REMOVED lines=8> */
.L_x_165:
[----:B------:R-:W-:Y:S05]  /*3090*/  BSYNC.RECONVERGENT B2 ;  /* 0x0000000000027941 */ /* 0x000fea0003800200 */
.L_x_164:
        /* <DEDUP_REMOVED lines=16> */
.L_x_169:
        /* <DEDUP_REMOVED lines=39> */
.L_x_168:
[----:B------:R-:W-:Y:S05]  /*3410*/  BSYNC.RECONVERGENT B2 ;  /* 0x0000000000027941 */ /* 0x000fea0003800200 */
.L_x_167:
        /* <DEDUP_REMOVED lines=27> */
.L_x_171:
[----:B------:R-:W-:Y:S05]  /*35d0*/  BSYNC.RECONVERGENT B2 ;  /* 0x0000000000027941 */ /* 0x000fea0003800200 */
.L_x_170:
        /* <DEDUP_REMOVED lines=10> */
.L_x_163:
[----:B------:R-:W-:Y:S05]  /*3680*/  BSYNC.RECONVERGENT B1 ;  /* 0x0000000000017941 */ /* 0x000fea0003800200 */
.L_x_161:
        /* <DEDUP_REMOVED lines=42> */
.L_x_133:
[----:B------:R-:W-:Y:S05]  /*3930*/  BSYNC.RECONVERGENT B0 ;  /* 0x0000000000007941 */ /* 0x000fea0003800200 */
.L_x_117:
        /* <DEDUP_REMOVED lines=8> */
.L_x_172:
        /* <DEDUP_REMOVED lines=12> */
.L_x_240:


//--------------------- .text._ZN3cub18CUB_300001_SM_10006detail6reduce18DeviceReduceKernelINS2_10policy_hubIijN4cuda3std3__44plusIiEEE10Policy1000EN6thrust24THRUST_300001_SM_1000_NS10device_ptrIiEEjS9_iNS7_10__identityEEEvT0_PT3_T1_NS0_13GridEvenShareISK_EET2_T4_ --------------------------
	.section	.text._ZN3cub18CUB_300001_SM_10006detail6reduce18DeviceReduceKernelINS2_10policy_hubIijN4cuda3std3__44plusIiEEE10Policy1000EN6thrust24THRUST_300001_SM_1000_NS10device_ptrIiEEjS9_iNS7_10__identityEEEvT0_PT3_T1_NS0_13GridEvenShareISK_EET2_T4_,"ax",@progbits
	.align	128
        .global         _ZN3cub18CUB_300001_SM_10006detail6reduce18DeviceReduceKernelINS2_10policy_hubIijN4cuda3std3__44plusIiEEE10Policy1000EN6thrust24THRUST_300001_SM_1000_NS10device_ptrIiEEjS9_iNS7_10__identityEEEvT0_PT3_T1_NS0_13GridEvenShareISK_EET2_T4_
        .type           _ZN3cub18CUB_300001_SM_10006detail6reduce18DeviceReduceKernelINS2_10policy_hubIijN4cuda3std3__44plusIiEEE10Policy1000EN6thrust24THRUST_300001_SM_1000_NS10device_ptrIiEEjS9_iNS7_10__identityEEEvT0_PT3_T1_NS0_13GridEvenShareISK_EET2_T4_,@function
        .size           _ZN3cub18CUB_300001_SM_10006detail6reduce18DeviceReduceKernelINS2_10policy_hubIijN4cuda3std3__44plusIiEEE10Policy1000EN6thrust24THRUST_300001_SM_1000_NS10device_ptrIiEEjS9_iNS7_10__identityEEEvT0_PT3_T1_NS0_13GridEvenShareISK_EET2_T4_,(.L_x_241 - _ZN3cub18CUB_300001_SM_10006detail6reduce18DeviceReduceKernelINS2_10policy_hubIijN4cuda3std3__44plusIiEEE10Policy1000EN6thrust24THRUST_300001_SM_1000_NS10device_ptrIiEEjS9_iNS7_10__identityEEEvT0_PT3_T1_NS0_13GridEvenShareISK_EET2_T4_)
        .other          _ZN3cub18CUB_300001_SM_10006detail6reduce18DeviceReduceKernelINS2_10policy_hubIijN4cuda3std3__44plusIiEEE10Policy1000EN6thrust24THRUST_300001_SM_1000_NS10device_ptrIiEEjS9_iNS7_10__identityEEEvT0_PT3_T1_NS0_13GridEvenShareISK_EET2_T4_,@"STO_CUDA_ENTRY STV_DEFAULT"
_ZN3cub18CUB_300001_SM_10006detail6reduce18DeviceReduceKernelINS2_10policy_hubIijN4cuda3std3__44plusIiEEE10Policy1000EN6thrust24THRUST_300001_SM_1000_NS10device_ptrIiEEjS9_iNS7_10__identityEEEvT0_PT3_T1_NS0_13GridEvenShareISK_EET2_T4_:
.text._ZN3cub18CUB_300001_SM_10006detail6reduce18DeviceReduceKernelINS2_10policy_hubIijN4cuda3std3__44plusIiEEE10Policy1000EN6thrust24THRUST_300001_SM_1000_NS10device_ptrIiEEjS9_iNS7_10__identityEEEvT0_PT3_T1_NS0_13GridEvenShareISK_EET2_T4_:
[----:B------:R-:W-:Y:S01]  /*0000*/  LDC R1, c[0x0][0x37c] ;  /* 0x0000df00ff017b82 */ /* 0x000fe20000000800 */
[----:B------:R-:W0:Y:S07]  /*0010*/  S2R R3, SR_CTAID.X ;  /* 0x0000000000037919 */ /* 0x000e2e0000002500 */
[----:B------:R-:W1:Y:S01]  /*0020*/  LDC.64 R8, c[0x0][0x3a8] ;  /* 0x0000ea00ff087b82 */ /* 0x000e620000000a00 */
[----:B------:R-:W2:Y:S01]  /*0030*/  LDCU.64 UR6, c[0x0][0x358] ;  /* 0x00006b00ff0677ac */ /* 0x000ea20008000a00 */
[----:B------:R-:W-:Y:S01]  /*0040*/  BSSY.RECONVERGENT B0, `(.L_x_173) ;  /* 0x0000236000007945 */ /* 0x000fe20003800200 */
[----:B-1----:R-:W-:-:S02]  /*0050*/  IMAD.SHL.U32 R13, R9, 0x1000, RZ ;  /* 0x00001000090d7824 */ /* 0x002fc400078e00ff */
[----:B0-----:R-:W-:-:S05]  /*0060*/  IMAD R0, R3, -0x1000, R8 ;  /* 0xfffff00003007824 */ /* 0x001fca00078e0208 */
[----:B------:R-:W-:-:S13]  /*0070*/  ISETP.GT.U32.AND P0, PT, R0, 0xfff, PT ;  /* 0x00000fff0000780c */ /* 0x000fda0003f04070 */
[----:B--2---:R-:W-:Y:S05]  /*0080*/  @P0 BRA `(.L_x_174) ;  /* 0x0000001000540947 */ /* 0x004fea0003800000 */
[----:B------:R-:W0:Y:S01]  /*0090*/  S2R R2, SR_TID.X ;  /* 0x0000000000027919 */ /* 0x000e220000002100 */
[----:B------:R-:W-:Y:S01]  /*00a0*/  BSSY.RECONVERGENT B1, `(.L_x_175) ;  /* 0x000000a000017945 */ /* 0x000fe20003800200 */
[----:B------:R-:W-:Y:S01]  /*00b0*/  IMAD.MOV.U32 R14, RZ, RZ, RZ ;  /* 0x000000ffff0e7224 */ /* 0x000fe200078e00ff */
[----:B0-----:R-:W-:Y:S01]  /*00c0*/  ISETP.GE.U32.AND P0, PT, R2, R0, PT ;  /* 0x000000000200720c */ /* 0x001fe20003f06070 */
[----:B------:R-:W-:-:S12]  /*00d0*/  IMAD.MOV.U32 R4, RZ, RZ, R2 ;  /* 0x000000ffff047224 */ /* 0x000fd800078e0002 */
[----:B------:R-:W-:Y:S05]  /*00e0*/  @P0 BRA `(.L_x_176) ;  /* 0x0000000000140947 */ /* 0x000fea0003800000 */
[----:B------:R-:W0:Y:S01]  /*00f0*/  LDC.64 R14, c[0x0][0x380] ;  /* 0x0000e000ff0e7b82 */ /* 0x000e220000000a00 */
[----:B------:R-:W-:-:S04]  /*0100*/  IMAD R5, R3, 0x1000, R2 ;  /* 0x0000100003057824 */ /* 0x000fc800078e0202 */
[----:B0-----:R-:W-:-:S06]  /*0110*/  IMAD.WIDE.U32 R14, R5, 0x4, R14 ;  /* 0x00000004050e7825 */ /* 0x001fcc00078e000e */
[----:B------:R0:W5:Y:S01]  /*0120*/  LDG.E R14, desc[UR6][R14.64] ;  /* 0x000000060e0e7981 */ /* 0x000162000c1e1900 */
[----:B------:R-:W-:-:S07]  /*0130*/  VIADD R4, R2, 0x100 ;  /* 0x0000010002047836 */ /* 0x000fce0000000000 */
.L_x_176:
[----:B------:R-:W-:Y:S05]  /*0140*/  BSYNC.RECONVERGENT B1 ;  /* 0x0000000000017941 */ /* 0x000fea0003800200 */
.L_x_175:
[----:B------:R-:W-:Y:S01]  /*0150*/  ISETP.GE.U32.AND P0, PT, R4, R0, PT ;  /* 0x000000000400720c */ /* 0x000fe20003f06070 */
[----:B------:R-:W-:-:S12]  /*0160*/  BSSY.RECONVERGENT B1, `(.L_x_177) ;  /* 0x0000097000017945 */ /* 0x000fd80003800200 */
[----:B------:R-:W-:Y:S05]  /*0170*/  @P0 BRA `(.L_x_178) ;  /* 0x0000000800540947 */ /* 0x000fea0003800000 */
[----:B------:R-:W-:Y:S01]  /*0180*/  LOP3.LUT R5, RZ, R4, RZ, 0x33, !PT ;  /* 0x00000004ff057212 */ /* 0x000fe200078e33ff */
[----:B------:R-:W-:Y:S04]  /*0190*/  BSSY.RECONVERGENT B2, `(.L_x_179) ;  /* 0x000004b000027945 */ /* 0x000fe80003800200 */
[----:B------:R-:W-:-:S04]  /*01a0*/  IMAD.IADD R8, R5, 0x1, R8 ;  /* 0x0000000105087824 */ /* 0x000fc800078e0208 */
[----:B------:R-:W-:-:S05]  /*01b0*/  IMAD R8, R3, -0x1000, R8 ;  /* 0xfffff00003087824 */ /* 0x000fca00078e0208 */
[C---:B------:R-:W-:Y:S02]  /*01c0*/  ISETP.GE.U32.AND P0, PT, R8.reuse, 0xf00, PT ;  /* 0x00000f000800780c */ /* 0x040fe40003f06070 */
[----:B------:R-:W-:-:S04]  /*01d0*/  LEA.HI R5, R8, 0x1, RZ, 0x18 ;  /* 0x0000000108057811 */ /* 0x000fc800078fc0ff */
[----:B------:R-:W-:-:S07]  /*01e0*/  LOP3.LUT R6, R5, 0xf, RZ, 0xc0, !PT ;  /* 0x0000000f05067812 */ /* 0x000fce00078ec0ff */
[----:B------:R-:W-:Y:S05]  /*01f0*/  @!P0 BRA `(.L_x_180) ;  /* 0x0000000400108947 */ /* 0x000fea0003800000 */
[----:B------:R-:W-:Y:S01]  /*0200*/  LOP3.LUT R8, R5, 0x1fffff0, RZ, 0xc0, !PT ;  /* 0x01fffff005087812 */ /* 0x000fe200078ec0ff */
[----:B------:R-:W-:Y:S01]  /*0210*/  BSSY.RECONVERGENT B3, `(.L_x_181) ;  /* 0x0000041000037945 */ /* 0x000fe20003800200 */
[----:B------:R-:W-:Y:S01]  /*0220*/  LOP3.LUT R7, R4, 0x800, RZ, 0xfc, !PT ;  /* 0x0000080004077812 */ /* 0x000fe200078efcff */
[----:B------:R-:W-:Y:S01]  /*0230*/  IMAD R4, R3, 0x1000, R4 ;  /* 0x0000100003047824 */ /* 0x000fe200078e0204 */
[----:B------:R-:W-:-:S07]  /*0240*/  IADD3 R8, PT, PT, -R8, RZ, RZ ;  /* 0x000000ff08087210 */ /* 0x000fce0007ffe1ff */
.L_x_182:
[----:B------:R-:W1:Y:S01]  /*0250*/  LDC.64 R12, c[0x0][0x380] ;  /* 0x0000e000ff0c7b82 */ /* 0x000e620000000a00 */
[----:B------:R-:W-:-:S04]  /*0260*/  VIADD R21, R4, 0x100 ;  /* 0x0000010004157836 */ /* 0x000fc80000000000 */
[----:B-1----:R-:W-:-:S04]  /*0270*/  IMAD.WIDE.U32 R20, R21, 0x4, R12 ;  /* 0x0000000415147825 */ /* 0x002fc800078e000c */
[C---:B------:R-:W-:Y:S01]  /*0280*/  IMAD.WIDE.U32 R16, R4.reuse, 0x4, R12 ;  /* 0x0000000404107825 */ /* 0x040fe200078e000c */
[----:B0-----:R-:W2:Y:S04]  /*0290*/  LDG.E R15, desc[UR6][R20.64] ;  /* 0x00000006140f7981 */ /* 0x001ea8000c1e1900 */
[----:B------:R0:W2:Y:S01]  /*02a0*/  LDG.E R9, desc[UR6][R16.64] ;  /* 0x0000000610097981 */ /* 0x0000a2000c1e1900 */
[C---:B------:R-:W-:Y:S02]  /*02b0*/  VIADD R29, R4.reuse, 0x600 ;  /* 0x00000600041d7836 */ /* 0x040fe40000000000 */
[C---:B------:R-:W-:Y:S01]  /*02c0*/  VIADD R27, R4.reuse, 0x300 ;  /* 0x00000300041b7836 */ /* 0x040fe20000000000 */
[C---:B------:R-:W-:Y:S01]  /*02d0*/  IADD3 R28, PT, PT, R4.reuse, 0x800, RZ ;  /* 0x00000800041c7810 */ /* 0x040fe20007ffe0ff */
[----:B------:R-:W-:-:S02]  /*02e0*/  VIADD R11, R4, 0x200 ;  /* 0x00000200040b7836 */ /* 0x000fc40000000000 */
[----:B------:R-:W-:-:S04]  /*02f0*/  IMAD.WIDE.U32 R26, R27, 0x4, R12 ;  /* 0x000000041b1a7825 */ /* 0x000fc800078e000c */
[--C-:B0-----:R-:W-:Y:S02]  /*0300*/  IMAD.WIDE.U32 R16, R29, 0x4, R12.reuse ;  /* 0x000000041d107825 */ /* 0x101fe400078e000c */
[----:B------:R-:W3:Y:S02]  /*0310*/  LDG.E R26, desc[UR6][R26.64] ;  /* 0x000000061a1a7981 */ /* 0x000ee4000c1e1900 */
[C---:B------:R-:W-:Y:S02]  /*0320*/  VIADD R19, R4.reuse, 0x400 ;  /* 0x0000040004137836 */ /* 0x040fe40000000000 */
[C---:B------:R-:W-:Y:S01]  /*0330*/  VIADD R23, R4.reuse, 0x500 ;  /* 0x0000050004177836 */ /* 0x040fe20000000000 */
[----:B------:R0:W4:Y:S01]  /*0340*/  LDG.E R22, desc[UR6][R16.64] ;  /* 0x0000000610167981 */ /* 0x000122000c1e1900 */
[----:B------:R-:W-:Y:S02]  /*0350*/  VIADD R29, R4, 0x700 ;  /* 0x00000700041d7836 */ /* 0x000fe40000000000 */
[----:B------:R-:W-:-:S04]  /*0360*/  IMAD.WIDE.U32 R10, R11, 0x4, R12 ;  /* 0x000000040b0a7825 */ /* 0x000fc800078e000c */
[--C-:B------:R-:W-:Y:S01]  /*0370*/  IMAD.WIDE.U32 R18, R19, 0x4, R12.reuse ;  /* 0x0000000413127825 */ /* 0x100fe200078e000c */
[----:B------:R1:W3:Y:S03]  /*0380*/  LDG.E R25, desc[UR6][R10.64] ;  /* 0x000000060a197981 */ /* 0x0002e6000c1e1900 */
[--C-:B------:R-:W-:Y:S01]  /*0390*/  IMAD.WIDE.U32 R20, R23, 0x4, R12.reuse ;  /* 0x0000000417147825 */ /* 0x100fe200078e000c */
[----:B------:R-:W4:Y:S03]  /*03a0*/  LDG.E R24, desc[UR6][R18.64] ;  /* 0x0000000612187981 */ /* 0x000f26000c1e1900 */
[--C-:B0-----:R-:W-:Y:S01]  /*03b0*/  IMAD.WIDE.U32 R16, R29, 0x4, R12.reuse ;  /* 0x000000041d107825 */ /* 0x101fe200078e000c */
[----:B------:R0:W4:Y:S03]  /*03c0*/  LDG.E R23, desc[UR6][R20.64] ;  /* 0x0000000614177981 */ /* 0x000126000c1e1900 */
[----:B------:R-:W-:Y:S01]  /*03d0*/  IMAD.WIDE.U32 R28, R28, 0x4, R12 ;  /* 0x000000041c1c7825 */ /* 0x000fe200078e000c */
[----:B------:R-:W4:Y:S03]  /*03e0*/  LDG.E R19, desc[UR6][R16.64] ;  /* 0x0000000610137981 */ /* 0x000f26000c1e1900 */
[----:B------:R-:W-:-:S02]  /*03f0*/  VIADD R27, R4, 0xa00 ;  /* 0x00000a00041b7836 */ /* 0x000fc40000000000 */
[----:B-1----:R-:W-:Y:S01]  /*0400*/  VIADD R11, R4, 0x900 ;  /* 0x00000900040b7836 */ /* 0x002fe20000000000 */
[----:B------:R1:W4:Y:S01]  /*0410*/  LDG.E R18, desc[UR6][R28.64] ;  /* 0x000000061c127981 */ /* 0x000322000c1e1900 */
[----:B0-----:R-:W-:-:S04]  /*0420*/  IMAD.WIDE.U32 R20, R27, 0x4, R12 ;  /* 0x000000041b147825 */ /* 0x001fc800078e000c */
[----:B------:R-:W-:Y:S02]  /*0430*/  VIADD R27, R4, 0xb00 ;  /* 0x00000b00041b7836 */ /* 0x000fe40000000000 */
[----:B------:R-:W-:-:S04]  /*0440*/  IMAD.WIDE.U32 R10, R11, 0x4, R12 ;  /* 0x000000040b0a7825 */ /* 0x000fc800078e000c */
[----:B-1----:R-:W-:Y:S02]  /*0450*/  VIADD R29, R4, 0xc00 ;  /* 0x00000c00041d7836 */ /* 0x002fe40000000000 */
[----:B------:R-:W4:Y:S02]  /*0460*/  LDG.E R11, desc[UR6][R10.64] ;  /* 0x000000060a0b7981 */ /* 0x000f24000c1e1900 */
[----:B------:R-:W-:-:S06]  /*0470*/  IMAD.WIDE.U32 R16, R29, 0x4, R12 ;  /* 0x000000041d107825 */ /* 0x000fcc00078e000c */
[----:B------:R0:W4:Y:S04]  /*0480*/  LDG.E R16, desc[UR6][R16.64] ;  /* 0x0000000610107981 */ /* 0x000128000c1e1900 */
[----:B------:R1:W4:Y:S01]  /*0490*/  LDG.E R10, desc[UR6][R20.64] ;  /* 0x00000006140a7981 */ /* 0x000322000c1e1900 */
[----:B0-----:R-:W-:Y:S01]  /*04a0*/  VIADD R17, R4, 0xf00 ;  /* 0x00000f0004117836 */ /* 0x001fe20000000000 */
[----:B--2--5:R-:W-:Y:S01]  /*04b0*/  IADD3 R9, PT, PT, R15, R9, R14 ;  /* 0x000000090f097210 */ /* 0x024fe20007ffe00e */
[----:B------:R-:W-:-:S04]  /*04c0*/  IMAD.WIDE.U32 R14, R27, 0x4, R12 ;  /* 0x000000041b0e7825 */ /* 0x000fc800078e000c */
[----:B------:R-:W-:Y:S02]  /*04d0*/  VIADD R27, R4, 0xd00 ;  /* 0x00000d00041b7836 */ /* 0x000fe40000000000 */
[----:B------:R-:W2:Y:S02]  /*04e0*/  LDG.E R15, desc[UR6][R14.64] ;  /* 0x000000060e0f7981 */ /* 0x000ea4000c1e1900 */
[----:B------:R-:W-:-:S04]  /*04f0*/  IMAD.WIDE.U32 R28, R27, 0x4, R12 ;  /* 0x000000041b1c7825 */ /* 0x000fc800078e000c */
[----:B------:R-:W-:Y:S02]  /*0500*/  VIADD R27, R4, 0xe00 ;  /* 0x00000e00041b7836 */ /* 0x000fe40000000000 */
[----:B------:R-:W2:Y:S02]  /*0510*/  LDG.E R29, desc[UR6][R28.64] ;  /* 0x000000061c1d7981 */ /* 0x000ea4000c1e1900 */
[----:B-1----:R-:W-:-:S04]  /*0520*/  IMAD.WIDE.U32 R20, R27, 0x4, R12 ;  /* 0x000000041b147825 */ /* 0x002fc800078e000c */
[----:B------:R-:W-:Y:S02]  /*0530*/  IMAD.WIDE.U32 R12, R17, 0x4, R12 ;  /* 0x00000004110c7825 */ /* 0x000fe400078e000c */
[----:B------:R-:W2:Y:S04]  /*0540*/  LDG.E R20, desc[UR6][R20.64] ;  /* 0x0000000614147981 */ /* 0x000ea8000c1e1900 */
[----:B------:R-:W2:Y:S01]  /*0550*/  LDG.E R12, desc[UR6][R12.64] ;  /* 0x000000060c0c7981 */ /* 0x000ea2000c1e1900 */
[----:B---3--:R-:W-:Y:S02]  /*0560*/  IADD3 R9, PT, PT, R26, R25, R9 ;  /* 0x000000191a097210 */ /* 0x008fe40007ffe009 */
[----:B------:R-:W-:Y:S02]  /*0570*/  IADD3 R8, PT, PT, R8, 0x10, RZ ;  /* 0x0000001008087810 */ /* 0x000fe40007ffe0ff */
[----:B----4-:R-:W-:-:S02]  /*0580*/  IADD3 R9, PT, PT, R23, R24, R9 ;  /* 0x0000001817097210 */ /* 0x010fc40007ffe009 */
[----:B------:R-:W-:Y:S02]  /*0590*/  ISETP.NE.AND P0, PT, R8, RZ, PT ;  /* 0x000000ff0800720c */ /* 0x000fe40003f05270 */
[----:B------:R-:W-:Y:S01]  /*05a0*/  IADD3 R9, PT, PT, R19, R22, R9 ;  /* 0x0000001613097210 */ /* 0x000fe20007ffe009 */
[----:B------:R-:W-:Y:S02]  /*05b0*/  VIADD R7, R7, 0x1000 ;  /* 0x0000100007077836 */ /* 0x000fe40000000000 */
[----:B------:R-:W-:Y:S01]  /*05c0*/  VIADD R4, R4, 0x1000 ;  /* 0x0000100004047836 */ /* 0x000fe20000000000 */
[----:B------:R-:W-:-:S04]  /*05d0*/  IADD3 R9, PT, PT, R11, R18, R9 ;  /* 0x000000120b097210 */ /* 0x000fc80007ffe009 */
[----:B--2---:R-:W-:-:S04]  /*05e0*/  IADD3 R9, PT, PT, R15, R10, R9 ;  /* 0x0000000a0f097210 */ /* 0x004fc80007ffe009 */
[----:B------:R-:W-:-:S04]  /*05f0*/  IADD3 R9, PT, PT, R29, R16, R9 ;  /* 0x000000101d097210 */ /* 0x000fc80007ffe009 */
[----:B------:R-:W-:Y:S01]  /*0600*/  IADD3 R14, PT, PT, R12, R20, R9 ;  /* 0x000000140c0e7210 */ /* 0x000fe20007ffe009 */
[----:B------:R-:W-:Y:S06]  /*0610*/  @P0 BRA `(.L_x_182) ;  /* 0xfffffffc000c0947 */ /* 0x000fec000383ffff */
[----:B------:R-:W-:Y:S05]  /*0620*/  BSYNC.RECONVERGENT B3 ;  /* 0x0000000000037941 */ /* 0x000fea0003800200 */
.L_x_181:
[----:B------:R-:W-:-:S07]  /*0630*/  VIADD R4, R7, 0xfffff800 ;  /* 0xfffff80007047836 */ /* 0x000fce0000000000 */
.L_x_180:
[----:B------:R-:W-:Y:S05]  /*0640*/  BSYNC.RECONVERGENT B2 ;  /* 0x0000000000027941 */ /* 0x000fea0003800200 */
.L_x_179:
[----:B------:R-:W-:-:S13]  /*0650*/  ISETP.NE.AND P0, PT, R6, RZ, PT ;  /* 0x000000ff0600720c */ /* 0x000fda0003f05270 */
[----:B------:R-:W-:Y:S05]  /*0660*/  @!P0 BRA `(.L_x_178) ;  /* 0x0000000400188947 */ /* 0x000fea0003800000 */
[----:B------:R-:W-:Y:S01]  /*0670*/  ISETP.GE.U32.AND P0, PT, R6, 0x8, PT ;  /* 0x000000080600780c */ /* 0x000fe20003f06070 */
[----:B------:R-:W-:Y:S01]  /*0680*/  BSSY.RECONVERGENT B2, `(.L_x_183) ;  /* 0x0000022000027945 */ /* 0x000fe20003800200 */
[----:B------:R-:W-:-:S04]  /*0690*/  LOP3.LUT R24, R5, 0x7, RZ, 0xc0, !PT ;  /* 0x0000000705187812 */ /* 0x000fc800078ec0ff */
[----:B------:R-:W-:-:S07]  /*06a0*/  ISETP.NE.AND P1, PT, R24, RZ, PT ;  /* 0x000000ff1800720c */ /* 0x000fce0003f25270 */
[----:B------:R-:W-:Y:S06]  /*06b0*/  @!P0 BRA `(.L_x_184) ;  /* 0x0000000000788947 */ /* 0x000fec0003800000 */
[----:B------:R-:W1:Y:S01]  /*06c0*/  LDC.64 R10, c[0x0][0x380] ;  /* 0x0000e000ff0a7b82 */ /* 0x000e620000000a00 */
[----:B------:R-:W-:-:S04]  /*06d0*/  IMAD R27, R3, 0x1000, R4 ;  /* 0x00001000031b7824 */ /* 0x000fc800078e0204 */
[C---:B------:R-:W-:Y:S02]  /*06e0*/  VIADD R21, R27.reuse, 0x100 ;  /* 0x000001001b157836 */ /* 0x040fe40000000000 */
[C---:B------:R-:W-:Y:S02]  /*06f0*/  VIADD R17, R27.reuse, 0x300 ;  /* 0x000003001b117836 */ /* 0x040fe40000000000 */
[C---:B------:R-:W-:Y:S01]  /*0700*/  VIADD R23, R27.reuse, 0x200 ;  /* 0x000002001b177836 */ /* 0x040fe20000000000 */
[C---:B------:R-:W-:Y:S01]  /*0710*/  IADD3 R7, PT, PT, R27.reuse, 0x400, RZ ;  /* 0x000004001b077810 */ /* 0x040fe20007ffe0ff */
[C---:B------:R-:W-:Y:S02]  /*0720*/  VIADD R9, R27.reuse, 0x500 ;  /* 0x000005001b097836 */ /* 0x040fe40000000000 */
[C---:B------:R-:W-:Y:S02]  /*0730*/  VIADD R25, R27.reuse, 0x600 ;  /* 0x000006001b197836 */ /* 0x040fe40000000000 */
[----:B-1----:R-:W-:-:S04]  /*0740*/  IMAD.WIDE.U32 R12, R27, 0x4, R10 ;  /* 0x000000041b0c7825 */ /* 0x002fc800078e000a */
[--C-:B------:R-:W-:Y:S01]  /*0750*/  IMAD.WIDE.U32 R20, R21, 0x4, R10.reuse ;  /* 0x0000000415147825 */ /* 0x100fe200078e000a */
[----:B0-----:R0:W2:Y:S03]  /*0760*/  LDG.E R15, desc[UR6][R12.64] ;  /* 0x000000060c0f7981 */ /* 0x0010a6000c1e1900 */
[--C-:B------:R-:W-:Y:S01]  /*0770*/  IMAD.WIDE.U32 R16, R17, 0x4, R10.reuse ;  /* 0x0000000411107825 */ /* 0x100fe200078e000a */
[----:B------:R-:W2:Y:S03]  /*0780*/  LDG.E R18, desc[UR6][R20.64] ;  /* 0x0000000614127981 */ /* 0x000ea6000c1e1900 */
[----:B------:R-:W-:Y:S02]  /*0790*/  IMAD.WIDE.U32 R22, R23, 0x4, R10 ;  /* 0x0000000417167825 */ /* 0x000fe400078e000a */
[----:B------:R-:W3:Y:S02]  /*07a0*/  LDG.E R16, desc[UR6][R16.64] ;  /* 0x0000000610107981 */ /* 0x000ee4000c1e1900 */
[----:B------:R-:W-:-:S02]  /*07b0*/  VIADD R27, R27, 0x700 ;  /* 0x000007001b1b7836 */ /* 0x000fc40000000000 */
[--C-:B------:R-:W-:Y:S01]  /*07c0*/  IMAD.WIDE.U32 R6, R7, 0x4, R10.reuse ;  /* 0x0000000407067825 */ /* 0x100fe200078e000a */
[----:B------:R-:W3:Y:S03]  /*07d0*/  LDG.E R19, desc[UR6][R22.64] ;  /* 0x0000000616137981 */ /* 0x000ee6000c1e1900 */
[--C-:B------:R-:W-:Y:S02]  /*07e0*/  IMAD.WIDE.U32 R8, R9, 0x4, R10.reuse ;  /* 0x0000000409087825 */ /* 0x100fe400078e000a */
[----:B------:R-:W4:Y:S02]  /*07f0*/  LDG.E R7, desc[UR6][R6.64] ;  /* 0x0000000606077981 */ /* 0x000f24000c1e1900 */
[--C-:B0-----:R-:W-:Y:S02]  /*0800*/  IMAD.WIDE.U32 R12, R25, 0x4, R10.reuse ;  /* 0x00000004190c7825 */ /* 0x101fe400078e000a */
[----:B------:R-:W4:Y:S02]  /*0810*/  LDG.E R8, desc[UR6][R8.64] ;  /* 0x0000000608087981 */ /* 0x000f24000c1e1900 */
[----:B------:R-:W-:-:S02]  /*0820*/  IMAD.WIDE.U32 R10, R27, 0x4, R10 ;  /* 0x000000041b0a7825 */ /* 0x000fc400078e000a */
[----:B------:R-:W4:Y:S04]  /*0830*/  LDG.E R13, desc[UR6][R12.64] ;  /* 0x000000060c0d7981 */ /* 0x000f28000c1e1900 */
[----:B------:R-:W4:Y:S01]  /*0840*/  LDG.E R10, desc[UR6][R10.64] ;  /* 0x000000060a0a7981 */ /* 0x000f22000c1e1900 */
[----:B------:R-:W-:Y:S01]  /*0850*/  VIADD R4, R4, 0x800 ;  /* 0x0000080004047836 */ /* 0x000fe20000000000 */
[----:B--2--5:R-:W-:-:S04]  /*0860*/  IADD3 R18, PT, PT, R18, R15, R14 ;  /* 0x0000000f12127210 */ /* 0x024fc80007ffe00e */
[----:B---3--:R-:W-:-:S04]  /*0870*/  IADD3 R18, PT, PT, R16, R19, R18 ;  /* 0x0000001310127210 */ /* 0x008fc80007ffe012 */
[----:B----4-:R-:W-:-:S04]  /*0880*/  IADD3 R18, PT, PT, R8, R7, R18 ;  /* 0x0000000708127210 */ /* 0x010fc80007ffe012 */
[----:B------:R-:W-:-:S07]  /*0890*/  IADD3 R14, PT, PT, R10, R13, R18 ;  /* 0x0000000d0a0e7210 */ /* 0x000fce0007ffe012 */
.L_x_184:
[----:B------:R-:W-:Y:S05]  /*08a0*/  BSYNC.RECONVERGENT B2 ;  /* 0x0000000000027941 */ /* 0x000fea0003800200 */
.L_x_183:
        /* <DEDUP_REMOVED lines=8> */
[C---:B------:R-:W-:Y:S01]  /*0930*/  VIADD R13, R11.reuse, 0x100 ;  /* 0x000001000b0d7836 */ /* 0x040fe20000000000 */
[C---:B------:R-:W-:Y:S01]  /*0940*/  IADD3 R17, PT, PT, R11.reuse, 0x300, RZ ;  /* 0x000003000b117810 */ /* 0x040fe20007ffe0ff */
[C---:B0-----:R-:W-:Y:S02]  /*0950*/  VIADD R15, R11.reuse, 0x200 ;  /* 0x000002000b0f7836 */ /* 0x041fe40000000000 */
[----:B-1----:R-:W-:-:S04]  /*0960*/  IMAD.WIDE.U32 R8, R11, 0x4, R6 ;  /* 0x000000040b087825 */ /* 0x002fc800078e0006 */
[--C-:B------:R-:W-:Y:S02]  /*0970*/  IMAD.WIDE.U32 R10, R13, 0x4, R6.reuse ;  /* 0x000000040d0a7825 */ /* 0x100fe400078e0006 */
[----:B------:R-:W2:Y:S02]  /*0980*/  LDG.E R9, desc[UR6][R8.64] ;  /* 0x0000000608097981 */ /* 0x000ea4000c1e1900 */
[--C-:B------:R-:W-:Y:S02]  /*0990*/  IMAD.WIDE.U32 R12, R15, 0x4, R6.reuse ;  /* 0x000000040f0c7825 */ /* 0x100fe400078e0006 */
[----:B------:R-:W2:Y:S02]  /*09a0*/  LDG.E R10, desc[UR6][R10.64] ;  /* 0x000000060a0a7981 */ /* 0x000ea4000c1e1900 */
[----:B------:R-:W-:Y:S02]  /*09b0*/  IMAD.WIDE.U32 R6, R17, 0x4, R6 ;  /* 0x0000000411067825 */ /* 0x000fe400078e0006 */
[----:B------:R-:W3:Y:S04]  /*09c0*/  LDG.E R13, desc[UR6][R12.64] ;  /* 0x000000060c0d7981 */ /* 0x000ee8000c1e1900 */
[----:B------:R-:W3:Y:S01]  /*09d0*/  LDG.E R6, desc[UR6][R6.64] ;  /* 0x0000000606067981 */ /* 0x000ee2000c1e1900 */
[----:B------:R-:W-:Y:S01]  /*09e0*/  VIADD R4, R4, 0x400 ;  /* 0x0000040004047836 */ /* 0x000fe20000000000 */
[----:B--2--5:R-:W-:-:S04]  /*09f0*/  IADD3 R14, PT, PT, R10, R9, R14 ;  /* 0x000000090a0e7210 */ /* 0x024fc80007ffe00e */
[----:B---3--:R-:W-:-:S07]  /*0a00*/  IADD3 R14, PT, PT, R6, R13, R14 ;  /* 0x0000000d060e7210 */ /* 0x008fce0007ffe00e */
.L_x_186:
[----:B------:R-:W-:Y:S05]  /*0a10*/  BSYNC.RECONVERGENT B2 ;  /* 0x0000000000027941 */ /* 0x000fea0003800200 */
.L_x_185:
[----:B------:R-:W-:Y:S05]  /*0a20*/  @!P1 BRA `(.L_x_178) ;  /* 0x0000000000289947 */ /* 0x000fea0003800000 */
[----:B------:R-:W1:Y:S01]  /*0a30*/  LDC.64 R6, c[0x0][0x380] ;  /* 0x0000e000ff067b82 */ /* 0x000e620000000a00 */
[----:B------:R-:W-:Y:S02]  /*0a40*/  IMAD R9, R3, 0x1000, R4 ;  /* 0x0000100003097824 */ /* 0x000fe400078e0204 */
[----:B------:R-:W-:-:S07]  /*0a50*/  IMAD.MOV R8, RZ, RZ, -R5 ;  /* 0x000000ffff087224 */ /* 0x000fce00078e0a05 */
.L_x_187:
[----:B-1----:R-:W-:-:S06]  /*0a60*/  IMAD.WIDE.U32 R4, R9, 0x4, R6 ;  /* 0x0000000409047825 */ /* 0x002fcc00078e0006 */
[----:B------:R-:W2:Y:S01]  /*0a70*/  LDG.E R5, desc[UR6][R4.64] ;  /* 0x0000000604057981 */ /* 0x000ea2000c1e1900 */
[----:B------:R-:W-:Y:S02]  /*0a80*/  VIADD R8, R8, 0x1 ;  /* 0x0000000108087836 */ /* 0x000fe40000000000 */
[----:B------:R-:W-:-:S03]  /*0a90*/  VIADD R9, R9, 0x100 ;  /* 0x0000010009097836 */ /* 0x000fc60000000000 */
[----:B------:R-:W-:Y:S01]  /*0aa0*/  ISETP.NE.AND P0, PT, R8, RZ, PT ;  /* 0x000000ff0800720c */ /* 0x000fe20003f05270 */
[----:B--2--5:R-:W-:-:S12]  /*0ab0*/  IMAD.IADD R14, R5, 0x1, R14 ;  /* 0x00000001050e7824 */ /* 0x024fd800078e020e */
[----:B------:R-:W-:Y:S05]  /*0ac0*/  @P0 BRA `(.L_x_187) ;  /* 0xfffffffc00e40947 */ /* 0x000fea000383ffff */
.L_x_178:
[----:B------:R-:W-:Y:S05]  /*0ad0*/  BSYNC.RECONVERGENT B1 ;  /* 0x0000000000017941 */ /* 0x000fea0003800200 */
.L_x_177:
[----:B------:R-:W-:-:S13]  /*0ae0*/  ISETP.GE.U32.AND P0, PT, R0, 0x100, PT ;  /* 0x000001000000780c */ /* 0x000fda0003f06070 */
[----:B------:R-:W-:Y:S05]  /*0af0*/  @!P0 BRA `(.L_x_188) ;  /* 0x0000000000ac8947 */ /* 0x000fea0003800000 */
[----:B------:R-:W1:Y:S01]  /*0b00*/  S2R R8, SR_LANEID ;  /* 0x0000000000087919 */ /* 0x000e620000000000 */
[----:B-----5:R-:W2:Y:S01]  /*0b10*/  SHFL.DOWN PT, R0, R14, 0x1, 0x1f ;  /* 0x08201f000e007f89 */ /* 0x020ea200000e0000 */
[C---:B-1----:R-:W-:Y:S02]  /*0b20*/  ISETP.GT.AND P0, PT, R8.reuse, 0x1e, PT ;  /* 0x0000001e0800780c */ /* 0x042fe40003f04270 */
[----:B------:R-:W-:Y:S02]  /*0b30*/  ISETP.NE.AND P1, PT, R8, RZ, PT ;  /* 0x000000ff0800720c */ /* 0x000fe40003f25270 */
[----:B--2---:R-:W-:Y:S02]  /*0b40*/  SEL R5, R0, RZ, !P0 ;  /* 0x000000ff00057207 */ /* 0x004fe40004000000 */
[----:B------:R-:W-:Y:S02]  /*0b50*/  ISETP.GT.AND P0, PT, R8, 0x1d, PT ;  /* 0x0000001d0800780c */ /* 0x000fe40003f04270 */
[----:B------:R-:W-:-:S05]  /*0b60*/  IADD3 R5, PT, PT, R5, R14, RZ ;  /* 0x0000000e05057210 */ /* 0x000fca0007ffe0ff */
[----:B------:R-:W1:Y:S02]  /*0b70*/  SHFL.DOWN PT, R0, R5, 0x2, 0x1f ;  /* 0x08401f0005007f89 */ /* 0x000e6400000e0000 */
[----:B------:R-:W-:Y:S01]  /*0b80*/  @!P1 MOV R6, 0x400 ;  /* 0x0000040000069802 */ /* 0x000fe20000000f00 */
[----:B------:R-:W2:Y:S01]  /*0b90*/  @!P1 S2R R9, SR_CgaCtaId ;  /* 0x0000000000099919 */ /* 0x000ea20000008800 */
[----:B-1----:R-:W-:Y:S02]  /*0ba0*/  SEL R0, R0, RZ, !P0 ;  /* 0x000000ff00007207 */ /* 0x002fe40004000000 */
[----:B------:R-:W-:-:S03]  /*0bb0*/  ISETP.GT.AND P0, PT, R8, 0x1b, PT ;  /* 0x0000001b0800780c */ /* 0x000fc60003f04270 */
[----:B------:R-:W-:-:S05]  /*0bc0*/  IMAD.IADD R0, R5, 0x1, R0 ;  /* 0x0000000105007824 */ /* 0x000fca00078e0200 */
[----:B------:R-:W1:Y:S01]  /*0bd0*/  SHFL.DOWN PT, R4, R0, 0x4, 0x1f ;  /* 0x08801f0000047f89 */ /* 0x000e6200000e0000 */
[----:B--2---:R-:W-:Y:S02]  /*0be0*/  @!P1 LEA R9, R9, R6, 0x18 ;  /* 0x0000000609099211 */ /* 0x004fe400078ec0ff */
[----:B-1----:R-:W-:Y:S02]  /*0bf0*/  SEL R7, R4, RZ, !P0 ;  /* 0x000000ff04077207 */ /* 0x002fe40004000000 */
[----:B------:R-:W-:-:S03]  /*0c00*/  ISETP.GT.AND P0, PT, R8, 0x17, PT ;  /* 0x000000170800780c */ /* 0x000fc60003f04270 */
[----:B------:R-:W-:Y:S01]  /*0c10*/  IMAD.IADD R7, R0, 0x1, R7 ;  /* 0x0000000100077824 */ /* 0x000fe200078e0207 */
[----:B------:R-:W-:-:S04]  /*0c20*/  @!P1 SHF.R.U32.HI R0, RZ, 0x3, R2 ;  /* 0x00000003ff009819 */ /* 0x000fc80000011602 */
[----:B------:R-:W1:Y:S01]  /*0c30*/  SHFL.DOWN PT, R4, R7, 0x8, 0x1f ;  /* 0x09001f0007047f89 */ /* 0x000e6200000e0000 */
[----:B------:R-:W-:-:S05]  /*0c40*/  @!P1 LOP3.LUT R0, R0, 0x7c, RZ, 0xc0, !PT ;  /* 0x0000007c00009812 */ /* 0x000fca00078ec0ff */
[----:B------:R-:W-:Y:S01]  /*0c50*/  @!P1 IMAD.IADD R0, R0, 0x1, R9 ;  /* 0x0000000100009824 */ /* 0x000fe200078e0209 */
[----:B-1----:R-:W-:Y:S02]  /*0c60*/  SEL R4, R4, RZ, !P0 ;  /* 0x000000ff04047207 */ /* 0x002fe40004000000 */
[----:B------:R-:W-:-:S03]  /*0c70*/  ISETP.GT.AND P0, PT, R8, 0xf, PT ;  /* 0x0000000f0800780c */ /* 0x000fc60003f04270 */
[----:B------:R-:W-:-:S05]  /*0c80*/  IMAD.IADD R4, R7, 0x1, R4 ;  /* 0x0000000107047824 */ /* 0x000fca00078e0204 */
[----:B------:R-:W1:Y:S02]  /*0c90*/  SHFL.DOWN PT, R5, R4, 0x10, 0x1f ;  /* 0x0a001f0004057f89 */ /* 0x000e6400000e0000 */
[----:B-1----:R-:W-:Y:S02]  /*0ca0*/  SEL R5, R5, RZ, !P0 ;  /* 0x000000ff05057207 */ /* 0x002fe40004000000 */
        /* <DEDUP_REMOVED lines=8> */
[----:B--2---:R-:W-:Y:S04]  /*0d30*/  LDS R0, [UR4+0xc] ;  /* 0x00000c04ff007984 */ /* 0x004fe80008000800 */
[----:B------:R-:W1:Y:S04]  /*0d40*/  LDS.128 R4, [UR4+0x10] ;  /* 0x00001004ff047984 */ /* 0x000e680008000c00 */
[----:B------:R-:W2:Y:S01]  /*0d50*/  LDS.64 R8, [UR4+0x20] ;  /* 0x00002004ff087984 */ /* 0x000ea20008000a00 */
[----:B-1----:R-:W-:-:S04]  /*0d60*/  IADD3 R0, PT, PT, R4, R0, R11 ;  /* 0x0000000004007210 */ /* 0x002fc80007ffe00b */
[----:B------:R-:W-:-:S04]  /*0d70*/  IADD3 R0, PT, PT, R6, R0, R5 ;  /* 0x0000000006007210 */ /* 0x000fc80007ffe005 */
[----:B--2---:R-:W-:-:S05]  /*0d80*/  IADD3 R0, PT, PT, R8, R0, R7 ;  /* 0x0000000008007210 */ /* 0x004fca0007ffe007 */
[----:B------:R-:W-:Y:S01]  /*0d90*/  IMAD.IADD R11, R0, 0x1, R9 ;  /* 0x00000001000b7824 */ /* 0x000fe200078e0209 */
[----:B------:R-:W-:Y:S06]  /*0da0*/  BRA `(.L_x_189) ;  /* 0x00000014007c7947 */ /* 0x000fec0003800000 */
.L_x_188:
[----:B------:R-:W-:Y:S01]  /*0db0*/  LOP3.LUT R4, R2, 0x3e0, RZ, 0xc0, !PT ;  /* 0x000003e002047812 */ /* 0x000fe200078ec0ff */
[----:B------:R-:W1:Y:S03]  /*0dc0*/  S2R R10, SR_LANEID ;  /* 0x00000000000a7919 */ /* 0x000e660000000000 */
[----:B------:R-:W-:Y:S02]  /*0dd0*/  LOP3.LUT R7, RZ, R4, RZ, 0x33, !PT ;  /* 0x00000004ff077212 */ /* 0x000fe400078e33ff */
[----:B------:R-:W-:-:S03]  /*0de0*/  IADD3 R5, PT, PT, R4, 0x20, RZ ;  /* 0x0000002004057810 */ /* 0x000fc60007ffe0ff */
[----:B------:R-:W-:Y:S01]  /*0df0*/  IMAD.IADD R7, R0, 0x1, R7 ;  /* 0x0000000100077824 */ /* 0x000fe200078e0207 */
[----:B------:R-:W-:-:S04]  /*0e00*/  ISETP.GT.U32.AND P0, PT, R5, R0, PT ;  /* 0x000000000500720c */ /* 0x000fc80003f04070 */
[----:B------:R-:W-:-:S05]  /*0e10*/  SEL R7, R7, 0x1f, P0 ;  /* 0x0000001f07077807 */ /* 0x000fca0000000000 */
[----:B-----5:R-:W2:Y:S01]  /*0e20*/  SHFL.DOWN PT, R4, R14, 0x1, R7 ;  /* 0x082000000e047989 */ /* 0x020ea200000e0007 */
[CC--:B-1----:R-:W-:Y:S01]  /*0e30*/  ISETP.GE.AND P0, PT, R10.reuse, R7.reuse, PT ;  /* 0x000000070a00720c */ /* 0x0c2fe20003f06270 */
[C---:B------:R-:W-:Y:S01]  /*0e40*/  VIADD R6, R10.reuse, 0x2 ;  /* 0x000000020a067836 */ /* 0x040fe20000000000 */
[C---:B------:R-:W-:Y:S01]  /*0e50*/  ISETP.NE.AND P1, PT, R10.reuse, RZ, PT ;  /* 0x000000ff0a00720c */ /* 0x040fe20003f25270 */
[----:B------:R-:W-:Y:S01]  /*0e60*/  VIADD R8, R10, 0x4 ;  /* 0x000000040a087836 */ /* 0x000fe20000000000 */
[----:B--2---:R-:W-:Y:S02]  /*0e70*/  SEL R5, R4, RZ, !P0 ;  /* 0x000000ff04057207 */ /* 0x004fe40004000000 */
[----:B------:R-:W-:-:S03]  /*0e80*/  ISETP.GT.AND P0, PT, R6, R7, PT ;  /* 0x000000070600720c */ /* 0x000fc60003f04270 */
[----:B------:R-:W-:-:S06]  /*0e90*/  IMAD.IADD R4, R5, 0x1, R14 ;  /* 0x0000000105047824 */ /* 0x000fcc00078e020e */
[----:B------:R-:W1:Y:S01]  /*0ea0*/  @!P1 S2R R11, SR_CgaCtaId ;  /* 0x00000000000b9919 */ /* 0x000e620000008800 */
[----:B------:R-:W-:Y:S01]  /*0eb0*/  @!P1 SHF.R.U32.HI R9, RZ, 0x3, R2 ;  /* 0x00000003ff099819 */ /* 0x000fe20000011602 */
[----:B------:R-:W2:Y:S03]  /*0ec0*/  SHFL.DOWN PT, R5, R4, 0x2, R7 ;  /* 0x0840000004057989 */ /* 0x000ea600000e0007 */
[----:B------:R-:W-:Y:S02]  /*0ed0*/  @!P1 LOP3.LUT R9, R9, 0x7c, RZ, 0xc0, !PT ;  /* 0x0000007c09099812 */ /* 0x000fe400078ec0ff */
[----:B--2---:R-:W-:Y:S02]  /*0ee0*/  SEL R5, R5, RZ, !P0 ;  /* 0x000000ff05057207 */ /* 0x004fe40004000000 */
[----:B------:R-:W-:-:S03]  /*0ef0*/  ISETP.GT.AND P0, PT, R8, R7, PT ;  /* 0x000000070800720c */ /* 0x000fc60003f04270 */
[----:B------:R-:W-:Y:S01]  /*0f00*/  IMAD.IADD R6, R4, 0x1, R5 ;  /* 0x0000000104067824 */ /* 0x000fe200078e0205 */
[----:B------:R-:W-:-:S04]  /*0f10*/  IADD3 R4, PT, PT, R10, 0x8, RZ ;  /* 0x000000080a047810 */ /* 0x000fc80007ffe0ff */
[----:B------:R-:W2:Y:S02]  /*0f20*/  SHFL.DOWN PT, R5, R6, 0x4, R7 ;  /* 0x0880000006057989 */ /* 0x000ea400000e0007 */
[----:B--2---:R-:W-:Y:S02]  /*0f30*/  SEL R5, R5, RZ, !P0 ;  /* 0x000000ff05057207 */ /* 0x004fe40004000000 */
[----:B------:R-:W-:-:S03]  /*0f40*/  ISETP.GT.AND P0, PT, R4, R7, PT ;  /* 0x000000070400720c */ /* 0x000fc60003f04270 */
[----:B------:R-:W-:Y:S02]  /*0f50*/  IMAD.IADD R8, R6, 0x1, R5 ;  /* 0x0000000106087824 */ /* 0x000fe400078e0205 */
[----:B------:R-:W-:Y:S01]  /*0f60*/  VIADD R6, R10, 0x10 ;  /* 0x000000100a067836 */ /* 0x000fe20000000000 */
[----:B------:R-:W-:Y:S02]  /*0f70*/  @!P1 MOV R10, 0x400 ;  /* 0x00000400000a9802 */ /* 0x000fe40000000f00 */
[----:B------:R-:W2:Y:S02]  /*0f80*/  SHFL.DOWN PT, R5, R8, 0x8, R7 ;  /* 0x0900000008057989 */ /* 0x000ea400000e0007 */
[----:B-1----:R-:W-:-:S05]  /*0f90*/  @!P1 LEA R10, R11, R10, 0x18 ;  /* 0x0000000a0b0a9211 */ /* 0x002fca00078ec0ff */
[----:B------:R-:W-:Y:S01]  /*0fa0*/  @!P1 IMAD.IADD R10, R9, 0x1, R10 ;  /* 0x00000001090a9824 */ /* 0x000fe200078e020a */
[----:B--2---:R-:W-:Y:S02]  /*0fb0*/  SEL R5, R5, RZ, !P0 ;  /* 0x000000ff05057207 */ /* 0x004fe40004000000 */
[----:B------:R-:W-:-:S03]  /*0fc0*/  ISETP.GT.AND P0, PT, R6, R7, PT ;  /* 0x000000070600720c */ /* 0x000fc60003f04270 */
[----:B------:R-:W-:-:S05]  /*0fd0*/  IMAD.IADD R4, R8, 0x1, R5 ;  /* 0x0000000108047824 */ /* 0x000fca00078e0205 */
[----:B------:R-:W1:Y:S02]  /*0fe0*/  SHFL.DOWN PT, R5, R4, 0x10, R7 ;  /* 0x0a00000004057989 */ /* 0x000e6400000e0007 */
[----:B-1----:R-:W-:Y:S02]  /*0ff0*/  SEL R5, R5, RZ, !P0 ;  /* 0x000000ff05057207 */ /* 0x002fe40004000000 */
[----:B------:R-:W-:-:S03]  /*1000*/  ISETP.NE.AND P0, PT, R2, RZ, PT ;  /* 0x000000ff0200720c */ /* 0x000fc60003f05270 */
[----:B------:R-:W-:-:S05]  /*1010*/  IMAD.IADD R11, R4, 0x1, R5 ;  /* 0x00000001040b7824 */ /* 0x000fca00078e0205 */
[----:B------:R1:W-:Y:S01]  /*1020*/  @!P1 STS [R10+0x8], R11 ;  /* 0x0000080b0a009388 */ /* 0x0003e20000000800 */
[----:B------:R-:W-:Y:S06]  /*1030*/  BAR.SYNC.DEFER_BLOCKING 0x0 ;  /* 0x0000000000007b1d */ /* 0x000fec0000010000 */
[----:B------:R-:W-:Y:S05]  /*1040*/  @P0 BRA `(.L_x_189) ;  /* 0x0000001000d40947 */ /* 0x000fea0003800000 */
[----:B------:R-:W2:Y:S01]  /*1050*/  S2UR UR5, SR_CgaCtaId ;  /* 0x00000000000579c3 */ /* 0x000ea20000008800 */
[----:B------:R-:W-:Y:S01]  /*1060*/  UMOV UR4, 0x400 ;  /* 0x0000040000047882 */ /* 0x000fe20000000000 */
[C---:B------:R-:W-:Y:S02]  /*1070*/  ISETP.GT.U32.AND P2, PT, R0.reuse, 0x40, PT ;  /* 0x000000400000780c */ /* 0x040fe40003f44070 */
[C---:B------:R-:W-:Y:S02]  /*1080*/  ISETP.GT.U32.AND P1, PT, R0.reuse, 0x20, PT ;  /* 0x000000200000780c */ /* 0x040fe40003f24070 */
[----:B------:R-:W-:Y:S01]  /*1090*/  ISETP.GT.U32.AND P3, PT, R0, 0x80, PT ;  /* 0x000000800000780c */ /* 0x000fe20003f64070 */
[----:B--2---:R-:W-:-:S09]  /*10a0*/  ULEA UR4, UR5, UR4, 0x18 ;  /* 0x0000000405047291 */ /* 0x004fd2000f8ec0ff */
[----:B------:R-:W2:Y:S04]  /*10b0*/  LDS.128 R4, [UR4+0x10] ;  /* 0x00001004ff047984 */ /* 0x000ea80008000c00 */
[----:B------:R-:W3:Y:S04]  /*10c0*/  LDS R2, [UR4+0xc] ;  /* 0x00000c04ff027984 */ /* 0x000ee80008000800 */
[----:B------:R-:W4:Y:S01]  /*10d0*/  LDS.64 R8, [UR4+0x20] ;  /* 0x00002004ff087984 */ /* 0x000f220008000a00 */
[----:B--2---:R-:W-:Y:S02]  /*10e0*/  SEL R4, R4, RZ, P2 ;  /* 0x000000ff04047207 */ /* 0x004fe40001000000 */
[----:B------:R-:W-:-:S02]  /*10f0*/  ISETP.GT.U32.AND P2, PT, R0, 0x60, PT ;  /* 0x000000600000780c */ /* 0x000fc40003f44070 */
[----:B---3--:R-:W-:Y:S02]  /*1100*/  SEL R2, R2, RZ, P1 ;  /* 0x000000ff02027207 */ /* 0x008fe40000800000 */
[----:B------:R-:W-:Y:S02]  /*1110*/  SEL R5, R5, RZ, P2 ;  /* 0x000000ff05057207 */ /* 0x000fe40001000000 */
[----:B------:R-:W-:Y:S02]  /*1120*/  IADD3 R2, PT, PT, R4, R2, R11 ;  /* 0x0000000204027210 */ /* 0x000fe40007ffe00b */
[----:B------:R-:W-:Y:S02]  /*1130*/  ISETP.GT.U32.AND P1, PT, R0, 0xa0, PT ;  /* 0x000000a00000780c */ /* 0x000fe40003f24070 */
[----:B------:R-:W-:Y:S02]  /*1140*/  SEL R6, R6, RZ, P3 ;  /* 0x000000ff06067207 */ /* 0x000fe40001800000 */
[----:B------:R-:W-:-:S02]  /*1150*/  ISETP.GT.U32.AND P2, PT, R0, 0xc0, PT ;  /* 0x000000c00000780c */ /* 0x000fc40003f44070 */
[----:B------:R-:W-:Y:S02]  /*1160*/  ISETP.GT.U32.AND P3, PT, R0, 0xe0, PT ;  /* 0x000000e00000780c */ /* 0x000fe40003f64070 */
[----:B------:R-:W-:Y:S02]  /*1170*/  SEL R7, R7, RZ, P1 ;  /* 0x000000ff07077207 */ /* 0x000fe40000800000 */
[----:B------:R-:W-:Y:S02]  /*1180*/  IADD3 R2, PT, PT, R6, R2, R5 ;  /* 0x0000000206027210 */ /* 0x000fe40007ffe005 */
[----:B----4-:R-:W-:Y:S02]  /*1190*/  SEL R8, R8, RZ, P2 ;  /* 0x000000ff08087207 */ /* 0x010fe40001000000 */
[----:B------:R-:W-:Y:S02]  /*11a0*/  SEL R9, R9, RZ, P3 ;  /* 0x000000ff09097207 */ /* 0x000fe40001800000 */
[----:B------:R-:W-:-:S05]  /*11b0*/  IADD3 R2, PT, PT, R8, R2, R7 ;  /* 0x0000000208027210 */ /* 0x000fca0007ffe007 */
[----:B-1----:R-:W-:Y:S01]  /*11c0*/  IMAD.IADD R11, R2, 0x1, R9 ;  /* 0x00000001020b7824 */ /* 0x002fe200078e0209 */
[----:B------:R-:W-:Y:S06]  /*11d0*/  BRA `(.L_x_189) ;  /* 0x0000001000707947 */ /* 0x000fec0003800000 */
.L_x_174:
[----:B------:R-:W0:Y:S01]  /*11e0*/  S2R R2, SR_TID.X ;  /* 0x0000000000027919 */ /* 0x000e220000002100 */
[----:B------:R-:W1:Y:S02]  /*11f0*/  LDCU.64 UR4, c[0x0][0x380] ;  /* 0x00007000ff0477ac */ /* 0x000e640008000a00 */
[----:B-1----:R-:W-:Y:S01]  /*1200*/  MOV R4, UR4 ;  /* 0x0000000400047c02 */ /* 0x002fe20008000f00 */
[----:B------:R-:W-:Y:S02]  /*1210*/  IMAD.U32 R5, RZ, RZ, UR5 ;  /* 0x00000005ff057e24 */ /* 0x000fe4000f8e00ff */
[----:B0-----:R-:W-:-:S04]  /*1220*/  IMAD R7, R3, 0x1000, R2 ;  /* 0x0000100003077824 */ /* 0x001fc800078e0202 */
[----:B------:R-:W-:-:S05]  /*1230*/  IMAD.WIDE.U32 R6, R7, 0x4, R4 ;  /* 0x0000000407067825 */ /* 0x000fca00078e0004 */
        /* <DEDUP_REMOVED lines=16> */
[----:B------:R-:W-:-:S02]  /*1340*/  ISETP.GE.U32.AND P0, PT, R0, R13, PT ;  /* 0x0000000d0000720c */ /* 0x000fc40003f06070 */
        /* <DEDUP_REMOVED lines=9> */
[----:B------:R-:W-:Y:S01]  /*13e0*/  IMAD R9, R3, 0x1000, R13 ;  /* 0x0000100003097824 */ /* 0x000fe200078e020d */
[----:B------:R-:W-:Y:S01]  /*13f0*/  LOP3.LUT R6, RZ, R2, RZ, 0x33, !PT ;  /* 0x00000002ff067212 */ /* 0x000fe200078e33ff */
[----:B------:R-:W-:Y:S01]  /*1400*/  VIADD R0, R8, 0xfffff000 ;  /* 0xfffff00008007836 */ /* 0x000fe20000000000 */
[----:B------:R-:W-:Y:S02]  /*1410*/  UMOV UR4, URZ ;  /* 0x000000ff00047c82 */ /* 0x000fe40008000000 */
[----:B------:R-:W-:Y:S02]  /*1420*/  IADD3 R6, PT, PT, -R13, R8, R6 ;  /* 0x000000080d067210 */ /* 0x000fe40007ffe106 */
[C---:B------:R-:W-:Y:S02]  /*1430*/  ISETP.GT.U32.AND P0, PT, R9.reuse, R0, PT ;  /* 0x000000000900720c */ /* 0x040fe40003f04070 */
[----:B------:R-:W-:Y:S01]  /*1440*/  IADD3 R7, PT, PT, R9, 0x800, R2 ;  /* 0x0000080009077810 */ /* 0x000fe20007ffe002 */
[----:B------:R-:W-:-:S02]  /*1450*/  IMAD.MOV.U32 R2, RZ, RZ, R9 ;  /* 0x000000ffff027224 */ /* 0x000fc400078e0009 */
[----:B------:R-:W-:-:S08]  /*1460*/  IMAD R6, R3, -0x1000, R6 ;  /* 0xfffff00003067824 */ /* 0x000fd000078e0206 */
[----:B------:R-:W-:Y:S05]  /*1470*/  @P0 BRA `(.L_x_191) ;  /* 0x00000000009c0947 */ /* 0x000fea0003800000 */
[----:B------:R-:W0:Y:S08]  /*1480*/  LDC R8, c[0x0][0x3a8] ;  /* 0x0000ea00ff087b82 */ /* 0x000e300000000800 */
[----:B------:R-:W1:Y:S02]  /*1490*/  LDC.64 R4, c[0x0][0x380] ;  /* 0x0000e000ff047b82 */ /* 0x000e640000000a00 */
.L_x_192:
[----:B------:R-:W2:Y:S02]  /*14a0*/  S2R R10, SR_TID.X ;  /* 0x00000000000a7919 */ /* 0x000ea40000002100 */
[----:B--2---:R-:W-:-:S04]  /*14b0*/  IMAD.IADD R11, R10, 0x1, R9 ;  /* 0x000000010a0b7824 */ /* 0x004fc800078e0209 */
[----:B-1----:R-:W-:-:S05]  /*14c0*/  IMAD.WIDE.U32 R10, R11, 0x4, R4 ;  /* 0x000000040b0a7825 */ /* 0x002fca00078e0004 */
        /* <DEDUP_REMOVED lines=10> */
[----:B------:R-:W5:Y:S01]  /*1570*/  LDG.E R21, desc[UR6][R10.64+0x2c00] ;  /* 0x002c00060a157981 */ /* 0x000f62000c1e1900 */
[----:B--2---:R-:W-:-:S03]  /*1580*/  IADD3 R20, PT, PT, R20, R18, R27 ;  /* 0x0000001214147210 */ /* 0x004fc60007ffe01b */
[----:B------:R-:W2:Y:S04]  /*1590*/  LDG.E R18, desc[UR6][R10.64+0x2800] ;  /* 0x002800060a127981 */ /* 0x000ea8000c1e1900 */
[----:B------:R-:W2:Y:S01]  /*15a0*/  LDG.E R27, desc[UR6][R10.64+0x3800] ;  /* 0x003800060a1b7981 */ /* 0x000ea2000c1e1900 */
[----:B---3--:R-:W-:-:S03]  /*15b0*/  IADD3 R24, PT, PT, R23, R22, R20 ;  /* 0x0000001617187210 */ /* 0x008fc60007ffe014 */
[----:B------:R-:W3:Y:S04]  /*15c0*/  LDG.E R23, desc[UR6][R10.64+0x3000] ;  /* 0x003000060a177981 */ /* 0x000ee8000c1e1900 */
[----:B------:R-:W3:Y:S04]  /*15d0*/  LDG.E R20, desc[UR6][R10.64+0x3400] ;  /* 0x003400060a147981 */ /* 0x000ee8000c1e1900 */
[----:B------:R-:W3:Y:S01]  /*15e0*/  LDG.E R22, desc[UR6][R10.64+0x3c00] ;  /* 0x003c00060a167981 */ /* 0x000ee2000c1e1900 */
[----:B----4-:R-:W-:-:S04]  /*15f0*/  IADD3 R14, PT, PT, R17, R14, R24 ;  /* 0x0000000e110e7210 */ /* 0x010fc80007ffe018 */
[----:B-----5:R-:W-:-:S04]  /*1600*/  IADD3 R14, PT, PT, R19, R16, R14 ;  /* 0x00000010130e7210 */ /* 0x020fc80007ffe00e */
[----:B------:R-:W-:Y:S02]  /*1610*/  IADD3 R12, PT, PT, R15, R12, R14 ;  /* 0x0000000c0f0c7210 */ /* 0x000fe40007ffe00e */
[----:B0-----:R-:W-:-:S04]  /*1620*/  IADD3 R14, PT, PT, -R9, R8, RZ ;  /* 0x00000008090e7210 */ /* 0x001fc80007ffe1ff */
[----:B------:R-:W-:Y:S02]  /*1630*/  ISETP.GE.U32.AND P0, PT, R14, R13, PT ;  /* 0x0000000d0e00720c */ /* 0x000fe40003f06070 */
[----:B--2---:R-:W-:-:S04]  /*1640*/  IADD3 R12, PT, PT, R21, R18, R12 ;  /* 0x00000012150c7210 */ /* 0x004fc80007ffe00c */
[----:B---3--:R-:W-:-:S04]  /*1650*/  IADD3 R12, PT, PT, R20, R23, R12 ;  /* 0x00000017140c7210 */ /* 0x008fc80007ffe00c */
[----:B------:R-:W-:-:S03]  /*1660*/  IADD3 R27, PT, PT, R22, R27, R12 ;  /* 0x0000001b161b7210 */ /* 0x000fc60007ffe00c */
[----:B------:R-:W-:Y:S05]  /*1670*/  @!P0 BRA `(.L_x_190) ;  /* 0x00000008009c8947 */ /* 0x000fea0003800000 */
[C---:B------:R-:W-:Y:S01]  /*1680*/  IMAD.IADD R9, R13.reuse, 0x1, R9 ;  /* 0x000000010d097824 */ /* 0x040fe200078e0209 */
[----:B------:R-:W-:Y:S01]  /*1690*/  UIADD3 UR4, UPT, UPT, UR4, 0x1, URZ ;  /* 0x0000000104047890 */ /* 0x000fe2000fffe0ff */
[----:B------:R-:W-:Y:S02]  /*16a0*/  IMAD.IADD R2, R13, 0x1, R2 ;  /* 0x000000010d027824 */ /* 0x000fe400078e0202 */
[----:B------:R-:W-:Y:S01]  /*16b0*/  IMAD.IADD R6, R6, 0x1, -R13 ;  /* 0x0000000106067824 */ /* 0x000fe200078e0a0d */
[----:B------:R-:W-:Y:S01]  /*16c0*/  ISETP.GT.U32.AND P0, PT, R9, R0, PT ;  /* 0x000000000900720c */ /* 0x000fe20003f04070 */
[----:B------:R-:W-:-:S12]  /*16d0*/  IMAD.IADD R7, R13, 0x1, R7 ;  /* 0x000000010d077824 */ /* 0x000fd800078e0207 */
[----:B------:R-:W-:Y:S05]  /*16e0*/  @!P0 BRA `(.L_x_192) ;  /* 0xfffffffc006c8947 */ /* 0x000fea000383ffff */
.L_x_191:
[----:B------:R-:W0:Y:S01]  /*16f0*/  S2R R13, SR_TID.X ;  /* 0x00000000000d7919 */ /* 0x000e220000002100 */
[----:B------:R-:W-:Y:S01]  /*1700*/  IMAD.IADD R0, R8, 0x1, -R9 ;  /* 0x0000000108007824 */ /* 0x000fe200078e0a09 */
[----:B------:R-:W-:Y:S04]  /*1710*/  BSSY.RECONVERGENT B1, `(.L_x_190) ;  /* 0x000009d000017945 */ /* 0x000fe80003800200 */
[----:B0-----:R-:W-:-:S04]  /*1720*/  ISETP.GE.AND P0, PT, R13, R0, PT ;  /* 0x000000000d00720c */ /* 0x001fc80003f06270 */
[----:B------:R-:W-:-:S13]  /*1730*/  ISETP.GE.U32.OR P0, PT, R9, R8, P0 ;  /* 0x000000080900720c */ /* 0x000fda0000706470 */
[----:B------:R-:W-:Y:S05]  /*1740*/  @P0 BRA `(.L_x_193) ;  /* 0x0000000800640947 */ /* 0x000fea0003800000 */
[----:B------:R-:W0:Y:S01]  /*1750*/  LDC R10, c[0x0][0x3ac] ;  /* 0x0000eb00ff0a7b82 */ /* 0x000e220000000800 */
[----:B------:R-:W-:Y:S01]  /*1760*/  LOP3.LUT R11, RZ, R13, RZ, 0x33, !PT ;  /* 0x0000000dff0b7212 */ /* 0x000fe200078e33ff */
[----:B------:R-:W-:Y:S06]  /*1770*/  BSSY.RECONVERGENT B2, `(.L_x_194) ;  /* 0x000004f000027945 */ /* 0x000fec0003800200 */
[----:B------:R-:W1:Y:S01]  /*1780*/  LDC R0, c[0x0][0x3ac] ;  /* 0x0000eb00ff007b82 */ /* 0x000e620000000800 */
[----:B0-----:R-:W-:-:S05]  /*1790*/  IMAD.SHL.U32 R10, R10, 0x1000, RZ ;  /* 0x000010000a0a7824 */ /* 0x001fca00078e00ff */
[----:B------:R-:W-:-:S04]  /*17a0*/  LEA R10, R3, R10, 0xc ;  /* 0x0000000a030a7211 */ /* 0x000fc800078e60ff */
[----:B------:R-:W-:Y:S01]  /*17b0*/  IADD3 R8, PT, PT, -R10, R8, R11 ;  /* 0x000000080a087210 */ /* 0x000fe20007ffe10b */
[----:B-1----:R-:W-:Y:S02]  /*17c0*/  IMAD R11, R0, UR4, RZ ;  /* 0x00000004000b7c24 */ /* 0x002fe4000f8e02ff */
[----:B------:R-:W-:Y:S02]  /*17d0*/  IMAD.MOV.U32 R0, RZ, RZ, R13 ;  /* 0x000000ffff007224 */ /* 0x000fe400078e000d */
[----:B------:R-:W-:-:S05]  /*17e0*/  IMAD R8, R11, -0x1000, R8 ;  /* 0xfffff0000b087824 */ /* 0x000fca00078e0208 */
[C---:B------:R-:W-:Y:S02]  /*17f0*/  ISETP.GE.U32.AND P0, PT, R8.reuse, 0xf00, PT ;  /* 0x00000f000800780c */ /* 0x040fe40003f06070 */
[----:B------:R-:W-:-:S04]  /*1800*/  LEA.HI R8, R8, 0x1, RZ, 0x18 ;  /* 0x0000000108087811 */ /* 0x000fc800078fc0ff */
[----:B------:R-:W-:-:S07]  /*1810*/  LOP3.LUT R10, R8, 0xf, RZ, 0xc0, !PT ;  /* 0x0000000f080a7812 */ /* 0x000fce00078ec0ff */
[----:B------:R-:W-:Y:S05]  /*1820*/  @!P0 BRA `(.L_x_195) ;  /* 0x00000004000c8947 */ /* 0x000fea0003800000 */
[----:B------:R-:W-:Y:S01]  /*1830*/  LEA.HI R0, R6, 0x1, RZ, 0x18 ;  /* 0x0000000106007811 */ /* 0x000fe200078fc0ff */
[----:B------:R-:W-:Y:S01]  /*1840*/  BSSY.RECONVERGENT B3, `(.L_x_196) ;  /* 0x0000040000037945 */ /* 0x000fe20003800200 */
[----:B------:R-:W-:Y:S02]  /*1850*/  LOP3.LUT R11, R13, 0x800, RZ, 0xfc, !PT ;  /* 0x000008000d0b7812 */ /* 0x000fe400078efcff */
[----:B------:R-:W-:-:S05]  /*1860*/  LOP3.LUT R0, R0, 0x1fffff0, RZ, 0xc0, !PT ;  /* 0x01fffff000007812 */ /* 0x000fca00078ec0ff */
[----:B------:R-:W-:-:S07]  /*1870*/  IMAD.MOV R0, RZ, RZ, -R0 ;  /* 0x000000ffff007224 */ /* 0x000fce00078e0a00 */
.L_x_197:
[C---:B------:R-:W-:Y:S02]  /*1880*/  VIADD R15, R7.reuse, 0xfffff800 ;  /* 0xfffff800070f7836 */ /* 0x040fe40000000000 */
[----:B------:R-:W-:Y:S02]  /*1890*/  VIADD R21, R7, 0xfffff900 ;  /* 0xfffff90007157836 */ /* 0x000fe40000000000 */
[----:B------:R-:W-:-:S04]  /*18a0*/  IMAD.WIDE.U32 R14, R15, 0x4, R4 ;  /* 0x000000040f0e7825 */ /* 0x000fc800078e0004 */
[--C-:B------:R-:W-:Y:S01]  /*18b0*/  IMAD.WIDE.U32 R20, R21, 0x4, R4.reuse ;  /* 0x0000000415147825 */ /* 0x100fe200078e0004 */
[----:B------:R0:W2:Y:S04]  /*18c0*/  LDG.E R28, desc[UR6][R14.64] ;  /* 0x000000060e1c7981 */ /* 0x0000a8000c1e1900 */
[----:B------:R-:W2:Y:S01]  /*18d0*/  LDG.E R29, desc[UR6][R20.64] ;  /* 0x00000006141d7981 */ /* 0x000ea2000c1e1900 */
[C---:B------:R-:W-:Y:S02]  /*18e0*/  VIADD R17, R7.reuse, 0xfffffa00 ;  /* 0xfffffa0007117836 */ /* 0x040fe40000000000 */
[----:B------:R-:W-:Y:S02]  /*18f0*/  VIADD R19, R7, 0xfffffb00 ;  /* 0xfffffb0007137836 */ /* 0x000fe40000000000 */
[----:B------:R-:W-:-:S04]  /*1900*/  IMAD.WIDE.U32 R16, R17, 0x4, R4 ;  /* 0x0000000411107825 */ /* 0x000fc800078e0004 */
[--C-:B------:R-:W-:Y:S01]  /*1910*/  IMAD.WIDE.U32 R18, R19, 0x4, R4.reuse ;  /* 0x0000000413127825 */ /* 0x100fe200078e0004 */
[----:B------:R1:W3:Y:S04]  /*1920*/  LDG.E R13, desc[UR6][R16.64] ;  /* 0x00000006100d7981 */ /* 0x0002e8000c1e1900 */
[----:B------:R4:W3:Y:S01]  /*1930*/  LDG.E R12, desc[UR6][R18.64] ;  /* 0x00000006120c7981 */ /* 0x0008e2000c1e1900 */
[C---:B------:R-:W-:Y:S01]  /*1940*/  VIADD R22, R7.reuse, 0xfffffd00 ;  /* 0xfffffd0007167836 */ /* 0x040fe20000000000 */
[C---:B------:R-:W-:Y:S01]  /*1950*/  IADD3 R23, PT, PT, R7.reuse, -0x400, RZ ;  /* 0xfffffc0007177810 */ /* 0x040fe20007ffe0ff */
[----:B------:R-:W-:Y:S02]  /*1960*/  VIADD R26, R7, 0xfffffe00 ;  /* 0xfffffe00071a7836 */ /* 0x000fe40000000000 */
[----:B0-----:R-:W-:-:S04]  /*1970*/  IMAD.WIDE.U32 R14, R22, 0x4, R4 ;  /* 0x00000004160e7825 */ /* 0x001fc800078e0004 */
[--C-:B-1----:R-:W-:Y:S02]  /*1980*/  IMAD.WIDE.U32 R16, R26, 0x4, R4.reuse ;  /* 0x000000041a107825 */ /* 0x102fe400078e0004 */
[----:B------:R0:W5:Y:S02]  /*1990*/  LDG.E R26, desc[UR6][R14.64] ;  /* 0x000000060e1a7981 */ /* 0x000164000c1e1900 */
[C-C-:B------:R-:W-:Y:S02]  /*19a0*/  IMAD.WIDE.U32 R24, R7.reuse, 0x4, R4.reuse ;  /* 0x0000000407187825 */ /* 0x140fe400078e0004 */
[----:B------:R-:W5:Y:S02]  /*19b0*/  LDG.E R16, desc[UR6][R16.64] ;  /* 0x0000000610107981 */ /* 0x000f64000c1e1900 */
[----:B----4-:R-:W-:Y:S02]  /*19c0*/  VIADD R19, R7, 0xffffff00 ;  /* 0xffffff0007137836 */ /* 0x010fe40000000000 */
[----:B------:R-:W-:Y:S01]  /*19d0*/  IMAD.WIDE.U32 R20, R23, 0x4, R4 ;  /* 0x0000000417147825 */ /* 0x000fe200078e0004 */
[----:B------:R-:W4:Y:S03]  /*19e0*/  LDG.E R24, desc[UR6][R24.64] ;  /* 0x0000000618187981 */ /* 0x000f26000c1e1900 */
[----:B0-----:R-:W-:-:S02]  /*19f0*/  VIADD R15, R7, 0x200 ;  /* 0x00000200070f7836 */ /* 0x001fc40000000000 */
[----:B------:R-:W-:Y:S02]  /*1a00*/  VIADD R23, R7, 0x100 ;  /* 0x0000010007177836 */ /* 0x000fe40000000000 */
[--C-:B------:R-:W-:Y:S01]  /*1a10*/  IMAD.WIDE.U32 R18, R19, 0x4, R4.reuse ;  /* 0x0000000413127825 */ /* 0x100fe200078e0004 */
[----:B------:R0:W5:Y:S03]  /*1a20*/  LDG.E R25, desc[UR6][R20.64] ;  /* 0x0000000614197981 */ /* 0x000166000c1e1900 */
[----:B------:R-:W-:Y:S02]  /*1a30*/  IMAD.WIDE.U32 R22, R23, 0x4, R4 ;  /* 0x0000000417167825 */ /* 0x000fe400078e0004 */
[----:B------:R-:W4:Y:S04]  /*1a40*/  LDG.E R19, desc[UR6][R18.64] ;  /* 0x0000000612137981 */ /* 0x000f28000c1e1900 */
[----:B------:R1:W4:Y:S01]  /*1a50*/  LDG.E R23, desc[UR6][R22.64] ;  /* 0x0000000616177981 */ /* 0x000322000c1e1900 */
[----:B0-----:R-:W-:-:S04]  /*1a60*/  VIADD R21, R7, 0x300 ;  /* 0x0000030007157836 */ /* 0x001fc80000000000 */
[----:B------:R-:W-:-:S04]  /*1a70*/  IMAD.WIDE.U32 R20, R21, 0x4, R4 ;  /* 0x0000000415147825 */ /* 0x000fc800078e0004 */
[----:B-1----:R-:W-:Y:S02]  /*1a80*/  VIADD R22, R7, 0x700 ;  /* 0x0000070007167836 */ /* 0x002fe40000000000 */
[----:B------:R-:W4:Y:S01]  /*1a90*/  LDG.E R21, desc[UR6][R20.64] ;  /* 0x0000000614157981 */ /* 0x000f22000c1e1900 */
[----:B--2---:R-:W-:Y:S01]  /*1aa0*/  IADD3 R27, PT, PT, R29, R28, R27 ;  /* 0x0000001c1d1b7210 */ /* 0x004fe20007ffe01b */
[----:B------:R-:W-:Y:S01]  /*1ab0*/  IMAD.WIDE.U32 R28, R15, 0x4, R4 ;  /* 0x000000040f1c7825 */ /* 0x000fe200078e0004 */
[----:B------:R-:W-:-:S05]  /*1ac0*/  IADD3 R15, PT, PT, R7, 0x400, RZ ;  /* 0x00000400070f7810 */ /* 0x000fca0007ffe0ff */
[----:B------:R0:W2:Y:S01]  /*1ad0*/  LDG.E R28, desc[UR6][R28.64] ;  /* 0x000000061c1c7981 */ /* 0x0000a2000c1e1900 */
[----:B------:R-:W-:-:S05]  /*1ae0*/  IMAD.WIDE.U32 R14, R15, 0x4, R4 ;  /* 0x000000040f0e7825 */ /* 0x000fca00078e0004 */
[----:B------:R1:W2:Y:S01]  /*1af0*/  LDG.E R17, desc[UR6][R14.64] ;  /* 0x000000060e117981 */ /* 0x0002a2000c1e1900 */
[----:B---3--:R-:W-:Y:S01]  /*1b00*/  IADD3 R27, PT, PT, R12, R13, R27 ;  /* 0x0000000d0c1b7210 */ /* 0x008fe20007ffe01b */
[----:B0-----:R-:W-:-:S04]  /*1b10*/  VIADD R29, R7, 0x500 ;  /* 0x00000500071d7836 */ /* 0x001fc80000000000 */
[----:B------:R-:W-:-:S04]  /*1b20*/  IMAD.WIDE.U32 R12, R29, 0x4, R4 ;  /* 0x000000041d0c7825 */ /* 0x000fc800078e0004 */
[----:B-1----:R-:W-:Y:S01]  /*1b30*/  VIADD R15, R7, 0x600 ;  /* 0x00000600070f7836 */ /* 0x002fe20000000000 */
[----:B------:R0:W3:Y:S03]  /*1b40*/  LDG.E R18, desc[UR6][R12.64] ;  /* 0x000000060c127981 */ /* 0x0000e6000c1e1900 */
[----:B------:R-:W-:-:S04]  /*1b50*/  IMAD.WIDE.U32 R14, R15, 0x4, R4 ;  /* 0x000000040f0e7825 */ /* 0x000fc800078e0004 */
[----:B0-----:R-:W-:Y:S02]  /*1b60*/  IMAD.WIDE.U32 R12, R22, 0x4, R4 ;  /* 0x00000004160c7825 */ /* 0x001fe400078e0004 */
[----:B------:R-:W3:Y:S04]  /*1b70*/  LDG.E R22, desc[UR6][R14.64] ;  /* 0x000000060e167981 */ /* 0x000ee8000c1e1900 */
[----:B------:R-:W3:Y:S01]  /*1b80*/  LDG.E R20, desc[UR6][R12.64] ;  /* 0x000000060c147981 */ /* 0x000ee2000c1e1900 */
[----:B------:R-:W-:Y:S01]  /*1b90*/  VIADD R0, R0, 0x10 ;  /* 0x0000001000007836 */ /* 0x000fe20000000000 */
[----:B-----5:R-:W-:-:S04]  /*1ba0*/  IADD3 R25, PT, PT, R26, R25, R27 ;  /* 0x000000191a197210 */ /* 0x020fc80007ffe01b */
[----:B----4-:R-:W-:Y:S02]  /*1bb0*/  IADD3 R16, PT, PT, R19, R16, R25 ;  /* 0x0000001013107210 */ /* 0x010fe40007ffe019 */
[----:B------:R-:W-:Y:S02]  /*1bc0*/  ISETP.NE.AND P0, PT, R0, RZ, PT ;  /* 0x000000ff0000720c */ /* 0x000fe40003f05270 */
[----:B------:R-:W-:Y:S01]  /*1bd0*/  IADD3 R16, PT, PT, R23, R24, R16 ;  /* 0x0000001817107210 */ /* 0x000fe20007ffe010 */
[----:B------:R-:W-:Y:S02]  /*1be0*/  VIADD R11, R11, 0x1000 ;  /* 0x000010000b0b7836 */ /* 0x000fe40000000000 */
[----:B------:R-:W-:Y:S01]  /*1bf0*/  VIADD R7, R7, 0x1000 ;  /* 0x0000100007077836 */ /* 0x000fe20000000000 */
[----:B--2---:R-:W-:-:S04]  /*1c00*/  IADD3 R16, PT, PT, R21, R28, R16 ;  /* 0x0000001c15107210 */ /* 0x004fc80007ffe010 */
[----:B---3--:R-:W-:-:S04]  /*1c10*/  IADD3 R17, PT, PT, R18, R17, R16 ;  /* 0x0000001112117210 */ /* 0x008fc80007ffe010 */
[----:B------:R-:W-:Y:S01]  /*1c20*/  IADD3 R27, PT, PT, R20, R22, R17 ;  /* 0x00000016141b7210 */ /* 0x000fe20007ffe011 */
[----:B------:R-:W-:Y:S06]  /*1c30*/  @P0 BRA `(.L_x_197) ;  /* 0xfffffffc00100947 */ /* 0x000fec000383ffff */
[----:B------:R-:W-:Y:S05]  /*1c40*/  BSYNC.RECONVERGENT B3 ;  /* 0x0000000000037941 */ /* 0x000fea0003800200 */
.L_x_196:
[----:B------:R-:W-:-:S07]  /*1c50*/  IADD3 R0, PT, PT, R11, -0x800, RZ ;  /* 0xfffff8000b007810 */ /* 0x000fce0007ffe0ff */
.L_x_195:
[----:B------:R-:W-:Y:S05]  /*1c60*/  BSYNC.RECONVERGENT B2 ;  /* 0x0000000000027941 */ /* 0x000fea0003800200 */
.L_x_194:
[----:B------:R-:W-:-:S13]  /*1c70*/  ISETP.NE.AND P0, PT, R10, RZ, PT ;  /* 0x000000ff0a00720c */ /* 0x000fda0003f05270 */
[----:B------:R-:W-:Y:S05]  /*1c80*/  @!P0 BRA `(.L_x_193) ;  /* 0x0000000400148947 */ /* 0x000fea0003800000 */
[----:B------:R-:W-:Y:S01]  /*1c90*/  ISETP.GE.U32.AND P0, PT, R10, 0x8, PT ;  /* 0x000000080a00780c */ /* 0x000fe20003f06070 */
[----:B------:R-:W-:Y:S01]  /*1ca0*/  BSSY.RECONVERGENT B2, `(.L_x_198) ;  /* 0x0000021000027945 */ /* 0x000fe20003800200 */
[----:B------:R-:W-:-:S04]  /*1cb0*/  LOP3.LUT R23, R8, 0x7, RZ, 0xc0, !PT ;  /* 0x0000000708177812 */ /* 0x000fc800078ec0ff */
[----:B------:R-:W-:-:S07]  /*1cc0*/  ISETP.NE.AND P1, PT, R23, RZ, PT ;  /* 0x000000ff1700720c */ /* 0x000fce0003f25270 */
[----:B------:R-:W-:Y:S06]  /*1cd0*/  @!P0 BRA `(.L_x_199) ;  /* 0x0000000000748947 */ /* 0x000fec0003800000 */
[----:B------:R-:W-:-:S04]  /*1ce0*/  IMAD.IADD R11, R0, 0x1, R9 ;  /* 0x00000001000b7824 */ /* 0x000fc800078e0209 */
[C---:B------:R-:W-:Y:S02]  /*1cf0*/  VIADD R19, R11.reuse, 0x100 ;  /* 0x000001000b137836 */ /* 0x040fe40000000000 */
[C---:B------:R-:W-:Y:S02]  /*1d00*/  VIADD R21, R11.reuse, 0x200 ;  /* 0x000002000b157836 */ /* 0x040fe40000000000 */
[C---:B------:R-:W-:Y:S02]  /*1d10*/  VIADD R13, R11.reuse, 0x300 ;  /* 0x000003000b0d7836 */ /* 0x040fe40000000000 */
[----:B------:R-:W-:-:S04]  /*1d20*/  IMAD.WIDE.U32 R16, R11, 0x4, R4 ;  /* 0x000000040b107825 */ /* 0x000fc800078e0004 */
[--C-:B------:R-:W-:Y:S01]  /*1d30*/  IMAD.WIDE.U32 R18, R19, 0x4, R4.reuse ;  /* 0x0000000413127825 */ /* 0x100fe200078e0004 */
[----:B------:R0:W2:Y:S03]  /*1d40*/  LDG.E R22, desc[UR6][R16.64] ;  /* 0x0000000610167981 */ /* 0x0000a6000c1e1900 */
[--C-:B------:R-:W-:Y:S01]  /*1d50*/  IMAD.WIDE.U32 R20, R21, 0x4, R4.reuse ;  /* 0x0000000415147825 */ /* 0x100fe200078e0004 */
[----:B------:R1:W2:Y:S03]  /*1d60*/  LDG.E R7, desc[UR6][R18.64] ;  /* 0x0000000612077981 */ /* 0x0002a6000c1e1900 */
[C---:B------:R-:W-:Y:S02]  /*1d70*/  VIADD R15, R11.reuse, 0x400 ;  /* 0x000004000b0f7836 */ /* 0x040fe40000000000 */
[C---:B------:R-:W-:Y:S01]  /*1d80*/  VIADD R25, R11.reuse, 0x500 ;  /* 0x000005000b197836 */ /* 0x040fe20000000000 */
[----:B------:R-:W-:Y:S01]  /*1d90*/  IADD3 R29, PT, PT, R11, 0x600, RZ ;  /* 0x000006000b1d7810 */ /* 0x000fe20007ffe0ff */
[----:B------:R-:W-:Y:S01]  /*1da0*/  IMAD.WIDE.U32 R12, R13, 0x4, R4 ;  /* 0x000000040d0c7825 */ /* 0x000fe200078e0004 */
[----:B------:R-:W3:Y:S03]  /*1db0*/  LDG.E R20, desc[UR6][R20.64] ;  /* 0x0000000614147981 */ /* 0x000ee6000c1e1900 */
[----:B------:R-:W-:-:S02]  /*1dc0*/  VIADD R24, R11, 0x700 ;  /* 0x000007000b187836 */ /* 0x000fc40000000000 */
[--C-:B------:R-:W-:Y:S01]  /*1dd0*/  IMAD.WIDE.U32 R14, R15, 0x4, R4.reuse ;  /* 0x000000040f0e7825 */ /* 0x100fe200078e0004 */
[----:B------:R-:W3:Y:S03]  /*1de0*/  LDG.E R12, desc[UR6][R12.64] ;  /* 0x000000060c0c7981 */ /* 0x000ee6000c1e1900 */
[--C-:B------:R-:W-:Y:S02]  /*1df0*/  IMAD.WIDE.U32 R10, R25, 0x4, R4.reuse ;  /* 0x00000004190a7825 */ /* 0x100fe400078e0004 */
[----:B------:R-:W4:Y:S02]  /*1e00*/  LDG.E R14, desc[UR6][R14.64] ;  /* 0x000000060e0e7981 */ /* 0x000f24000c1e1900 */
[--C-:B0-----:R-:W-:Y:S02]  /*1e10*/  IMAD.WIDE.U32 R16, R29, 0x4, R4.reuse ;  /* 0x000000041d107825 */ /* 0x101fe400078e0004 */
[----:B------:R-:W4:Y:S02]  /*1e20*/  LDG.E R10, desc[UR6][R10.64] ;  /* 0x000000060a0a7981 */ /* 0x000f24000c1e1900 */
[----:B-1----:R-:W-:-:S02]  /*1e30*/  IMAD.WIDE.U32 R18, R24, 0x4, R4 ;  /* 0x0000000418127825 */ /* 0x002fc400078e0004 */
[----:B------:R-:W5:Y:S04]  /*1e40*/  LDG.E R16, desc[UR6][R16.64] ;  /* 0x0000000610107981 */ /* 0x000f68000c1e1900 */
[----:B------:R-:W5:Y:S01]  /*1e50*/  LDG.E R18, desc[UR6][R18.64] ;  /* 0x0000000612127981 */ /* 0x000f62000c1e1900 */
[----:B------:R-:W-:Y:S01]  /*1e60*/  VIADD R0, R0, 0x800 ;  /* 0x0000080000007836 */ /* 0x000fe20000000000 */
[----:B--2---:R-:W-:-:S04]  /*1e70*/  IADD3 R7, PT, PT, R7, R22, R27 ;  /* 0x0000001607077210 */ /* 0x004fc80007ffe01b */
[----:B---3--:R-:W-:-:S04]  /*1e80*/  IADD3 R7, PT, PT, R12, R20, R7 ;  /* 0x000000140c077210 */ /* 0x008fc80007ffe007 */
[----:B----4-:R-:W-:-:S04]  /*1e90*/  IADD3 R7, PT, PT, R10, R14, R7 ;  /* 0x0000000e0a077210 */ /* 0x010fc80007ffe007 */
[----:B-----5:R-:W-:-:S07]  /*1ea0*/  IADD3 R27, PT, PT, R18, R16, R7 ;  /* 0x00000010121b7210 */ /* 0x020fce0007ffe007 */
.L_x_199:
[----:B------:R-:W-:Y:S05]  /*1eb0*/  BSYNC.RECONVERGENT B2 ;  /* 0x0000000000027941 */ /* 0x000fea0003800200 */
.L_x_198:
[----:B------:R-:W-:Y:S05]  /*1ec0*/  @!P1 BRA `(.L_x_193) ;  /* 0x0000000000849947 */ /* 0x000fea0003800000 */
[----:B------:R-:W-:Y:S01]  /*1ed0*/  ISETP.GE.U32.AND P0, PT, R23, 0x4, PT ;  /* 0x000000041700780c */ /* 0x000fe20003f06070 */
[----:B------:R-:W-:Y:S01]  /*1ee0*/  BSSY.RECONVERGENT B2, `(.L_x_200) ;  /* 0x0000012000027945 */ /* 0x000fe20003800200 */
[----:B------:R-:W-:-:S11]  /*1ef0*/  LOP3.LUT P1, RZ, R8, 0x3, RZ, 0xc0, !PT ;  /* 0x0000000308ff7812 */ /* 0x000fd6000782c0ff */
[----:B------:R-:W-:Y:S05]  /*1f00*/  @!P0 BRA `(.L_x_201) ;  /* 0x00000000003c8947 */ /* 0x000fea0003800000 */
[----:B------:R-:W-:-:S04]  /*1f10*/  IMAD.IADD R7, R0, 0x1, R9 ;  /* 0x0000000100077824 */ /* 0x000fc800078e0209 */
[C---:B------:R-:W-:Y:S02]  /*1f20*/  VIADD R11, R7.reuse, 0x100 ;  /* 0x00000100070b7836 */ /* 0x040fe40000000000 */
[----:B------:R-:W-:-:S04]  /*1f30*/  IMAD.WIDE.U32 R8, R7, 0x4, R4 ;  /* 0x0000000407087825 */ /* 0x000fc800078e0004 */
[C---:B------:R-:W-:Y:S02]  /*1f40*/  VIADD R13, R7.reuse, 0x200 ;  /* 0x00000200070d7836 */ /* 0x040fe40000000000 */
[----:B------:R-:W-:Y:S01]  /*1f50*/  VIADD R15, R7, 0x300 ;  /* 0x00000300070f7836 */ /* 0x000fe20000000000 */
[----:B------:R-:W2:Y:S01]  /*1f60*/  LDG.E R8, desc[UR6][R8.64] ;  /* 0x0000000608087981 */ /* 0x000ea2000c1e1900 */
[----:B------:R-:W-:-:S04]  /*1f70*/  IMAD.WIDE.U32 R10, R11, 0x4, R4 ;  /* 0x000000040b0a7825 */ /* 0x000fc800078e0004 */
[--C-:B------:R-:W-:Y:S02]  /*1f80*/  IMAD.WIDE.U32 R12, R13, 0x4, R4.reuse ;  /* 0x000000040d0c7825 */ /* 0x100fe400078e0004 */
[----:B------:R-:W2:Y:S02]  /*1f90*/  LDG.E R10, desc[UR6][R10.64] ;  /* 0x000000060a0a7981 */ /* 0x000ea4000c1e1900 */
[----:B------:R-:W-:Y:S02]  /*1fa0*/  IMAD.WIDE.U32 R14, R15, 0x4, R4 ;  /* 0x000000040f0e7825 */ /* 0x000fe400078e0004 */
[----:B------:R-:W3:Y:S04]  /*1fb0*/  LDG.E R12, desc[UR6][R12.64] ;  /* 0x000000060c0c7981 */ /* 0x000ee8000c1e1900 */
[----:B------:R-:W3:Y:S01]  /*1fc0*/  LDG.E R14, desc[UR6][R14.64] ;  /* 0x000000060e0e7981 */ /* 0x000ee2000c1e1900 */
[----:B------:R-:W-:-:S02]  /*1fd0*/  IADD3 R0, PT, PT, R0, 0x400, RZ ;  /* 0x0000040000007810 */ /* 0x000fc40007ffe0ff */
[----:B--2---:R-:W-:-:S04]  /*1fe0*/  IADD3 R27, PT, PT, R10, R8, R27 ;  /* 0x000000080a1b7210 */ /* 0x004fc80007ffe01b */
[----:B---3--:R-:W-:-:S07]  /*1ff0*/  IADD3 R27, PT, PT, R14, R12, R27 ;  /* 0x0000000c0e1b7210 */ /* 0x008fce0007ffe01b */
.L_x_201:
[----:B------:R-:W-:Y:S05]  /*2000*/  BSYNC.RECONVERGENT B2 ;  /* 0x0000000000027941 */ /* 0x000fea0003800200 */
.L_x_200:
[----:B------:R-:W-:Y:S05]  /*2010*/  @!P1 BRA `(.L_x_193) ;  /* 0x0000000000309947 */ /* 0x000fea0003800000 */
[----:B------:R-:W-:Y:S01]  /*2020*/  LOP3.LUT R6, R6, 0xffff, RZ, 0xc0, !PT ;  /* 0x0000ffff06067812 */ /* 0x000fe200078ec0ff */
[----:B------:R-:W-:-:S03]  /*2030*/  IMAD.IADD R9, R0, 0x1, R2 ;  /* 0x0000000100097824 */ /* 0x000fc600078e0202 */
[----:B------:R-:W-:-:S04]  /*2040*/  LEA.HI R6, R6, 0x1, RZ, 0x18 ;  /* 0x0000000106067811 */ /* 0x000fc800078fc0ff */
[----:B------:R-:W-:-:S05]  /*2050*/  LOP3.LUT R6, R6, 0x3, RZ, 0xc0, !PT ;  /* 0x0000000306067812 */ /* 0x000fca00078ec0ff */
[----:B------:R-:W-:-:S07]  /*2060*/  IMAD.MOV R0, RZ, RZ, -R6 ;  /* 0x000000ffff007224 */ /* 0x000fce00078e0a06 */
.L_x_202:
[----:B------:R-:W-:-:S06]  /*2070*/  IMAD.WIDE.U32 R6, R9, 0x4, R4 ;  /* 0x0000000409067825 */ /* 0x000fcc00078e0004 */
[----:B------:R-:W2:Y:S01]  /*2080*/  LDG.E R6, desc[UR6][R6.64] ;  /* 0x0000000606067981 */ /* 0x000ea2000c1e1900 */
[----:B------:R-:W-:Y:S02]  /*2090*/  VIADD R0, R0, 0x1 ;  /* 0x0000000100007836 */ /* 0x000fe40000000000 */
[----:B------:R-:W-:-:S03]  /*20a0*/  VIADD R9, R9, 0x100 ;  /* 0x0000010009097836 */ /* 0x000fc60000000000 */
[----:B------:R-:W-:Y:S01]  /*20b0*/  ISETP.NE.AND P0, PT, R0, RZ, PT ;  /* 0x000000ff0000720c */ /* 0x000fe20003f05270 */
[----:B--2---:R-:W-:-:S12]  /*20c0*/  IMAD.IADD R27, R6, 0x1, R27 ;  /* 0x00000001061b7824 */ /* 0x004fd800078e021b */
[----:B------:R-:W-:Y:S05]  /*20d0*/  @P0 BRA `(.L_x_202) ;  /* 0xfffffffc00e40947 */ /* 0x000fea000383ffff */
.L_x_193:
[----:B------:R-:W-:Y:S05]  /*20e0*/  BSYNC.RECONVERGENT B1 ;  /* 0x0000000000017941 */ /* 0x000fea0003800200 */
.L_x_190:
[----:B------:R-:W0:Y:S01]  /*20f0*/  S2R R9, SR_LANEID ;  /* 0x0000000000097919 */ /* 0x000e220000000000 */
[----:B------:R-:W1:Y:S01]  /*2100*/  SHFL.DOWN PT, R0, R27, 0x1, 0x1f ;  /* 0x08201f001b007f89 */ /* 0x000e6200000e0000 */
[----:B------:R-:W2:Y:S01]  /*2110*/  S2R R8, SR_TID.X ;  /* 0x0000000000087919 */ /* 0x000ea20000002100 */
[C---:B0-----:R-:W-:Y:S02]  /*2120*/  ISETP.GT.AND P0, PT, R9.reuse, 0x1e, PT ;  /* 0x0000001e0900780c */ /* 0x041fe40003f04270 */
[C---:B------:R-:W-:Y:S02]  /*2130*/  ISETP.NE.AND P1, PT, R9.reuse, RZ, PT ;  /* 0x000000ff0900720c */ /* 0x040fe40003f25270 */
[----:B-1----:R-:W-:Y:S02]  /*2140*/  SEL R0, R0, RZ, !P0 ;  /* 0x000000ff00007207 */ /* 0x002fe40004000000 */
[----:B------:R-:W-:-:S03]  /*2150*/  ISETP.GT.AND P0, PT, R9, 0x1d, PT ;  /* 0x0000001d0900780c */ /* 0x000fc60003f04270 */
[----:B------:R-:W-:-:S05]  /*2160*/  IMAD.IADD R0, R0, 0x1, R27 ;  /* 0x0000000100007824 */ /* 0x000fca00078e021b */
[----:B------:R-:W0:Y:S01]  /*2170*/  SHFL.DOWN PT, R2, R0, 0x2, 0x1f ;  /* 0x08401f0000027f89 */ /* 0x000e2200000e0000 */
[----:B------:R-:W1:Y:S01]  /*2180*/  @!P1 S2R R6, SR_CgaCtaId ;  /* 0x0000000000069919 */ /* 0x000e620000008800 */
[----:B0-----:R-:W-:Y:S02]  /*2190*/  SEL R5, R2, RZ, !P0 ;  /* 0x000000ff02057207 */ /* 0x001fe40004000000 */
[----:B------:R-:W-:Y:S02]  /*21a0*/  ISETP.GT.AND P0, PT, R9, 0x1b, PT ;  /* 0x0000001b0900780c */ /* 0x000fe40003f04270 */
[----:B------:R-:W-:-:S05]  /*21b0*/  IADD3 R5, PT, PT, R0, R5, RZ ;  /* 0x0000000500057210 */ /* 0x000fca0007ffe0ff */
[----:B------:R-:W0:Y:S02]  /*21c0*/  SHFL.DOWN PT, R2, R5, 0x4, 0x1f ;  /* 0x08801f0005027f89 */ /* 0x000e2400000e0000 */
[----:B0-----:R-:W-:Y:S02]  /*21d0*/  SEL R2, R2, RZ, !P0 ;  /* 0x000000ff02027207 */ /* 0x001fe40004000000 */
[----:B------:R-:W-:-:S03]  /*21e0*/  ISETP.GT.AND P0, PT, R9, 0x17, PT ;  /* 0x000000170900780c */ /* 0x000fc60003f04270 */
[----:B------:R-:W-:Y:S01]  /*21f0*/  IMAD.IADD R2, R5, 0x1, R2 ;  /* 0x0000000105027824 */ /* 0x000fe200078e0202 */
[----:B------:R-:W-:-:S04]  /*2200*/  @!P1 MOV R5, 0x400 ;  /* 0x0000040000059802 */ /* 0x000fc80000000f00 */
[----:B------:R-:W0:Y:S01]  /*2210*/  SHFL.DOWN PT, R4, R2, 0x8, 0x1f ;  /* 0x09001f0002047f89 */ /* 0x000e2200000e0000 */
[----:B-1----:R-:W-:Y:S02]  /*2220*/  @!P1 LEA R5, R6, R5, 0x18 ;  /* 0x0000000506059211 */ /* 0x002fe400078ec0ff */
[----:B0-----:R-:W-:Y:S02]  /*2230*/  SEL R7, R4, RZ, !P0 ;  /* 0x000000ff04077207 */ /* 0x001fe40004000000 */
[----:B------:R-:W-:Y:S02]  /*2240*/  ISETP.GT.AND P0, PT, R9, 0xf, PT ;  /* 0x0000000f0900780c */ /* 0x000fe40003f04270 */
[----:B--2---:R-:W-:Y:S01]  /*2250*/  @!P1 SHF.R.U32.HI R4, RZ, 0x3, R8 ;  /* 0x00000003ff049819 */ /* 0x004fe20000011608 */
[----:B------:R-:W-:-:S03]  /*2260*/  IMAD.IADD R7, R2, 0x1, R7 ;  /* 0x0000000102077824 */ /* 0x000fc600078e0207 */
[----:B------:R-:W-:Y:S02]  /*2270*/  @!P1 LOP3.LUT R4, R4, 0x7c, RZ, 0xc0, !PT ;  /* 0x0000007c04049812 */ /* 0x000fe400078ec0ff */
[----:B------:R-:W0:Y:S03]  /*2280*/  SHFL.DOWN PT, R0, R7, 0x10, 0x1f ;  /* 0x0a001f0007007f89 */ /* 0x000e2600000e0000 */
[----:B------:R-:W-:Y:S01]  /*2290*/  @!P1 IMAD.IADD R4, R4, 0x1, R5 ;  /* 0x0000000104049824 */ /* 0x000fe200078e0205 */
        /* <DEDUP_REMOVED lines=15> */
[----:B------:R-:W-:-:S07]  /*2390*/  IMAD.IADD R11, R0, 0x1, R9 ;  /* 0x00000001000b7824 */ /* 0x000fce00078e0209 */
.L_x_189:
[----:B------:R-:W-:Y:S05]  /*23a0*/  BSYNC.RECONVERGENT B0 ;  /* 0x0000000000007941 */ /* 0x000fea0003800200 */
.L_x_173:
[----:B------:R-:W-:Y:S05]  /*23b0*/  @P0 EXIT ;  /* 0x000000000000094d */ /* 0x000fea0003800000 */
[----:B---3--:R-:W3:Y:S02]  /*23c0*/  LDC.64 R4, c[0x0][0x388] ;  /* 0x0000e200ff047b82 */ /* 0x008ee40000000a00 */
[----:B---3--:R-:W-:-:S05]  /*23d0*/  IMAD.WIDE.U32 R2, R3, 0x4, R4 ;  /* 0x0000000403027825 */ /* 0x008fca00078e0004 */
[----:B------:R-:W-:Y:S01]  /*23e0*/  STG.E desc[UR6][R2.64], R11 ;  /* 0x0000000b02007986 */ /* 0x000fe2000c101906 */
[----:B------:R-:W-:Y:S05]  /*23f0*/  EXIT ;  /* 0x000000000000794d */ /* 0x000fea0003800000 */
.L_x_203:
        /* <DEDUP_REMOVED lines=16> */
.L_x_241:


//--------------------- .text._ZN3cub18CUB_300001_SM_10006detail6reduce28DeviceReduceSingleTileKernelINS2_10policy_hubIijN4cuda3std3__44plusIiEEE10Policy1000EN6thrust24THRUST_300001_SM_1000_NS10device_ptrIiEEPfjS9_fiNS7_10__identityEEEvT0_T1_T2_T3_T4_T6_ --------------------------
	.section	.text._ZN3cub18CUB_300001_SM_10006detail6reduce28DeviceReduceSingleTileKernelINS2_10policy_hubIijN4cuda3std3__44plusIiEEE10Policy1000EN6thrust24THRUST_300001_SM_1000_NS10device_ptrIiEEPfjS9_fiNS7_10__identityEEEvT0_T1_T2_T3_T4_T6_,"ax",@progbits
	.align	128
        .global         _ZN3cub18CUB_300001_SM_10006detail6reduce28DeviceReduceSingleTileKernelINS2_10policy_hubIijN4cuda3std3__44plusIiEEE10Policy1000EN6thrust24THRUST_300001_SM_1000_NS10device_ptrIiEEPfjS9_fiNS7_10__identityEEEvT0_T1_T2_T3_T4_T6_
        .type           _ZN3cub18CUB_300001_SM_10006detail6reduce28DeviceReduceSingleTileKernelINS2_10policy_hubIijN4cuda3std3__44plusIiEEE10Policy1000EN6thrust24THRUST_300001_SM_1000_NS10device_ptrIiEEPfjS9_fiNS7_10__identityEEEvT0_T1_T2_T3_T4_T6_,@function
        .size           _ZN3cub18CUB_300001_SM_10006detail6reduce28DeviceReduceSingleTileKernelINS2_10policy_hubIijN4cuda3std3__44plusIiEEE10Policy1000EN6thrust24THRUST_300001_SM_1000_NS10device_ptrIiEEPfjS9_fiNS7_10__identityEEEvT0_T1_T2_T3_T4_T6_,(.L_x_242 - _ZN3cub18CUB_300001_SM_10006detail6reduce28DeviceReduceSingleTileKernelINS2_10policy_hubIijN4cuda3std3__44plusIiEEE10Policy1000EN6thrust24THRUST_300001_SM_1000_NS10device_ptrIiEEPfjS9_fiNS7_10__identityEEEvT0_T1_T2_T3_T4_T6_)
        .other          _ZN3cub18CUB_300001_SM_10006detail6reduce28DeviceReduceSingleTileKernelINS2_10policy_hubIijN4cuda3std3__44plusIiEEE10Policy1000EN6thrust24THRUST_300001_SM_1000_NS10device_ptrIiEEPfjS9_fiNS7_10__identityEEEvT0_T1_T2_T3_T4_T6_,@"STO_CUDA_ENTRY STV_DEFAULT"
_ZN3cub18CUB_300001_SM_10006detail6reduce28DeviceReduceSingleTileKernelINS2_10policy_hubIijN4cuda3std3__44plusIiEEE10Policy1000EN6thrust24THRUST_300001_SM_1000_NS10device_ptrIiEEPfjS9_fiNS7_10__identityEEEvT0_T1_T2_T3_T4_T6_:
.text._ZN3cub18CUB_300001_SM_10006detail6reduce28DeviceReduceSingleTileKernelINS2_10policy_hubIijN4cuda3std3__44plusIiEEE10Policy1000EN6thrust24THRUST_300001_SM_1000_NS10device_ptrIiEEPfjS9_fiNS7_10__identityEEEvT0_T1_T2_T3_T4_T6_:
        /* <DEDUP_REMOVED lines=13> */
.L_x_204:
[----:B------:R-:W-:Y:S01]  /*00d0*/  ISETP.GT.U32.AND P0, PT, R2, 0xfff, PT ;  /* 0x00000fff0200780c */ /* 0x000fe20003f04070 */
[----:B------:R-:W-:-:S12]  /*00e0*/  BSSY.RECONVERGENT B0, `(.L_x_205) ;  /* 0x00001e7000007945 */ /* 0x000fd80003800200 */
        /* <DEDUP_REMOVED lines=11> */
.L_x_208:
[----:B------:R-:W-:Y:S05]  /*01a0*/  BSYNC.RECONVERGENT B1 ;  /* 0x0000000000017941 */ /* 0x000fea0003800200 */
.L_x_207:
        /* <DEDUP_REMOVED lines=17> */
.L_x_213:
        /* <DEDUP_REMOVED lines=31> */
.L_x_212:
[----:B------:R-:W-:Y:S05]  /*04b0*/  BSYNC.RECONVERGENT B2 ;  /* 0x0000000000027941 */ /* 0x000fea0003800200 */
.L_x_211:
[----:B------:R-:W-:Y:S05]  /*04c0*/  @!P0 BRA `(.L_x_210) ;  /* 0x0000000000c88947 */ /* 0x000fea0003800000 */
[----:B------:R-:W-:Y:S01]  /*04d0*/  ISETP.GE.U32.AND P0, PT, R21, 0x8, PT ;  /* 0x000000081500780c */ /* 0x000fe20003f06070 */
[----:B------:R-:W-:Y:S01]  /*04e0*/  BSSY.RECONVERGENT B2, `(.L_x_214) ;  /* 0x0000013000027945 */ /* 0x000fe20003800200 */
[----:B------:R-:W-:-:S04]  /*04f0*/  LOP3.LUT R16, R4, 0x7, RZ, 0xc0, !PT ;  /* 0x0000000704107812 */ /* 0x000fc800078ec0ff */
[----:B------:R-:W-:-:S07]  /*0500*/  ISETP.NE.AND P1, PT, R16, RZ, PT ;  /* 0x000000ff1000720c */ /* 0x000fce0003f25270 */
[----:B------:R-:W-:Y:S06]  /*0510*/  @!P0 BRA `(.L_x_215) ;  /* 0x00000000003c8947 */ /* 0x000fec0003800000 */
[----:B------:R-:W0:Y:S02]  /*0520*/  LDC.64 R6, c[0x0][0x380] ;  /* 0x0000e000ff067b82 */ /* 0x000e240000000a00 */
[----:B0-----:R-:W-:-:S05]  /*0530*/  IMAD.WIDE.U32 R6, R5, 0x4, R6 ;  /* 0x0000000405067825 */ /* 0x001fca00078e0006 */
        /* <DEDUP_REMOVED lines=13> */
.L_x_215:
[----:B------:R-:W-:Y:S05]  /*0610*/  BSYNC.RECONVERGENT B2 ;  /* 0x0000000000027941 */ /* 0x000fea0003800200 */
.L_x_214:
        /* <DEDUP_REMOVED lines=11> */
[----:B------:R-:W3:Y:S01]  /*06d0*/  LDG.E R10, desc[UR6][R6.64+0xc00] ;  /* 0x000c0006060a7981 */ /* 0x000ee2000c1e1900 */
[----:B------:R-:W-:Y:S01]  /*06e0*/  VIADD R5, R5, 0x400 ;  /* 0x0000040005057836 */ /* 0x000fe20000000000 */
[----:B--2--5:R-:W-:-:S04]  /*06f0*/  IADD3 R0, PT, PT, R4, R9, R0 ;  /* 0x0000000904007210 */ /* 0x024fc80007ffe000 */
[----:B---3--:R-:W-:-:S07]  /*0700*/  IADD3 R0, PT, PT, R10, R11, R0 ;  /* 0x0000000b0a007210 */ /* 0x008fce0007ffe000 */
.L_x_217:
[----:B------:R-:W-:Y:S05]  /*0710*/  BSYNC.RECONVERGENT B2 ;  /* 0x0000000000027941 */ /* 0x000fea0003800200 */
.L_x_216:
[----:B------:R-:W-:Y:S05]  /*0720*/  @!P1 BRA `(.L_x_210) ;  /* 0x0000000000309947 */ /* 0x000fea0003800000 */
[----:B------:R-:W0:Y:S02]  /*0730*/  LDC.64 R6, c[0x0][0x380] ;  /* 0x0000e000ff067b82 */ /* 0x000e240000000a00 */
[----:B0-----:R-:W-:-:S04]  /*0740*/  IMAD.WIDE.U32 R4, R5, 0x4, R6 ;  /* 0x0000000405047825 */ /* 0x001fc800078e0006 */
[----:B------:R-:W-:Y:S02]  /*0750*/  IMAD.MOV R6, RZ, RZ, -R8 ;  /* 0x000000ffff067224 */ /* 0x000fe400078e0a08 */
[----:B------:R-:W-:-:S07]  /*0760*/  IMAD.MOV.U32 R7, RZ, RZ, R5 ;  /* 0x000000ffff077224 */ /* 0x000fce00078e0005 */
.L_x_218:
[----:B------:R-:W-:-:S06]  /*0770*/  IMAD.MOV.U32 R5, RZ, RZ, R7 ;  /* 0x000000ffff057224 */ /* 0x000fcc00078e0007 */
[----:B------:R0:W2:Y:S01]  /*0780*/  LDG.E R5, desc[UR6][R4.64] ;  /* 0x0000000604057981 */ /* 0x0000a2000c1e1900 */
[----:B------:R-:W-:-:S05]  /*0790*/  VIADD R6, R6, 0x1 ;  /* 0x0000000106067836 */ /* 0x000fca0000000000 */
[----:B------:R-:W-:Y:S02]  /*07a0*/  ISETP.NE.AND P0, PT, R6, RZ, PT ;  /* 0x000000ff0600720c */ /* 0x000fe40003f05270 */
[----:B0-----:R-:W-:-:S05]  /*07b0*/  IADD3 R4, P1, PT, R4, 0x400, RZ ;  /* 0x0000040004047810 */ /* 0x001fca0007f3e0ff */
[----:B------:R-:W-:Y:S02]  /*07c0*/  IMAD.X R7, RZ, RZ, R7, P1 ;  /* 0x000000ffff077224 */ /* 0x000fe400008e0607 */
[----:B--2--5:R-:W-:-:S04]  /*07d0*/  IMAD.IADD R0, R5, 0x1, R0 ;  /* 0x0000000105007824 */ /* 0x024fc800078e0200 */
[----:B------:R-:W-:Y:S05]  /*07e0*/  @P0 BRA `(.L_x_218) ;  /* 0xfffffffc00e00947 */ /* 0x000fea000383ffff */
.L_x_210:
[----:B------:R-:W-:Y:S05]  /*07f0*/  BSYNC.RECONVERGENT B1 ;  /* 0x0000000000017941 */ /* 0x000fea0003800200 */
.L_x_209:
[----:B------:R-:W-:-:S13]  /*0800*/  ISETP.GE.U32.AND P0, PT, R2, 0x100, PT ;  /* 0x000001000200780c */ /* 0x000fda0003f06070 */
        /* <DEDUP_REMOVED lines=38> */
[----:B-1----:R-:W1:Y:S01]  /*0a70*/  LDS.64 R2, [UR4+0x20] ;  /* 0x00002004ff027984 */ /* 0x002e620008000a00 */
[----:B0-----:R-:W-:-:S04]  /*0a80*/  IADD3 R0, PT, PT, R4, R0, R9 ;  /* 0x0000000004007210 */ /* 0x001fc80007ffe009 */
[----:B------:R-:W-:-:S04]  /*0a90*/  IADD3 R0, PT, PT, R6, R0, R5 ;  /* 0x0000000006007210 */ /* 0x000fc80007ffe005 */
[----:B-1----:R-:W-:-:S05]  /*0aa0*/  IADD3 R0, PT, PT, R2, R0, R7 ;  /* 0x0000000002007210 */ /* 0x002fca0007ffe007 */
[----:B------:R-:W-:Y:S01]  /*0ab0*/  IMAD.IADD R9, R0, 0x1, R3 ;  /* 0x0000000100097824 */ /* 0x000fe200078e0203 */
[----:B------:R-:W-:Y:S06]  /*0ac0*/  BRA `(.L_x_220) ;  /* 0x0000001400207947 */ /* 0x000fec0003800000 */
.L_x_219:
[----:B------:R-:W-:Y:S01]  /*0ad0*/  LOP3.LUT R4, R3, 0x3e0, RZ, 0xc0, !PT ;  /* 0x000003e003047812 */ /* 0x000fe200078ec0ff */
[----:B------:R-:W1:Y:S03]  /*0ae0*/  S2R R10, SR_LANEID ;  /* 0x00000000000a7919 */ /* 0x000e660000000000 */
[----:B0-----:R-:W-:Y:S01]  /*0af0*/  LOP3.LUT R7, RZ, R4, RZ, 0x33, !PT ;  /* 0x00000004ff077212 */ /* 0x001fe200078e33ff */
[----:B------:R-:W-:-:S04]  /*0b00*/  VIADD R5, R4, 0x20 ;  /* 0x0000002004057836 */ /* 0x000fc80000000000 */
[----:B------:R-:W-:Y:S01]  /*0b10*/  IMAD.IADD R7, R7, 0x1, R2 ;  /* 0x0000000107077824 */ /* 0x000fe200078e0202 */
[----:B------:R-:W-:-:S04]  /*0b20*/  ISETP.GT.U32.AND P0, PT, R5, R2, PT ;  /* 0x000000020500720c */ /* 0x000fc80003f04070 */
        /* <DEDUP_REMOVED lines=40> */
[----:B------:R-:W-:Y:S01]  /*0db0*/  ISETP.GT.U32.AND P3, PT, R2, 0x80, PT ;  /* 0x000000800200780c */ /* 0x000fe20003f64070 */
[----:B-1----:R-:W-:-:S09]  /*0dc0*/  ULEA UR4, UR5, UR4, 0x18 ;  /* 0x0000000405047291 */ /* 0x002fd2000f8ec0ff */
[----:B------:R-:W1:Y:S04]  /*0dd0*/  LDS.128 R4, [UR4+0x10] ;  /* 0x00001004ff047984 */ /* 0x000e680008000c00 */
[----:B------:R-:W2:Y:S04]  /*0de0*/  LDS R0, [UR4+0xc] ;  /* 0x00000c04ff007984 */ /* 0x000ea80008000800 */
[----:B------:R-:W3:Y:S01]  /*0df0*/  LDS.64 R10, [UR4+0x20] ;  /* 0x00002004ff0a7984 */ /* 0x000ee20008000a00 */
[----:B-1----:R-:W-:Y:S02]  /*0e00*/  SEL R4, R4, RZ, P2 ;  /* 0x000000ff04047207 */ /* 0x002fe40001000000 */
[----:B------:R-:W-:-:S02]  /*0e10*/  ISETP.GT.U32.AND P2, PT, R2, 0x60, PT ;  /* 0x000000600200780c */ /* 0x000fc40003f44070 */
[----:B--2---:R-:W-:Y:S02]  /*0e20*/  SEL R0, R0, RZ, P1 ;  /* 0x000000ff00007207 */ /* 0x004fe40000800000 */
        /* <DEDUP_REMOVED lines=8> */
[----:B---3--:R-:W-:Y:S02]  /*0eb0*/  SEL R10, R10, RZ, P2 ;  /* 0x000000ff0a0a7207 */ /* 0x008fe40001000000 */
[----:B------:R-:W-:Y:S02]  /*0ec0*/  SEL R11, R11, RZ, P3 ;  /* 0x000000ff0b0b7207 */ /* 0x000fe40001800000 */
[----:B------:R-:W-:-:S05]  /*0ed0*/  IADD3 R0, PT, PT, R10, R0, R7 ;  /* 0x000000000a007210 */ /* 0x000fca0007ffe007 */
[----:B0-----:R-:W-:Y:S01]  /*0ee0*/  IMAD.IADD R9, R0, 0x1, R11 ;  /* 0x0000000100097824 */ /* 0x001fe200078e020b */
[----:B------:R-:W-:Y:S06]  /*0ef0*/  BRA `(.L_x_220) ;  /* 0x0000001000147947 */ /* 0x000fec0003800000 */
.L_x_206:
[----:B------:R-:W0:Y:S01]  /*0f00*/  S2R R0, SR_TID.X ;  /* 0x0000000000007919 */ /* 0x000e220000002100 */
[----:B------:R-:W1:Y:S02]  /*0f10*/  LDCU.64 UR4, c[0x0][0x380] ;  /* 0x00007000ff0477ac */ /* 0x000e640008000a00 */
[----:B-1----:R-:W-:Y:S02]  /*0f20*/  IMAD.U32 R12, RZ, RZ, UR4 ;  /* 0x00000004ff0c7e24 */ /* 0x002fe4000f8e00ff */
[----:B------:R-:W-:Y:S02]  /*0f30*/  IMAD.U32 R13, RZ, RZ, UR5 ;  /* 0x00000005ff0d7e24 */ /* 0x000fe4000f8e00ff */
        /* <DEDUP_REMOVED lines=17> */
[----:B------:R-:W-:Y:S01]  /*1050*/  UMOV UR4, 0x1000 ;  /* 0x0000100000047882 */ /* 0x000fe20000000000 */
[----:B--2---:R-:W-:-:S04]  /*1060*/  IADD3 R3, PT, PT, R7, R6, R3 ;  /* 0x0000000607037210 */ /* 0x004fc80007ffe003 */
[----:B---3--:R-:W-:-:S04]  /*1070*/  IADD3 R3, PT, PT, R9, R8, R3 ;  /* 0x0000000809037210 */ /* 0x008fc80007ffe003 */
[----:B----4-:R-:W-:-:S04]  /*1080*/  IADD3 R3, PT, PT, R11, R10, R3 ;  /* 0x0000000a0b037210 */ /* 0x010fc80007ffe003 */
[----:B-----5:R-:W-:-:S04]  /*1090*/  IADD3 R3, PT, PT, R15, R14, R3 ;  /* 0x0000000e0f037210 */ /* 0x020fc80007ffe003 */
[----:B------:R-:W-:Y:S01]  /*10a0*/  IADD3 R16, PT, PT, R17, R16, R3 ;  /* 0x0000001011107210 */ /* 0x000fe20007ffe003 */
[----:B------:R-:W-:-:S05]  /*10b0*/  VIADD R3, R2, 0xfffff000 ;  /* 0xfffff00002037836 */ /* 0x000fca0000000000 */
[----:B------:R-:W-:Y:S02]  /*10c0*/  ISETP.GE.U32.AND P0, PT, R3, 0x1000, PT ;  /* 0x000010000300780c */ /* 0x000fe40003f06070 */
[----:B------:R-:W-:-:S04]  /*10d0*/  IADD3 R16, PT, PT, R19, R18, R16 ;  /* 0x0000001213107210 */ /* 0x000fc80007ffe010 */
[----:B------:R-:W-:-:S05]  /*10e0*/  IADD3 R21, PT, PT, R21, R20, R16 ;  /* 0x0000001415157210 */ /* 0x000fca0007ffe010 */
[----:B------:R-:W-:Y:S02]  /*10f0*/  IMAD.IADD R7, R22, 0x1, R21 ;  /* 0x0000000116077824 */ /* 0x000fe400078e0215 */
[----:B------:R-:W-:Y:S05]  /*1100*/  @!P0 BRA `(.L_x_221) ;  /* 0x00000000008c8947 */ /* 0x000fea0003800000 */
[----:B------:R-:W0:Y:S01]  /*1110*/  LDC R2, c[0x0][0x390] ;  /* 0x0000e400ff027b82 */ /* 0x000e220000000800 */
[----:B------:R-:W-:-:S07]  /*1120*/  UMOV UR4, 0x1000 ;  /* 0x0000100000047882 */ /* 0x000fce0000000000 */
[----:B------:R-:W1:Y:S02]  /*1130*/  LDC.64 R12, c[0x0][0x380] ;  /* 0x0000e000ff0c7b82 */ /* 0x000e640000000a00 */
.L_x_223:
[----:B------:R-:W-:-:S04]  /*1140*/  VIADD R5, R0, UR4 ;  /* 0x0000000400057c36 */ /* 0x000fc80008000000 */
        /* <DEDUP_REMOVED lines=17> */
[----:B--2---:R-:W-:Y:S01]  /*1260*/  IADD3 R16, PT, PT, R18, R16, R7 ;  /* 0x0000001012107210 */ /* 0x004fe20007ffe007 */
[----:B0-----:R-:W-:-:S05]  /*1270*/  VIADD R7, R2, -UR4 ;  /* 0x8000000402077c36 */ /* 0x001fca0008000000 */
[----:B------:R-:W-:Y:S02]  /*1280*/  ISETP.GE.U32.AND P0, PT, R7, 0x1000, PT ;  /* 0x000010000700780c */ /* 0x000fe40003f06070 */
        /* <DEDUP_REMOVED lines=8> */
[----:B------:R-:W-:-:S06]  /*1310*/  UIADD3 UR4, UPT, UPT, UR4, 0x1000, URZ ;  /* 0x0000100004047890 */ /* 0x000fcc000fffe0ff */
[----:B------:R-:W-:-:S13]  /*1320*/  ISETP.LT.U32.AND P0, PT, R3, UR4, PT ;  /* 0x0000000403007c0c */ /* 0x000fda000bf01070 */
[----:B------:R-:W-:Y:S05]  /*1330*/  @!P0 BRA `(.L_x_223) ;  /* 0xfffffffc00808947 */ /* 0x000fea000383ffff */
.L_x_221:
[----:B------:R-:W-:Y:S01]  /*1340*/  VIADD R3, R2, -UR4 ;  /* 0x8000000402037c36 */ /* 0x000fe20008000000 */
[----:B------:R-:W-:Y:S04]  /*1350*/  BSSY.RECONVERGENT B1, `(.L_x_222) ;  /* 0x0000095000017945 */ /* 0x000fe80003800200 */
[----:B------:R-:W-:-:S04]  /*1360*/  ISETP.GE.AND P0, PT, R0, R3, PT ;  /* 0x000000030000720c */ /* 0x000fc80003f06270 */
[----:B------:R-:W-:-:S13]  /*1370*/  ISETP.LE.U32.OR P0, PT, R2, UR4, P0 ;  /* 0x0000000402007c0c */ /* 0x000fda0008703470 */
[----:B------:R-:W-:Y:S05]  /*1380*/  @P0 BRA `(.L_x_224) ;  /* 0x0000000800440947 */ /* 0x000fea0003800000 */
[----:B------:R-:W-:Y:S01]  /*1390*/  LOP3.LUT R3, RZ, R0, RZ, 0x33, !PT ;  /* 0x00000000ff037212 */ /* 0x000fe200078e33ff */
[----:B------:R-:W-:Y:S01]  /*13a0*/  BSSY.RECONVERGENT B2, `(.L_x_225) ;  /* 0x000004a000027945 */ /* 0x000fe20003800200 */
[----:B------:R-:W-:Y:S02]  /*13b0*/  IMAD.MOV.U32 R5, RZ, RZ, R0 ;  /* 0x000000ffff057224 */ /* 0x000fe400078e0000 */
[----:B------:R-:W-:-:S04]  /*13c0*/  IADD3 R3, PT, PT, R2, -UR4, R3 ;  /* 0x8000000402037c10 */ /* 0x000fc8000fffe003 */
[C---:B------:R-:W-:Y:S02]  /*13d0*/  ISETP.GE.U32.AND P0, PT, R3.reuse, 0xf00, PT ;  /* 0x00000f000300780c */ /* 0x040fe40003f06070 */
[----:B------:R-:W-:-:S04]  /*13e0*/  LEA.HI R3, R3, 0x1, RZ, 0x18 ;  /* 0x0000000103037811 */ /* 0x000fc800078fc0ff */
[----:B------:R-:W-:-:S07]  /*13f0*/  LOP3.LUT R4, R3, 0xf, RZ, 0xc0, !PT ;  /* 0x0000000f03047812 */ /* 0x000fce00078ec0ff */
[----:B------:R-:W-:Y:S05]  /*1400*/  @!P0 BRA `(.L_x_226) ;  /* 0x00000004000c8947 */ /* 0x000fea0003800000 */
[----:B------:R-:W-:Y:S01]  /*1410*/  LOP3.LUT R6, R3, 0x1fffff0, RZ, 0xc0, !PT ;  /* 0x01fffff003067812 */ /* 0x000fe200078ec0ff */
[----:B------:R-:W-:Y:S01]  /*1420*/  BSSY.RECONVERGENT B3, `(.L_x_227) ;  /* 0x0000040000037945 */ /* 0x000fe20003800200 */
[C---:B------:R-:W-:Y:S01]  /*1430*/  LOP3.LUT R5, R0.reuse, 0x800, RZ, 0xfc, !PT ;  /* 0x0000080000057812 */ /* 0x040fe200078efcff */
[----:B------:R-:W-:Y:S02]  /*1440*/  VIADD R2, R0, UR4 ;  /* 0x0000000400027c36 */ /* 0x000fe40008000000 */
[----:B------:R-:W-:-:S07]  /*1450*/  IMAD.MOV R6, RZ, RZ, -R6 ;  /* 0x000000ffff067224 */ /* 0x000fce00078e0a06 */
.L_x_228:
[----:B------:R-:W-:-:S04]  /*1460*/  IMAD.WIDE.U32 R26, R2, 0x4, R12 ;  /* 0x00000004021a7825 */ /* 0x000fc800078e000c */
[C---:B------:R-:W-:Y:S02]  /*1470*/  VIADD R9, R2.reuse, 0x100 ;  /* 0x0000010002097836 */ /* 0x040fe40000000000 */
[----:B------:R-:W-:Y:S01]  /*1480*/  VIADD R15, R2, 0x400 ;  /* 0x00000400020f7836 */ /* 0x000fe20000000000 */
[----:B------:R0:W2:Y:S01]  /*1490*/  LDG.E R26, desc[UR6][R26.64] ;  /* 0x000000061a1a7981 */ /* 0x0000a2000c1e1900 */
[----:B------:R-:W-:-:S04]  /*14a0*/  IMAD.WIDE.U32 R8, R9, 0x4, R12 ;  /* 0x0000000409087825 */ /* 0x000fc800078e000c */
[C---:B------:R-:W-:Y:S01]  /*14b0*/  VIADD R17, R2.reuse, 0x200 ;  /* 0x0000020002117836 */ /* 0x040fe20000000000 */
[----:B------:R1:W2:Y:S01]  /*14c0*/  LDG.E R25, desc[UR6][R8.64] ;  /* 0x0000000608197981 */ /* 0x0002a2000c1e1900 */
[C---:B------:R-:W-:Y:S02]  /*14d0*/  VIADD R11, R2.reuse, 0x300 ;  /* 0x00000300020b7836 */ /* 0x040fe40000000000 */
[----:B0-----:R-:W-:Y:S02]  /*14e0*/  VIADD R27, R2, 0x700 ;  /* 0x00000700021b7836 */ /* 0x001fe40000000000 */
[----:B------:R-:W-:-:S04]  /*14f0*/  IMAD.WIDE.U32 R14, R15, 0x4, R12 ;  /* 0x000000040f0e7825 */ /* 0x000fc800078e000c */
[--C-:B------:R-:W-:Y:S01]  /*1500*/  IMAD.WIDE.U32 R16, R17, 0x4, R12.reuse ;  /* 0x0000000411107825 */ /* 0x100fe200078e000c */
[----:B------:R0:W3:Y:S03]  /*1510*/  LDG.E R22, desc[UR6][R14.64] ;  /* 0x000000060e167981 */ /* 0x0000e6000c1e1900 */
[----:B------:R-:W-:Y:S01]  /*1520*/  VIADD R29, R2, 0x500 ;  /* 0x00000500021d7836 */ /* 0x000fe20000000000 */
[----:B------:R-:W4:Y:S01]  /*1530*/  LDG.E R24, desc[UR6][R16.64] ;  /* 0x0000000610187981 */ /* 0x000f22000c1e1900 */
[----:B------:R-:W-:-:S04]  /*1540*/  IMAD.WIDE.U32 R10, R11, 0x4, R12 ;  /* 0x000000040b0a7825 */ /* 0x000fc800078e000c */
[--C-:B-1----:R-:W-:Y:S01]  /*1550*/  IMAD.WIDE.U32 R8, R27, 0x4, R12.reuse ;  /* 0x000000041b087825 */ /* 0x102fe200078e000c */
[----:B------:R-:W4:Y:S03]  /*1560*/  LDG.E R23, desc[UR6][R10.64] ;  /* 0x000000060a177981 */ /* 0x000f26000c1e1900 */
[----:B------:R-:W-:Y:S02]  /*1570*/  VIADD R27, R2, 0x900 ;  /* 0x00000900021b7836 */ /* 0x000fe40000000000 */
[----:B------:R-:W-:-:S04]  /*1580*/  IMAD.WIDE.U32 R28, R29, 0x4, R12 ;  /* 0x000000041d1c7825 */ /* 0x000fc800078e000c */
[C---:B------:R-:W-:Y:S01]  /*1590*/  VIADD R19, R2.reuse, 0x600 ;  /* 0x0000060002137836 */ /* 0x040fe20000000000 */
[----:B------:R1:W5:Y:S01]  /*15a0*/  LDG.E R11, desc[UR6][R8.64] ;  /* 0x00000006080b7981 */ /* 0x000362000c1e1900 */
[C---:B0-----:R-:W-:Y:S02]  /*15b0*/  VIADD R15, R2.reuse, 0xa00 ;  /* 0x00000a00020f7836 */ /* 0x041fe40000000000 */
[----:B------:R-:W-:Y:S01]  /*15c0*/  VIADD R20, R2, 0x800 ;  /* 0x0000080002147836 */ /* 0x000fe20000000000 */
[----:B------:R0:W3:Y:S01]  /*15d0*/  LDG.E R21, desc[UR6][R28.64] ;  /* 0x000000061c157981 */ /* 0x0000e2000c1e1900 */
[----:B------:R-:W-:-:S04]  /*15e0*/  IMAD.WIDE.U32 R18, R19, 0x4, R12 ;  /* 0x0000000413127825 */ /* 0x000fc800078e000c */
[----:B-1----:R-:W-:-:S04]  /*15f0*/  IMAD.WIDE.U32 R8, R27, 0x4, R12 ;  /* 0x000000041b087825 */ /* 0x002fc800078e000c */
[--C-:B------:R-:W-:Y:S02]  /*1600*/  IMAD.WIDE.U32 R14, R15, 0x4, R12.reuse ;  /* 0x000000040f0e7825 */ /* 0x100fe400078e000c */
[----:B------:R-:W5:Y:S02]  /*1610*/  LDG.E R9, desc[UR6][R8.64] ;  /* 0x0000000608097981 */ /* 0x000f64000c1e1900 */
[--C-:B------:R-:W-:Y:S02]  /*1620*/  IMAD.WIDE.U32 R16, R20, 0x4, R12.reuse ;  /* 0x0000000414107825 */ /* 0x100fe400078e000c */
[----:B------:R1:W5:Y:S02]  /*1630*/  LDG.E R20, desc[UR6][R18.64] ;  /* 0x0000000612147981 */ /* 0x000364000c1e1900 */
[C---:B0-----:R-:W-:Y:S02]  /*1640*/  VIADD R29, R2.reuse, 0xb00 ;  /* 0x00000b00021d7836 */ /* 0x041fe40000000000 */
[----:B------:R-:W-:Y:S01]  /*1650*/  VIADD R27, R2, 0xc00 ;  /* 0x00000c00021b7836 */ /* 0x000fe20000000000 */
[----:B------:R0:W5:Y:S01]  /*1660*/  LDG.E R10, desc[UR6][R16.64] ;  /* 0x00000006100a7981 */ /* 0x000162000c1e1900 */
[----:B------:R-:W-:-:S03]  /*1670*/  IMAD.WIDE.U32 R28, R29, 0x4, R12 ;  /* 0x000000041d1c7825 */ /* 0x000fc600078e000c */
[----:B------:R0:W5:Y:S01]  /*1680*/  LDG.E R8, desc[UR6][R14.64] ;  /* 0x000000060e087981 */ /* 0x000162000c1e1900 */
[C---:B-1----:R-:W-:Y:S02]  /*1690*/  VIADD R19, R2.reuse, 0xe00 ;  /* 0x00000e0002137836 */ /* 0x042fe40000000000 */
[C---:B------:R-:W-:Y:S02]  /*16a0*/  VIADD R18, R2.reuse, 0xf00 ;  /* 0x00000f0002127836 */ /* 0x040fe40000000000 */
[----:B0-----:R-:W-:Y:S02]  /*16b0*/  IMAD.WIDE.U32 R16, R27, 0x4, R12 ;  /* 0x000000041b107825 */ /* 0x001fe400078e000c */
[----:B------:R-:W5:Y:S02]  /*16c0*/  LDG.E R27, desc[UR6][R28.64] ;  /* 0x000000061c1b7981 */ /* 0x000f64000c1e1900 */
[----:B------:R-:W-:-:S04]  /*16d0*/  VIADD R15, R2, 0xd00 ;  /* 0x00000d00020f7836 */ /* 0x000fc80000000000 */
[--C-:B------:R-:W-:Y:S01]  /*16e0*/  IMAD.WIDE.U32 R14, R15, 0x4, R12.reuse ;  /* 0x000000040f0e7825 */ /* 0x100fe200078e000c */
[----:B------:R0:W5:Y:S05]  /*16f0*/  LDG.E R28, desc[UR6][R16.64] ;  /* 0x00000006101c7981 */ /* 0x00016a000c1e1900 */
[----:B------:R-:W5:Y:S01]  /*1700*/  LDG.E R15, desc[UR6][R14.64] ;  /* 0x000000060e0f7981 */ /* 0x000f62000c1e1900 */
[----:B0-----:R-:W-:-:S04]  /*1710*/  IMAD.WIDE.U32 R16, R19, 0x4, R12 ;  /* 0x0000000413107825 */ /* 0x001fc800078e000c */
[----:B------:R-:W-:Y:S02]  /*1720*/  IMAD.WIDE.U32 R18, R18, 0x4, R12 ;  /* 0x0000000412127825 */ /* 0x000fe400078e000c */
[----:B------:R-:W5:Y:S04]  /*1730*/  LDG.E R16, desc[UR6][R16.64] ;  /* 0x0000000610107981 */ /* 0x000f68000c1e1900 */
[----:B------:R-:W5:Y:S01]  /*1740*/  LDG.E R19, desc[UR6][R18.64] ;  /* 0x0000000612137981 */ /* 0x000f62000c1e1900 */
[----:B------:R-:W-:-:S05]  /*1750*/  VIADD R6, R6, 0x10 ;  /* 0x0000001006067836 */ /* 0x000fca0000000000 */
[----:B------:R-:W-:Y:S01]  /*1760*/  ISETP.NE.AND P0, PT, R6, RZ, PT ;  /* 0x000000ff0600720c */ /* 0x000fe20003f05270 */
[----:B------:R-:W-:Y:S02]  /*1770*/  VIADD R5, R5, 0x1000 ;  /* 0x0000100005057836 */ /* 0x000fe40000000000 */
[----:B------:R-:W-:Y:S01]  /*1780*/  VIADD R2, R2, 0x1000 ;  /* 0x0000100002027836 */ /* 0x000fe20000000000 */
[----:B--2---:R-:W-:-:S04]  /*1790*/  IADD3 R25, PT, PT, R25, R26, R7 ;  /* 0x0000001a19197210 */ /* 0x004fc80007ffe007 */
[----:B----4-:R-:W-:-:S04]  /*17a0*/  IADD3 R23, PT, PT, R23, R24, R25 ;  /* 0x0000001817177210 */ /* 0x010fc80007ffe019 */
[----:B---3--:R-:W-:-:S04]  /*17b0*/  IADD3 R21, PT, PT, R21, R22, R23 ;  /* 0x0000001615157210 */ /* 0x008fc80007ffe017 */
[----:B-----5:R-:W-:-:S04]  /*17c0*/  IADD3 R11, PT, PT, R11, R20, R21 ;  /* 0x000000140b0b7210 */ /* 0x020fc80007ffe015 */
[----:B------:R-:W-:-:S04]  /*17d0*/  IADD3 R9, PT, PT, R9, R10, R11 ;  /* 0x0000000a09097210 */ /* 0x000fc80007ffe00b */
[----:B------:R-:W-:-:S04]  /*17e0*/  IADD3 R8, PT, PT, R27, R8, R9 ;  /* 0x000000081b087210 */ /* 0x000fc80007ffe009 */
[----:B------:R-:W-:-:S04]  /*17f0*/  IADD3 R8, PT, PT, R15, R28, R8 ;  /* 0x0000001c0f087210 */ /* 0x000fc80007ffe008 */
[----:B------:R-:W-:Y:S01]  /*1800*/  IADD3 R7, PT, PT, R19, R16, R8 ;  /* 0x0000001013077210 */ /* 0x000fe20007ffe008 */
[----:B------:R-:W-:Y:S06]  /*1810*/  @P0 BRA `(.L_x_228) ;  /* 0xfffffffc00100947 */ /* 0x000fec000383ffff */
[----:B------:R-:W-:Y:S05]  /*1820*/  BSYNC.RECONVERGENT B3 ;  /* 0x0000000000037941 */ /* 0x000fea0003800200 */
.L_x_227:
[----:B------:R-:W-:-:S07]  /*1830*/  VIADD R5, R5, 0xfffff800 ;  /* 0xfffff80005057836 */ /* 0x000fce0000000000 */
.L_x_226:
[----:B------:R-:W-:Y:S05]  /*1840*/  BSYNC.RECONVERGENT B2 ;  /* 0x0000000000027941 */ /* 0x000fea0003800200 */
.L_x_225:
[----:B------:R-:W-:-:S13]  /*1850*/  ISETP.NE.AND P0, PT, R4, RZ, PT ;  /* 0x000000ff0400720c */ /* 0x000fda0003f05270 */
[----:B------:R-:W-:Y:S05]  /*1860*/  @!P0 BRA `(.L_x_224) ;  /* 0x00000004000c8947 */ /* 0x000fea0003800000 */
[----:B------:R-:W-:Y:S01]  /*1870*/  ISETP.GE.U32.AND P0, PT, R4, 0x8, PT ;  /* 0x000000080400780c */ /* 0x000fe20003f06070 */
[----:B------:R-:W-:Y:S01]  /*1880*/  BSSY.RECONVERGENT B2, `(.L_x_229) ;  /* 0x0000021000027945 */ /* 0x000fe20003800200 */
[----:B------:R-:W-:-:S04]  /*1890*/  LOP3.LUT R24, R3, 0x7, RZ, 0xc0, !PT ;  /* 0x0000000703187812 */ /* 0x000fc800078ec0ff */
[----:B------:R-:W-:-:S07]  /*18a0*/  ISETP.NE.AND P1, PT, R24, RZ, PT ;  /* 0x000000ff1800720c */ /* 0x000fce0003f25270 */
[----:B------:R-:W-:Y:S06]  /*18b0*/  @!P0 BRA `(.L_x_230) ;  /* 0x0000000000748947 */ /* 0x000fec0003800000 */
[----:B------:R-:W-:-:S04]  /*18c0*/  VIADD R9, R5, UR4 ;  /* 0x0000000405097c36 */ /* 0x000fc80008000000 */
[C---:B------:R-:W-:Y:S02]  /*18d0*/  VIADD R21, R9.reuse, 0x100 ;  /* 0x0000010009157836 */ /* 0x040fe40000000000 */
[C---:B------:R-:W-:Y:S02]  /*18e0*/  VIADD R11, R9.reuse, 0x300 ;  /* 0x00000300090b7836 */ /* 0x040fe40000000000 */
[C---:B------:R-:W-:Y:S02]  /*18f0*/  VIADD R23, R9.reuse, 0x200 ;  /* 0x0000020009177836 */ /* 0x040fe40000000000 */
[----:B------:R-:W-:-:S04]  /*1900*/  IMAD.WIDE.U32 R16, R9, 0x4, R12 ;  /* 0x0000000409107825 */ /* 0x000fc800078e000c */
[--C-:B------:R-:W-:Y:S01]  /*1910*/  IMAD.WIDE.U32 R20, R21, 0x4, R12.reuse ;  /* 0x0000000415147825 */ /* 0x100fe200078e000c */
[----:B------:R0:W2:Y:S03]  /*1920*/  LDG.E R2, desc[UR6][R16.64] ;  /* 0x0000000610027981 */ /* 0x0000a6000c1e1900 */
[C---:B------:R-:W-:Y:S01]  /*1930*/  VIADD R15, R9.reuse, 0x400 ;  /* 0x00000400090f7836 */ /* 0x040fe20000000000 */
[----:B------:R-:W2:Y:S01]  /*1940*/  LDG.E R4, desc[UR6][R20.64] ;  /* 0x0000000614047981 */ /* 0x000ea2000c1e1900 */
[----:B------:R-:W-:Y:S02]  /*1950*/  VIADD R19, R9, 0x500 ;  /* 0x0000050009137836 */ /* 0x000fe40000000000 */
[----:B------:R-:W-:-:S04]  /*1960*/  IMAD.WIDE.U32 R10, R11, 0x4, R12 ;  /* 0x000000040b0a7825 */ /* 0x000fc800078e000c */
[--C-:B------:R-:W-:Y:S02]  /*1970*/  IMAD.WIDE.U32 R22, R23, 0x4, R12.reuse ;  /* 0x0000000417167825 */ /* 0x100fe400078e000c */
[----:B------:R-:W3:Y:S02]  /*1980*/  LDG.E R10, desc[UR6][R10.64] ;  /* 0x000000060a0a7981 */ /* 0x000ee4000c1e1900 */
[C---:B------:R-:W-:Y:S02]  /*1990*/  VIADD R25, R9.reuse, 0x600 ;  /* 0x0000060009197836 */ /* 0x040fe40000000000 */
[----:B------:R-:W-:Y:S01]  /*19a0*/  VIADD R27, R9, 0x700 ;  /* 0x00000700091b7836 */ /* 0x000fe20000000000 */
[----:B------:R-:W3:Y:S01]  /*19b0*/  LDG.E R6, desc[UR6][R22.64] ;  /* 0x0000000616067981 */ /* 0x000ee2000c1e1900 */
[----:B------:R-:W-:-:S04]  /*19c0*/  IMAD.WIDE.U32 R14, R15, 0x4, R12 ;  /* 0x000000040f0e7825 */ /* 0x000fc800078e000c */
[--C-:B------:R-:W-:Y:S02]  /*19d0*/  IMAD.WIDE.U32 R8, R19, 0x4, R12.reuse ;  /* 0x0000000413087825 */ /* 0x100fe400078e000c */
[----:B------:R-:W4:Y:S02]  /*19e0*/  LDG.E R15, desc[UR6][R14.64] ;  /* 0x000000060e0f7981 */ /* 0x000f24000c1e1900 */
[--C-:B------:R-:W-:Y:S02]  /*19f0*/  IMAD.WIDE.U32 R18, R25, 0x4, R12.reuse ;  /* 0x0000000419127825 */ /* 0x100fe400078e000c */
[----:B------:R-:W4:Y:S02]  /*1a00*/  LDG.E R8, desc[UR6][R8.64] ;  /* 0x0000000608087981 */ /* 0x000f24000c1e1900 */
[----:B0-----:R-:W-:Y:S02]  /*1a10*/  IMAD.WIDE.U32 R16, R27, 0x4, R12 ;  /* 0x000000041b107825 */ /* 0x001fe400078e000c */
[----:B------:R-:W5:Y:S04]  /*1a20*/  LDG.E R19, desc[UR6][R18.64] ;  /* 0x0000000612137981 */ /* 0x000f68000c1e1900 */
[----:B------:R-:W5:Y:S01]  /*1a30*/  LDG.E R16, desc[UR6][R16.64] ;  /* 0x0000000610107981 */ /* 0x000f62000c1e1900 */
[----:B------:R-:W-:Y:S01]  /*1a40*/  VIADD R5, R5, 0x800 ;  /* 0x0000080005057836 */ /* 0x000fe20000000000 */
[----:B--2---:R-:W-:-:S04]  /*1a50*/  IADD3 R7, PT, PT, R4, R2, R7 ;  /* 0x0000000204077210 */ /* 0x004fc80007ffe007 */
[----:B---3--:R-:W-:-:S04]  /*1a60*/  IADD3 R6, PT, PT, R10, R6, R7 ;  /* 0x000000060a067210 */ /* 0x008fc80007ffe007 */
[----:B----4-:R-:W-:-:S04]  /*1a70*/  IADD3 R6, PT, PT, R8, R15, R6 ;  /* 0x0000000f08067210 */ /* 0x010fc80007ffe006 */
[----:B-----5:R-:W-:-:S07]  /*1a80*/  IADD3 R7, PT, PT, R16, R19, R6 ;  /* 0x0000001310077210 */ /* 0x020fce0007ffe006 */
.L_x_230:
[----:B------:R-:W-:Y:S05]  /*1a90*/  BSYNC.RECONVERGENT B2 ;  /* 0x0000000000027941 */ /* 0x000fea0003800200 */
.L_x_229:
        /* <DEDUP_REMOVED lines=18> */
[----:B------:R-:W-:Y:S01]  /*1bc0*/  VIADD R5, R5, 0x400 ;  /* 0x0000040005057836 */ /* 0x000fe20000000000 */
[----:B--2---:R-:W-:-:S04]  /*1bd0*/  IADD3 R7, PT, PT, R8, R2, R7 ;  /* 0x0000000208077210 */ /* 0x004fc80007ffe007 */
[----:B---3--:R-:W-:-:S07]  /*1be0*/  IADD3 R7, PT, PT, R14, R10, R7 ;  /* 0x0000000a0e077210 */ /* 0x008fce0007ffe007 */
.L_x_232:
[----:B------:R-:W-:Y:S05]  /*1bf0*/  BSYNC.RECONVERGENT B2 ;  /* 0x0000000000027941 */ /* 0x000fea0003800200 */
.L_x_231:
[----:B------:R-:W-:Y:S05]  /*1c00*/  @!P1 BRA `(.L_x_224) ;  /* 0x0000000000249947 */ /* 0x000fea0003800000 */
[----:B------:R-:W-:Y:S02]  /*1c10*/  VIADD R5, R5, UR4 ;  /* 0x0000000405057c36 */ /* 0x000fe40008000000 */
[----:B------:R-:W-:-:S07]  /*1c20*/  IMAD.MOV R4, RZ, RZ, -R4 ;  /* 0x000000ffff047224 */ /* 0x000fce00078e0a04 */
.L_x_233:
[----:B------:R-:W-:-:S06]  /*1c30*/  IMAD.WIDE.U32 R2, R5, 0x4, R12 ;  /* 0x0000000405027825 */ /* 0x000fcc00078e000c */
[----:B------:R-:W2:Y:S01]  /*1c40*/  LDG.E R2, desc[UR6][R2.64] ;  /* 0x0000000602027981 */ /* 0x000ea2000c1e1900 */
[----:B------:R-:W-:Y:S02]  /*1c50*/  VIADD R4, R4, 0x1 ;  /* 0x0000000104047836 */ /* 0x000fe40000000000 */
[----:B------:R-:W-:-:S03]  /*1c60*/  VIADD R5, R5, 0x100 ;  /* 0x0000010005057836 */ /* 0x000fc60000000000 */
[----:B------:R-:W-:Y:S01]  /*1c70*/  ISETP.NE.AND P0, PT, R4, RZ, PT ;  /* 0x000000ff0400720c */ /* 0x000fe20003f05270 */
[----:B--2---:R-:W-:-:S12]  /*1c80*/  IMAD.IADD R7, R2, 0x1, R7 ;  /* 0x0000000102077824 */ /* 0x004fd800078e0207 */
[----:B------:R-:W-:Y:S05]  /*1c90*/  @P0 BRA `(.L_x_233) ;  /* 0xfffffffc00e40947 */ /* 0x000fea000383ffff */
.L_x_224:
[----:B------:R-:W-:Y:S05]  /*1ca0*/  BSYNC.RECONVERGENT B1 ;  /* 0x0000000000017941 */ /* 0x000fea0003800200 */
.L_x_222:
        /* <DEDUP_REMOVED lines=36> */
[----:B--2---:R-:W0:Y:S04]  /*1ef0*/  LDS.128 R4, [UR4+0x10] ;  /* 0x00001004ff047984 */ /* 0x004e280008000c00 */
[----:B------:R-:W1:Y:S01]  /*1f00*/  LDS.64 R2, [UR4+0x20] ;  /* 0x00002004ff027984 */ /* 0x000e620008000a00 */
[----:B0-----:R-:W-:-:S04]  /*1f10*/  IADD3 R0, PT, PT, R4, R0, R9 ;  /* 0x0000000004007210 */ /* 0x001fc80007ffe009 */
[----:B------:R-:W-:-:S04]  /*1f20*/  IADD3 R0, PT, PT, R6, R0, R5 ;  /* 0x0000000006007210 */ /* 0x000fc80007ffe005 */
[----:B-1----:R-:W-:-:S05]  /*1f30*/  IADD3 R0, PT, PT, R2, R0, R7 ;  /* 0x0000000002007210 */ /* 0x002fca0007ffe007 */
[----:B------:R-:W-:-:S07]  /*1f40*/  IMAD.IADD R9, R0, 0x1, R3 ;  /* 0x0000000100097824 */ /* 0x000fce00078e0203 */
.L_x_220:
[----:B------:R-:W-:Y:S05]  /*1f50*/  BSYNC.RECONVERGENT B0 ;  /* 0x0000000000007941 */ /* 0x000fea0003800200 */
.L_x_205:
[----:B------:R-:W-:Y:S05]  /*1f60*/  @P0 EXIT ;  /* 0x000000000000094d */ /* 0x000fea0003800000 */
[----:B------:R-:W3:Y:S01]  /*1f70*/  LDCU UR4, c[0x0][0x398] ;  /* 0x00007300ff0477ac */ /* 0x000ee20008000800 */
[----:B-1----:R-:W1:Y:S01]  /*1f80*/  LDC.64 R2, c[0x0][0x388] ;  /* 0x0000e200ff027b82 */ /* 0x002e620000000a00 */
[----:B---3--:R-:W3:Y:S02]  /*1f90*/  F2I.TRUNC.NTZ R0, UR4 ;  /* 0x0000000400007d05 */ /* 0x008ee4000820f100 */
[----:B---3--:R-:W-:-:S05]  /*1fa0*/  IMAD.IADD R0, R0, 0x1, R9 ;  /* 0x0000000100007824 */ /* 0x008fca00078e0209 */
[----:B------:R-:W-:-:S05]  /*1fb0*/  I2FP.F32.S32 R5, R0 ;  /* 0x0000000000057245 */ /* 0x000fca0000201400 */
[----:B-1----:R-:W-:Y:S01]  /*1fc0*/  STG.E desc[UR6][R2.64], R5 ;  /* 0x0000000502007986 */ /* 0x002fe2000c101906 */
[----:B------:R-:W-:Y:S05]  /*1fd0*/  EXIT ;  /* 0x000000000000794d */ /* 0x000fea0003800000 */
.L_x_234:
        /* <DEDUP_REMOVED lines=10> */
.L_x_242:


//--------------------- .text._ZN3cub18CUB_300001_SM_10006detail11EmptyKernelIvEEvv --------------------------
	.section	.text._ZN3cub18CUB_300001_SM_10006detail11EmptyKernelIvEEvv,"ax",@progbits
	.align	128
        .global         _ZN3cub18CUB_300001_SM_10006detail11EmptyKernelIvEEvv
        .type           _ZN3cub18CUB_300001_SM_10006detail11EmptyKernelIvEEvv,@function
        .size           _ZN3cub18CUB_300001_SM_10006detail11EmptyKernelIvEEvv,(.L_x_243 - _ZN3cub18CUB_300001_SM_10006detail11EmptyKernelIvEEvv)
        .other          _ZN3cub18CUB_300001_SM_10006detail11EmptyKernelIvEEvv,@"STO_CUDA_ENTRY STV_DEFAULT"
_ZN3cub18CUB_300001_SM_10006detail11EmptyKernelIvEEvv:
.text._ZN3cub18CUB_300001_SM_10006detail11EmptyKernelIvEEvv:
[----:B------:R-:W-:Y:S01]  /*0000*/  LDC R1, c[0x0][0x37c] ;  /* 0x0000df00ff017b82 */ /* 0x000fe20000000800 */
[----:B------:R-:W-:Y:S05]  /*0010*/  EXIT ;  /* 0x000000000000794d */ /* 0x000fea0003800000 */
.L_x_235:
        /* <DEDUP_REMOVED lines=14> */
.L_x_243:


//--------------------- .text._Z6kernelPiS_       --------------------------
	.section	.text._Z6kernelPiS_,"ax",@progbits
	.align	128
        .global         _Z6kernelPiS_
        .type           _Z6kernelPiS_,@function
        .size           _Z6kernelPiS_,(.L_x_244 - _Z6kernelPiS_)
        .other          _Z6kernelPiS_,@"STO_CUDA_ENTRY STV_DEFAULT"
_Z6kernelPiS_:
.text._Z6kernelPiS_:
[----:B------:R-:W-:Y:S01]  /*0000*/  LDC R1, c[0x0][0x37c] ;  /* 0x0000df00ff017b82 */ /* 0x000fe20000000800 */
[----:B------:R-:W0:Y:S07]  /*0010*/  S2R R6, SR_TID.X ;  /* 0x0000000000067919 */ /* 0x000e2e0000002100 */
[----:B------:R-:W0:Y:S01]  /*0020*/  S2UR UR4, SR_CTAID.X ;  /* 0x00000000000479c3 */ /* 0x000e220000002500 */
[----:B------:R-:W1:Y:S01]  /*0030*/  S2R R13, SR_TID.Y ;  /* 0x00000000000d7919 */ /* 0x000e620000002200 */
[----:B------:R-:W2:Y:S06]  /*0040*/  S2R R9, SR_TID.Z ;  /* 0x0000000000097919 */ /* 0x000eac0000002300 */
[----:B------:R-:W0:Y:S08]  /*0050*/  LDC R3, c[0x0][0x360] ;  /* 0x0000d800ff037b82 */ /* 0x000e300000000800 */
[----:B------:R-:W1:Y:S08]  /*0060*/  LDC R0, c[0x0][0x364] ;  /* 0x0000d900ff007b82 */ /* 0x000e700000000800 */
[----:B------:R-:W1:Y:S08]  /*0070*/  S2UR UR5, SR_CTAID.Y ;  /* 0x00000000000579c3 */ /* 0x000e700000002600 */
[----:B------:R-:W2:Y:S01]  /*0080*/  S2UR UR6, SR_CTAID.Z ;  /* 0x00000000000679c3 */ /* 0x000ea20000002700 */
[----:B0-----:R-:W-:-:S05]  /*0090*/  IMAD R6, R3, UR4, R6 ;  /* 0x0000000403067c24 */ /* 0x001fca000f8e0206 */
[C---:B------:R-:W-:Y:S02]  /*00a0*/  ISETP.NE.AND P0, PT, R6.reuse, 0xf, PT ;  /* 0x0000000f0600780c */ /* 0x040fe40003f05270 */
[----:B------:R-:W2:Y:S02]  /*00b0*/  LDC R2, c[0x0][0x368] ;  /* 0x0000da00ff027b82 */ /* 0x000ea40000000800 */
[----:B------:R-:W-:Y:S01]  /*00c0*/  ISETP.EQ.OR P0, PT, R6, RZ, !P0 ;  /* 0x000000ff0600720c */ /* 0x000fe20004702670 */
[----:B-1----:R-:W-:-:S05]  /*00d0*/  IMAD R13, R0, UR5, R13 ;  /* 0x00000005000d7c24 */ /* 0x002fca000f8e020d */
[----:B------:R-:W-:-:S04]  /*00e0*/  ISETP.EQ.OR P0, PT, R13, RZ, P0 ;  /* 0x000000ff0d00720c */ /* 0x000fc80000702670 */
[----:B------:R-:W-:Y:S01]  /*00f0*/  ISETP.EQ.OR P0, PT, R13, 0xf, P0 ;  /* 0x0000000f0d00780c */ /* 0x000fe20000702670 */
[----:B--2---:R-:W-:-:S05]  /*0100*/  IMAD R9, R2, UR6, R9 ;  /* 0x0000000602097c24 */ /* 0x004fca000f8e0209 */
[----:B------:R-:W-:-:S04]  /*0110*/  ISETP.NE.AND P1, PT, R9, 0xf, PT ;  /* 0x0000000f0900780c */ /* 0x000fc80003f25270 */
[----:B------:R-:W-:-:S04]  /*0120*/  ISETP.EQ.OR P1, PT, R9, RZ, !P1 ;  /* 0x000000ff0900720c */ /* 0x000fc80004f22670 */
[----:B------:R-:W-:-:S13]  /*0130*/  PLOP3.LUT P0, PT, P0, P1, PT, 0xf8, 0x8f ;  /* 0x00000000008f781c */ /* 0x000fda0000703f70 */
[----:B------:R-:W-:Y:S05]  /*0140*/  @P0 EXIT ;  /* 0x000000000000094d */ /* 0x000fea0003800000 */
[----:B------:R-:W0:Y:S01]  /*0150*/  LDCU.64 UR6, c[0x0][0x380] ;  /* 0x00007000ff0677ac */ /* 0x000e220008000a00 */
[----:B------:R-:W-:Y:S02]  /*0160*/  IMAD.SHL.U32 R13, R13, 0x10, RZ ;  /* 0x000000100d0d7824 */ /* 0x000fe400078e00ff */
[----:B------:R-:W-:Y:S01]  /*0170*/  IMAD.SHL.U32 R9, R9, 0x100, RZ ;  /* 0x0000010009097824 */ /* 0x000fe200078e00ff */
[----:B------:R-:W1:Y:S01]  /*0180*/  LDCU.64 UR4, c[0x0][0x358] ;  /* 0x00006b00ff0477ac */ /* 0x000e620008000a00 */
[C---:B------:R-:W-:Y:S02]  /*0190*/  IMAD.IADD R12, R6.reuse, 0x1, R13 ;  /* 0x00000001060c7824 */ /* 0x040fe400078e020d */
[----:B------:R-:W-:Y:S02]  /*01a0*/  VIADD R11, R9, 0xffffff00 ;  /* 0xffffff00090b7836 */ /* 0x000fe40000000000 */
[----:B------:R-:W-:Y:S01]  /*01b0*/  VIADD R0, R6, 0x1 ;  /* 0x0000000106007836 */ /* 0x000fe20000000000 */
[----:B------:R-:W-:-:S02]  /*01c0*/  SHF.R.S32.HI R2, RZ, 0x1f, R12 ;  /* 0x0000001fff027819 */ /* 0x000fc4000001140c */
[C---:B------:R-:W-:Y:S02]  /*01d0*/  IADD3 R3, P1, PT, R12.reuse, R9, RZ ;  /* 0x000000090c037210 */ /* 0x040fe40007f3e0ff */
[----:B------:R-:W-:Y:S02]  /*01e0*/  SHF.R.S32.HI R5, RZ, 0x1f, R11 ;  /* 0x0000001fff057819 */ /* 0x000fe4000001140b */
[----:B------:R-:W-:Y:S01]  /*01f0*/  IADD3 R8, P2, PT, R12, R11, RZ ;  /* 0x0000000b0c087210 */ /* 0x000fe20007f5e0ff */
[----:B------:R-:W-:Y:S01]  /*0200*/  IMAD.X R10, RZ, RZ, R2, P1 ;  /* 0x000000ffff0a7224 */ /* 0x000fe200008e0602 */
[----:B------:R-:W-:Y:S02]  /*0210*/  IADD3 R4, P0, PT, R13, R0, RZ ;  /* 0x000000000d047210 */ /* 0x000fe40007f1e0ff */
[----:B0-----:R-:W-:Y:S01]  /*0220*/  LEA R26, P1, R8, UR6, 0x2 ;  /* 0x00000006081a7c11 */ /* 0x001fe2000f8210ff */
[----:B------:R-:W-:Y:S01]  /*0230*/  IMAD.X R15, R2, 0x1, R5, P2 ;  /* 0x00000001020f7824 */ /* 0x000fe200010e0605 */
[----:B------:R-:W-:-:S02]  /*0240*/  LEA.HI.X.SX32 R0, R0, RZ, 0x1, P0 ;  /* 0x000000ff00007211 */ /* 0x000fc400000f0eff */
[----:B------:R-:W-:Y:S02]  /*0250*/  IADD3 R7, P0, PT, R11, R4, RZ ;  /* 0x000000040b077210 */ /* 0x000fe40007f1e0ff */
[----:B------:R-:W-:Y:S02]  /*0260*/  LEA R2, P2, R3, UR6, 0x2 ;  /* 0x0000000603027c11 */ /* 0x000fe4000f8410ff */
[----:B------:R-:W-:Y:S01]  /*0270*/  LEA.HI.X R27, R8, UR7, R15, 0x2, P1 ;  /* 0x00000007081b7c11 */ /* 0x000fe200088f140f */
[----:B------:R-:W-:Y:S01]  /*0280*/  IMAD.X R8, R5, 0x1, R0, P0 ;  /* 0x0000000105087824 */ /* 0x000fe200000e0600 */
[----:B------:R-:W-:Y:S02]  /*0290*/  LEA.HI.X R3, R3, UR7, R10, 0x2, P2 ;  /* 0x0000000703037c11 */ /* 0x000fe400090f140a */
[C---:B------:R-:W-:Y:S01]  /*02a0*/  LEA R24, P0, R7.reuse, UR6, 0x2 ;  /* 0x0000000607187c11 */ /* 0x040fe2000f8010ff */
[----:B-1----:R-:W2:Y:S03]  /*02b0*/  LDG.E R18, desc[UR4][R26.64+0x4] ;  /* 0x000004041a127981 */ /* 0x002ea6000c1e1900 */
[----:B------:R-:W-:Y:S01]  /*02c0*/  LEA.HI.X R25, R7, UR7, R8, 0x2, P0 ;  /* 0x0000000707197c11 */ /* 0x000fe200080f1408 */
[----:B------:R-:W2:Y:S04]  /*02d0*/  LDG.E R17, desc[UR4][R2.64+-0x400] ;  /* 0xfffc000402117981 */ /* 0x000ea8000c1e1900 */
[----:B------:R-:W2:Y:S04]  /*02e0*/  LDG.E R19, desc[UR4][R26.64+-0x4] ;  /* 0xfffffc041a137981 */ /* 0x000ea8000c1e1900 */
[----:B------:R-:W3:Y:S04]  /*02f0*/  LDG.E R15, desc[UR4][R26.64+0x40] ;  /* 0x000040041a0f7981 */ /* 0x000ee8000c1e1900 */
[----:B------:R-:W3:Y:S01]  /*0300*/  LDG.E R16, desc[UR4][R24.64+0x40] ;  /* 0x0000400418107981 */ /* 0x000ee2000c1e1900 */
[----:B------:R-:W-:-:S02]  /*0310*/  VIADD R8, R6, 0xffffffff ;  /* 0xffffffff06087836 */ /* 0x000fc40000000000 */
[----:B------:R-:W0:Y:S03]  /*0320*/  LDC.64 R6, c[0x0][0x380] ;  /* 0x0000e000ff067b82 */ /* 0x000e260000000a00 */
[----:B------:R-:W-:Y:S01]  /*0330*/  IADD3 R20, P0, PT, R13, R8, RZ ;  /* 0x000000080d147210 */ /* 0x000fe20007f1e0ff */
[----:B------:R-:W-:Y:S01]  /*0340*/  IMAD.IADD R12, R12, 0x1, R9 ;  /* 0x000000010c0c7824 */ /* 0x000fe200078e0209 */
[----:B------:R-:W4:Y:S02]  /*0350*/  LDG.E R13, desc[UR4][R26.64+-0x40] ;  /* 0xffffc0041a0d7981 */ /* 0x000f24000c1e1900 */
[----:B------:R-:W-:Y:S02]  /*0360*/  LEA.HI.X.SX32 R8, R8, RZ, 0x1, P0 ;  /* 0x000000ff08087211 */ /* 0x000fe400000f0eff */
[----:B------:R-:W-:-:S05]  /*0370*/  IADD3 R11, P0, PT, R11, R20, RZ ;  /* 0x000000140b0b7210 */ /* 0x000fca0007f1e0ff */
[----:B------:R-:W-:Y:S01]  /*0380*/  IMAD.X R14, R5, 0x1, R8, P0 ;  /* 0x00000001050e7824 */ /* 0x000fe200000e0608 */
[C---:B------:R-:W-:Y:S01]  /*0390*/  LEA R10, P0, R11.reuse, UR6, 0x2 ;  /* 0x000000060b0a7c11 */ /* 0x040fe2000f8010ff */
[----:B------:R-:W5:Y:S03]  /*03a0*/  LDG.E R26, desc[UR4][R2.64+0x3c0] ;  /* 0x0003c004021a7981 */ /* 0x000f66000c1e1900 */
[----:B------:R-:W-:Y:S02]  /*03b0*/  LEA.HI.X R11, R11, UR7, R14, 0x2, P0 ;  /* 0x000000070b0b7c11 */ /* 0x000fe400080f140e */
[C---:B------:R-:W-:Y:S01]  /*03c0*/  IADD3 R5, P0, PT, R9.reuse, R4, RZ ;  /* 0x0000000409057210 */ /* 0x040fe20007f1e0ff */
[----:B------:R-:W5:Y:S01]  /*03d0*/  LDG.E R14, desc[UR4][R24.64+-0x40] ;  /* 0xffffc004180e7981 */ /* 0x000f62000c1e1900 */
[----:B------:R-:W-:-:S03]  /*03e0*/  IADD3 R9, P1, PT, R9, R20, RZ ;  /* 0x0000001409097210 */ /* 0x000fc60007f3e0ff */
[----:B------:R-:W-:Y:S01]  /*03f0*/  IMAD.X R20, RZ, RZ, R0, P0 ;  /* 0x000000ffff147224 */ /* 0x000fe200000e0600 */
[----:B------:R-:W5:Y:S01]  /*0400*/  LDG.E R23, desc[UR4][R10.64+-0x40] ;  /* 0xffffc0040a177981 */ /* 0x000f62000c1e1900 */
[----:B------:R-:W-:-:S03]  /*0410*/  LEA R4, P0, R5, UR6, 0x2 ;  /* 0x0000000605047c11 */ /* 0x000fc6000f8010ff */
[----:B------:R-:W4:Y:S01]  /*0420*/  LDG.E R0, desc[UR4][R10.64+0x40] ;  /* 0x000040040a007981 */ /* 0x000f22000c1e1900 */
[----:B0-----:R-:W-:Y:S01]  /*0430*/  IMAD.WIDE R6, R12, 0x4, R6 ;  /* 0x000000040c067825 */ /* 0x001fe200078e0206 */
[----:B------:R-:W-:-:S03]  /*0440*/  LEA.HI.X R5, R5, UR7, R20, 0x2, P0 ;  /* 0x0000000705057c11 */ /* 0x000fc600080f1414 */
[----:B------:R-:W-:Y:S01]  /*0450*/  IMAD.X R22, RZ, RZ, R8, P1 ;  /* 0x000000ffff167224 */ /* 0x000fe200008e0608 */
[C---:B------:R-:W-:Y:S01]  /*0460*/  LEA R8, P1, R9.reuse, UR6, 0x2 ;  /* 0x0000000609087c11 */ /* 0x040fe2000f8210ff */
[----:B------:R-:W5:Y:S04]  /*0470*/  LDG.E R21, desc[UR4][R6.64] ;  /* 0x0000000406157981 */ /* 0x000f68000c1e1900 */
[----:B------:R-:W5:Y:S01]  /*0480*/  LDG.E R20, desc[UR4][R6.64+0x4] ;  /* 0x0000040406147981 */ /* 0x000f62000c1e1900 */
[----:B------:R-:W-:-:S03]  /*0490*/  LEA.HI.X R9, R9, UR7, R22, 0x2, P1 ;  /* 0x0000000709097c11 */ /* 0x000fc600088f1416 */
        /* <DEDUP_REMOVED lines=9> */
[----:B--2---:R-:W-:-:S03]  /*0530*/  IADD3 R19, PT, PT, R19, R18, R17 ;  /* 0x0000001213137210 */ /* 0x004fc60007ffe011 */
[----:B------:R0:W2:Y:S04]  /*0540*/  LDG.E R17, desc[UR4][R6.64+0x400] ;  /* 0x0004000406117981 */ /* 0x0000a8000c1e1900 */
[----:B------:R-:W2:Y:S01]  /*0550*/  LDG.E R18, desc[UR4][R8.64+-0x40] ;  /* 0xffffc00408127981 */ /* 0x000ea2000c1e1900 */
[----:B---3--:R-:W-:-:S03]  /*0560*/  IADD3 R29, PT, PT, R16, R19, R15 ;  /* 0x00000013101d7210 */ /* 0x008fc60007ffe00f */
[----:B------:R-:W3:Y:S01]  /*0570*/  LDG.E R19, desc[UR4][R2.64+0x404] ;  /* 0x0004040402137981 */ /* 0x000ee2000c1e1900 */
[----:B0-----:R-:W0:Y:S03]  /*0580*/  LDC.64 R6, c[0x0][0x388] ;  /* 0x0000e200ff067b82 */ /* 0x001e260000000a00 */
[----:B------:R-:W3:Y:S04]  /*0590*/  LDG.E R16, desc[UR4][R2.64+0x3fc] ;  /* 0x0003fc0402107981 */ /* 0x000ee8000c1e1900 */
[----:B------:R-:W3:Y:S04]  /*05a0*/  LDG.E R15, desc[UR4][R2.64+0x440] ;  /* 0x00044004020f7981 */ /* 0x000ee8000c1e1900 */
[----:B------:R-:W3:Y:S01]  /*05b0*/  LDG.E R9, desc[UR4][R8.64+0x3c0] ;  /* 0x0003c00408097981 */ /* 0x000ee2000c1e1900 */
[----:B----4-:R-:W-:-:S04]  /*05c0*/  IADD3 R0, PT, PT, R13, R29, R0 ;  /* 0x0000001d0d007210 */ /* 0x010fc80007ffe000 */
[----:B-----5:R-:W-:-:S04]  /*05d0*/  IADD3 R0, PT, PT, R23, R0, R14 ;  /* 0x0000000017007210 */ /* 0x020fc80007ffe00e */
[----:B------:R-:W-:-:S04]  /*05e0*/  IADD3 R0, PT, PT, R20, R0, R21 ;  /* 0x0000000014007210 */ /* 0x000fc80007ffe015 */
[----:B------:R-:W-:-:S04]  /*05f0*/  IADD3 R0, PT, PT, R24, R0, R27 ;  /* 0x0000000018007210 */ /* 0x000fc80007ffe01b */
[----:B------:R-:W-:-:S04]  /*0600*/  IADD3 R0, PT, PT, R25, R0, R22 ;  /* 0x0000000019007210 */ /* 0x000fc80007ffe016 */
[----:B------:R-:W-:Y:S01]  /*0610*/  IADD3 R0, PT, PT, R10, R0, R11 ;  /* 0x000000000a007210 */ /* 0x000fe20007ffe00b */
[----:B0-----:R-:W-:-:S03]  /*0620*/  IMAD.WIDE R6, R12, 0x4, R6 ;  /* 0x000000040c067825 */ /* 0x001fc600078e0206 */
[----:B--2---:R-:W-:-:S04]  /*0630*/  IADD3 R0, PT, PT, R17, R0, R18 ;  /* 0x0000000011007210 */ /* 0x004fc80007ffe012 */
[----:B---3--:R-:W-:-:S04]  /*0640*/  IADD3 R0, PT, PT, R16, R0, R19 ;  /* 0x0000000010007210 */ /* 0x008fc80007ffe013 */
[----:B------:R-:W-:-:S04]  /*0650*/  IADD3 R0, PT, PT, R28, R0, R15 ;  /* 0x000000001c007210 */ /* 0x000fc80007ffe00f */
[----:B------:R-:W-:-:S04]  /*0660*/  IADD3 R0, PT, PT, R26, R0, R5 ;  /* 0x000000001a007210 */ /* 0x000fc80007ffe005 */
[----:B------:R-:W-:-:S05]  /*0670*/  IADD3 R9, PT, PT, R9, R0, R4 ;  /* 0x0000000009097210 */ /* 0x000fca0007ffe004 */
[----:B------:R-:W-:Y:S01]  /*0680*/  STG.E desc[UR4][R6.64], R9 ;  /* 0x0000000906007986 */ /* 0x000fe2000c101904 */
[----:B------:R-:W-:Y:S05]  /*0690*/  EXIT ;  /* 0x000000000000794d */ /* 0x000fea0003800000 */
.L_x_236:
        /* <DEDUP_REMOVED lines=14> */
.L_x_244:


//--------------------- .nv.shared._ZN3cub18CUB_300001_SM_10006detail6reduce28DeviceReduceSingleTileKernelINS2_10policy_hubIiyN4cuda3std3__44plusIiEEE10Policy1000EPiPfiS9_fiNS7_10__identityEEEvT0_T1_T2_T3_T4_T6_ --------------------------
	.section	.nv.shared._ZN3cub18CUB_300001_SM_10006detail6reduce28DeviceReduceSingleTileKernelINS2_10policy_hubIiyN4cuda3std3__44plusIiEEE10Policy1000EPiPfiS9_fiNS7_10__identityEEEvT0_T1_T2_T3_T4_T6_,"aw",@nobits
	.sectionflags	@""
	.align	4
.nv.shared._ZN3cub18CUB_300001_SM_10006detail6reduce28DeviceReduceSingleTileKernelINS2_10policy_hubIiyN4cuda3std3__44plusIiEEE10Policy1000EPiPfiS9_fiNS7_10__identityEEEvT0_T1_T2_T3_T4_T6_:
	.zero		1068


//--------------------- .nv.shared.reserved.0     --------------------------
	.section	.nv.shared.reserved.0,"aw",@nobits
	.weak		__nv_reservedSMEM_offset_0_alias
	.size		__nv_reservedSMEM_offset_0_alias, 0, 64
	.other		__nv_reservedSMEM_offset_0_alias,@"STO_CUDA_RESERVED_SHARED STV_DEFAULT"
__nv_reservedSMEM_offset_0_alias:
	.zero		0
	.zero		64


//--------------------- .nv.global                --------------------------
	.section	.nv.global,"aw",@nobits
.nv.global:
	.type		_ZN34_INTERNAL_f1c50ca8_4_k_cu_dfa0b4976thrust24THRUST_300001_SM_1000_NS12placeholders2_8E,@object
	.size		_ZN34_INTERNAL_f1c50ca8_4_k_cu_dfa0b4976thrust24THRUST_300001_SM_1000_NS12placeholders2_8E,(_ZN34_INTERNAL_f1c50ca8_4_k_cu_dfa0b4974cuda3std3__436_GLOBAL__N__f1c50ca8_4_k_cu_dfa0b4976ignoreE - _ZN34_INTERNAL_f1c50ca8_4_k_cu_dfa0b4976thrust24THRUST_300001_SM_1000_NS12placeholders2_8E)
_ZN34_INTERNAL_f1c50ca8_4_k_cu_dfa0b4976thrust24THRUST_300001_SM_1000_NS12placeholders2_8E:
	.zero		1
	.type		_ZN34_INTERNAL_f1c50ca8_4_k_cu_dfa0b4974cuda3std3__436_GLOBAL__N__f1c50ca8_4_k_cu_dfa0b4976ignoreE,@object
	.size		_ZN34_INTERNAL_f1c50ca8_4_k_cu_dfa0b4974cuda3std3__436_GLOBAL__N__f1c50ca8_4_k_cu_dfa0b4976ignoreE,(_ZN34_INTERNAL_f1c50ca8_4_k_cu_dfa0b4974cuda3std6ranges3__45__cpo4dataE - _ZN34_INTERNAL_f1c50ca8_4_k_cu_dfa0b4974cuda3std3__436_GLOBAL__N__f1c50ca8_4_k_cu_dfa0b4976ignoreE)
_ZN34_INTERNAL_f1c50ca8_4_k_cu_dfa0b4974cuda3std3__436_GLOBAL__N__f1c50ca8_4_k_cu_dfa0b4976ignoreE:
	.zero		1
	.type		_ZN34_INTERNAL_f1c50ca8_4_k_cu_dfa0b4974cuda3std6ranges3__45__cpo4dataE,@object
	.size		_ZN34_INTERNAL_f1c50ca8_4_k_cu_dfa0b4974cuda3std6ranges3__45__cpo4dataE,(_ZN34_INTERNAL_f1c50ca8_4_k_cu_dfa0b4976thrust24THRUST_300001_SM_1000_NS6system3cpp3parE - _ZN34_INTERNAL_f1c50ca8_4_k_cu_dfa0b4974cuda3std6ranges3__45__cpo4dataE)
_ZN34_INTERNAL_f1c50ca8_4_k_cu_dfa0b4974cuda3std6ranges3__45__cpo4dataE:
	.zero		1
	.type		_ZN34_INTERNAL_f1c50ca8_4_k_cu_dfa0b4976thrust24THRUST_300001_SM_1000_NS6system3cpp3parE,@object
	.size		_ZN34_INTERNAL_f1c50ca8_4_k_cu_dfa0b4976thrust24THRUST_300001_SM_1000_NS6system3cpp3parE,(_ZN34_INTERNAL_f1c50ca8_4_k_cu_dfa0b4974cuda3std3__45__cpo5beginE - _ZN34_INTERNAL_f1c50ca8_4_k_cu_dfa0b4976thrust24THRUST_300001_SM_1000_NS6system3cpp3parE)
_ZN34_INTERNAL_f1c50ca8_4_k_cu_dfa0b4976thrust24THRUST_300001_SM_1000_NS6system3cpp3parE:
	.zero		1
	.type		_ZN34_INTERNAL_f1c50ca8_4_k_cu_dfa0b4974cuda3std3__45__cpo5beginE,@object
	.size		_ZN34_INTERNAL_f1c50ca8_4_k_cu_dfa0b4974cuda3std3__45__cpo5beginE,(_ZN34_INTERNAL_f1c50ca8_4_k_cu_dfa0b4974cuda3std6ranges3__45__cpo5beginE - _ZN34_INTERNAL_f1c50ca8_4_k_cu_dfa0b4974cuda3std3__45__cpo5beginE)
_ZN34_INTERNAL_f1c50ca8_4_k_cu_dfa0b4974cuda3std3__45__cpo5beginE:
	.zero		1
	.type		_ZN34_INTERNAL_f1c50ca8_4_k_cu_dfa0b4974cuda3std6ranges3__45__cpo5beginE,@object
	.size		_ZN34_INTERNAL_f1c50ca8_4_k_cu_dfa0b4974cuda3std6ranges3__45__cpo5beginE,(_ZN34_INTERNAL_f1c50ca8_4_k_cu_dfa0b4976thrust24THRUST_300001_SM_1000_NS6deviceE - _ZN34_INTERNAL_f1c50ca8_4_k_cu_dfa0b4974cuda3std6ranges3__45__cpo5beginE)
_ZN34_INTERNAL_f1c50ca8_4_k_cu_dfa0b4974cuda3std6ranges3__45__cpo5beginE:
	.zero		1
	.type		_ZN34_INTERNAL_f1c50ca8_4_k_cu_dfa0b4976thrust24THRUST_300001_SM_1000_NS6deviceE,@object
	.size		_ZN34_INTERNAL_f1c50ca8_4_k_cu_dfa0b4976thrust24THRUST_300001_SM_1000_NS6deviceE,(_ZN34_INTERNAL_f1c50ca8_4_k_cu_dfa0b4974cuda3std3__47nulloptE - _ZN34_INTERNAL_f1c50ca8_4_k_cu_dfa0b4976thrust24THRUST_300001_SM_1000_NS6deviceE)
_ZN34_INTERNAL_f1c50ca8_4_k_cu_dfa0b4976thrust24THRUST_300001_SM_1000_NS6deviceE:
	.zero		1
	.type		_ZN34_INTERNAL_f1c50ca8_4_k_cu_dfa0b4974cuda3std3__47nulloptE,@object
	.size		_ZN34_INTERNAL_f1c50ca8_4_k_cu_dfa0b4974cuda3std3__47nulloptE,(_ZN34_INTERNAL_f1c50ca8_4_k_cu_dfa0b4974cuda3std6ranges3__45__cpo8distanceE - _ZN34_INTERNAL_f1c50ca8_4_k_cu_dfa0b4974cuda3std3__47nulloptE)
_ZN34_INTERNAL_f1c50ca8_4_k_cu_dfa0b4974cuda3std3__47nulloptE:
	.zero		1
	.type		_ZN34_INTERNAL_f1c50ca8_4_k_cu_dfa0b4974cuda3std6ranges3__45__cpo8distanceE,@object
	.size		_ZN34_INTERNAL_f1c50ca8_4_k_cu_dfa0b4974cuda3std6ranges3__45__cpo8distanceE,(_ZN34_INTERNAL_f1c50ca8_4_k_cu_dfa0b4976thrust24THRUST_300001_SM_1000_NS12placeholders2_4E - _ZN34_INTERNAL_f1c50ca8_4_k_cu_dfa0b4974cuda3std6ranges3__45__cpo8distanceE)
_ZN34_INTERNAL_f1c50ca8_4_k_cu_dfa0b4974cuda3std6ranges3__45__cpo8distanceE:
	.zero		1
	.type		_ZN34_INTERNAL_f1c50ca8_4_k_cu_dfa0b4976thrust24THRUST_300001_SM_1000_NS12placeholders2_4E,@object
	.size		_ZN34_INTERNAL_f1c50ca8_4_k_cu_dfa0b4976thrust24THRUST_300001_SM_1000_NS12placeholders2_4E,(_ZN34_INTERNAL_f1c50ca8_4_k_cu_dfa0b4974cuda3std3__45__cpo6rbeginE - _ZN34_INTERNAL_f1c50ca8_4_k_cu_dfa0b4976thrust24THRUST_300001_SM_1000_NS12placeholders2_4E)
_ZN34_INTERNAL_f1c50ca8_4_k_cu_dfa0b4976thrust24THRUST_300001_SM_1000_NS12placeholders2_4E:
	.zero		1
	.type		_ZN34_INTERNAL_f1c50ca8_4_k_cu_dfa0b4974cuda3std3__45__cpo6rbeginE,@object
	.size		_ZN34_INTERNAL_f1c50ca8_4_k_cu_dfa0b4974cuda3std3__45__cpo6rbeginE,(_ZN34_INTERNAL_f1c50ca8_4_k_cu_dfa0b4974cuda3std6ranges3__45__cpo7advanceE - _ZN34_INTERNAL_f1c50ca8_4_k_cu_dfa0b4974cuda3std3__45__cpo6rbeginE)
_ZN34_INTERNAL_f1c50ca8_4_k_cu_dfa0b4974cuda3std3__45__cpo6rbeginE:
	.zero		1
	.type		_ZN34_INTERNAL_f1c50ca8_4_k_cu_dfa0b4974cuda3std6ranges3__45__cpo7advanceE,@object
	.size		_ZN34_INTERNAL_f1c50ca8_4_k_cu_dfa0b4974cuda3std6ranges3__45__cpo7advanceE,(_ZN34_INTERNAL_f1c50ca8_4_k_cu_dfa0b4976thrust24THRUST_300001_SM_1000_NS12placeholders3_10E - _ZN34_INTERNAL_f1c50ca8_4_k_cu_dfa0b4974cuda3std6ranges3__45__cpo7advanceE)
_ZN34_INTERNAL_f1c50ca8_4_k_cu_dfa0b4974cuda3std6ranges3__45__cpo7advanceE:
	.zero		1
	.type		_ZN34_INTERNAL_f1c50ca8_4_k_cu_dfa0b4976thrust24THRUST_300001_SM_1000_NS12placeholders3_10E,@object
	.size		_ZN34_INTERNAL_f1c50ca8_4_k_cu_dfa0b4976thrust24THRUST_300001_SM_1000_NS12placeholders3_10E,(_ZN34_INTERNAL_f1c50ca8_4_k_cu_dfa0b4974cuda3std3__48in_placeE - _ZN34_INTERNAL_f1c50ca8_4_k_cu_dfa0b4976thrust24THRUST_300001_SM_1000_NS12placeholders3_10E)
_ZN34_INTERNAL_f1c50ca8_4_k_cu_dfa0b4976thrust24THRUST_300001_SM_1000_NS12placeholders3_10E:
	.zero		1
	.type		_ZN34_INTERNAL_f1c50ca8_4_k_cu_dfa0b4974cuda3std3__48in_placeE,@object
	.size		_ZN34_INTERNAL_f1c50ca8_4_k_cu_dfa0b4974cuda3std3__48in_placeE,(_ZN34_INTERNAL_f1c50ca8_4_k_cu_dfa0b4974cuda3std6ranges3__45__cpo4sizeE - _ZN34_INTERNAL_f1c50ca8_4_k_cu_dfa0b4974cuda3std3__48in_placeE)
_ZN34_INTERNAL_f1c50ca8_4_k_cu_dfa0b4974cuda3std3__48in_placeE:
	.zero		1
	.type		_ZN34_INTERNAL_f1c50ca8_4_k_cu_dfa0b4974cuda3std6ranges3__45__cpo4sizeE,@object
	.size		_ZN34_INTERNAL_f1c50ca8_4_k_cu_dfa0b4974cuda3std6ranges3__45__cpo4sizeE,(_ZN34_INTERNAL_f1c50ca8_4_k_cu_dfa0b4976thrust24THRUST_300001_SM_1000_NS12placeholders2_2E - _ZN34_INTERNAL_f1c50ca8_4_k_cu_dfa0b4974cuda3std6ranges3__45__cpo4sizeE)
_ZN34_INTERNAL_f1c50ca8_4_k_cu_dfa0b4974cuda3std6ranges3__45__cpo4sizeE:
	.zero		1
	.type		_ZN34_INTERNAL_f1c50ca8_4_k_cu_dfa0b4976thrust24THRUST_300001_SM_1000_NS12placeholders2_2E,@object
	.size		_ZN34_INTERNAL_f1c50ca8_4_k_cu_dfa0b4976thrust24THRUST_300001_SM_1000_NS12placeholders2_2E,(_ZN34_INTERNAL_f1c50ca8_4_k_cu_dfa0b4974cuda3std3__45__cpo6cbeginE - _ZN34_INTERNAL_f1c50ca8_4_k_cu_dfa0b4976thrust24THRUST_300001_SM_1000_NS12placeholders2_2E)
_ZN34_INTERNAL_f1c50ca8_4_k_cu_dfa0b4976thrust24THRUST_300001_SM_1000_NS12placeholders2_2E:
	.zero		1
	.type		_ZN34_INTERNAL_f1c50ca8_4_k_cu_dfa0b4974cuda3std3__45__cpo6cbeginE,@object
	.size		_ZN34_INTERNAL_f1c50ca8_4_k_cu_dfa0b4974cuda3std3__45__cpo6cbeginE,(_ZN34_INTERNAL_f1c50ca8_4_k_cu_dfa0b4974cuda3std6ranges3__45__cpo6cbeginE - _ZN34_INTERNAL_f1c50ca8_4_k_cu_dfa0b4974cuda3std3__45__cpo6cbeginE)
_ZN34_INTERNAL_f1c50ca8_4_k_cu_dfa0b4974cuda3std3__45__cpo6cbeginE:
	.zero		1
	.type		_ZN34_INTERNAL_f1c50ca8_4_k_cu_dfa0b4974cuda3std6ranges3__45__cpo6cbeginE,@object
	.size		_ZN34_INTERNAL_f1c50ca8_4_k_cu_dfa0b4974cuda3std6ranges3__45__cpo6cbeginE,(_ZN34_INTERNAL_f1c50ca8_4_k_cu_dfa0b4976thrust24THRUST_300001_SM_1000_NS12placeholders2_6E - _ZN34_INTERNAL_f1c50ca8_4_k_cu_dfa0b4974cuda3std6ranges3__45__cpo6cbeginE)
_ZN34_INTERNAL_f1c50ca8_4_k_cu_dfa0b4974cuda3std6ranges3__45__cpo6cbeginE:
	.zero		1
	.type		_ZN34_INTERNAL_f1c50ca8_4_k_cu_dfa0b4976thrust24THRUST_300001_SM_1000_NS12placeholders2_6E,@object
	.size		_ZN34_INTERNAL_f1c50ca8_4_k_cu_dfa0b4976thrust24THRUST_300001_SM_1000_NS12placeholders2_6E,(_ZN34_INTERNAL_f1c50ca8_4_k_cu_dfa0b4974cuda3std3__45__cpo7crbeginE - _ZN34_INTERNAL_f1c50ca8_4_k_cu_dfa0b4976thrust24THRUST_300001_SM_1000_NS12placeholders2_6E)
_ZN34_INTERNAL_f1c50ca8_4_k_cu_dfa0b4976thrust24THRUST_300001_SM_1000_NS12placeholders2_6E:
	.zero		1
	.type		_ZN34_INTERNAL_f1c50ca8_4_k_cu_dfa0b4974cuda3std3__45__cpo7crbeginE,@object
	.size		_ZN34_INTERNAL_f1c50ca8_4_k_cu_dfa0b4974cuda3std3__45__cpo7crbeginE,(_ZN34_INTERNAL_f1c50ca8_4_k_cu_dfa0b4974cuda3std6ranges3__45__cpo4nextE - _ZN34_INTERNAL_f1c50ca8_4_k_cu_dfa0b4974cuda3std3__45__cpo7crbeginE)
_ZN34_INTERNAL_f1c50ca8_4_k_cu_dfa0b4974cuda3std3__45__cpo7crbeginE:
	.zero		1
	.type		_ZN34_INTERNAL_f1c50ca8_4_k_cu_dfa0b4974cuda3std6ranges3__45__cpo4nextE,@object
	.size		_ZN34_INTERNAL_f1c50ca8_4_k_cu_dfa0b4974cuda3std6ranges3__45__cpo4nextE,(_ZN34_INTERNAL_f1c50ca8_4_k_cu_dfa0b4974cuda3std6ranges3__45__cpo4swapE - _ZN34_INTERNAL_f1c50ca8_4_k_cu_dfa0b4974cuda3std6ranges3__45__cpo4nextE)
_ZN34_INTERNAL_f1c50ca8_4_k_cu_dfa0b4974cuda3std6ranges3__45__cpo4nextE:
	.zero		1
	.type		_ZN34_INTERNAL_f1c50ca8_4_k_cu_dfa0b4974cuda3std6ranges3__45__cpo4swapE,@object
	.size		_ZN34_INTERNAL_f1c50ca8_4_k_cu_dfa0b4974cuda3std6ranges3__45__cpo4swapE,(_ZN34_INTERNAL_f1c50ca8_4_k_cu_dfa0b4976thrust24THRUST_300001_SM_1000_NS8cuda_cub10par_nosyncE - _ZN34_INTERNAL_f1c50ca8_4_k_cu_dfa0b4974cuda3std6ranges3__45__cpo4swapE)
_ZN34_INTERNAL_f1c50ca8_4_k_cu_dfa0b4974cuda3std6ranges3__45__cpo4swapE:
	.zero		1
	.type		_ZN34_INTERNAL_f1c50ca8_4_k_cu_dfa0b4976thrust24THRUST_300001_SM_1000_NS8cuda_cub10par_nosyncE,@object
	.size		_ZN34_INTERNAL_f1c50ca8_4_k_cu_dfa0b4976thrust24THRUST_300001_SM_1000_NS8cuda_cub10par_nosyncE,(_ZN34_INTERNAL_f1c50ca8_4_k_cu_dfa0b4976thrust24THRUST_300001_SM_1000_NS3seqE - _ZN34_INTERNAL_f1c50ca8_4_k_cu_dfa0b4976thrust24THRUST_300001_SM_1000_NS8cuda_cub10par_nosyncE)
_ZN34_INTERNAL_f1c50ca8_4_k_cu_dfa0b4976thrust24THRUST_300001_SM_1000_NS8cuda_cub10par_nosyncE:
	.zero		1
	.type		_ZN34_INTERNAL_f1c50ca8_4_k_cu_dfa0b4976thrust24THRUST_300001_SM_1000_NS3seqE,@object
	.size		_ZN34_INTERNAL_f1c50ca8_4_k_cu_dfa0b4976thrust24THRUST_300001_SM_1000_NS3seqE,(_ZN34_INTERNAL_f1c50ca8_4_k_cu_dfa0b4974cuda3std3__420unreachable_sentinelE - _ZN34_INTERNAL_f1c50ca8_4_k_cu_dfa0b4976thrust24THRUST_300001_SM_1000_NS3seqE)
_ZN34_INTERNAL_f1c50ca8_4_k_cu_dfa0b4976thrust24THRUST_300001_SM_1000_NS3seqE:
	.zero		1
	.type		_ZN34_INTERNAL_f1c50ca8_4_k_cu_dfa0b4974cuda3std3__420unreachable_sentinelE,@object
	.size		_ZN34_INTERNAL_f1c50ca8_4_k_cu_dfa0b4974cuda3std3__420unreachable_sentinelE,(_ZN34_INTERNAL_f1c50ca8_4_k_cu_dfa0b4974cuda3std6ranges3__45__cpo5ssizeE - _ZN34_INTERNAL_f1c50ca8_4_k_cu_dfa0b4974cuda3std3__420unreachable_sentinelE)
_ZN34_INTERNAL_f1c50ca8_4_k_cu_dfa0b4974cuda3std3__420unreachable_sentinelE:
	.zero		1
	.type		_ZN34_INTERNAL_f1c50ca8_4_k_cu_dfa0b4974cuda3std6ranges3__45__cpo5ssizeE,@object
	.size		_ZN34_INTERNAL_f1c50ca8_4_k_cu_dfa0b4974cuda3std6ranges3__45__cpo5ssizeE,(_ZN34_INTERNAL_f1c50ca8_4_k_cu_dfa0b4976thrust24THRUST_300001_SM_1000_NS12placeholders2_3E - _ZN34_INTERNAL_f1c50ca8_4_k_cu_dfa0b4974cuda3std6ranges3__45__cpo5ssizeE)
_ZN34_INTERNAL_f1c50ca8_4_k_cu_dfa0b4974cuda3std6ranges3__45__cpo5ssizeE:
	.zero		1
	.type		_ZN34_INTERNAL_f1c50ca8_4_k_cu_dfa0b4976thrust24THRUST_300001_SM_1000_NS12placeholders2_3E,@object
	.size		_ZN34_INTERNAL_f1c50ca8_4_k_cu_dfa0b4976thrust24THRUST_300001_SM_1000_NS12placeholders2_3E,(_ZN34_INTERNAL_f1c50ca8_4_k_cu_dfa0b4974cuda3std3__45__cpo4cendE - _ZN34_INTERNAL_f1c50ca8_4_k_cu_dfa0b4976thrust24THRUST_300001_SM_1000_NS12placeholders2_3E)
_ZN34_INTERNAL_f1c50ca8_4_k_cu_dfa0b4976thrust24THRUST_300001_SM_1000_NS12placeholders2_3E:
	.zero		1
	.type		_ZN34_INTERNAL_f1c50ca8_4_k_cu_dfa0b4974cuda3std3__45__cpo4cendE,@object
	.size		_ZN34_INTERNAL_f1c50ca8_4_k_cu_dfa0b4974cuda3std3__45__cpo4cendE,(_ZN34_INTERNAL_f1c50ca8_4_k_cu_dfa0b4974cuda3std6ranges3__45__cpo4cendE - _ZN34_INTERNAL_f1c50ca8_4_k_cu_dfa0b4974cuda3std3__45__cpo4cendE)
_ZN34_INTERNAL_f1c50ca8_4_k_cu_dfa0b4974cuda3std3__45__cpo4cendE:
	.zero		1
	.type		_ZN34_INTERNAL_f1c50ca8_4_k_cu_dfa0b4974cuda3std6ranges3__45__cpo4cendE,@object
	.size		_ZN34_INTERNAL_f1c50ca8_4_k_cu_dfa0b4974cuda3std6ranges3__45__cpo4cendE,(_ZN34_INTERNAL_f1c50ca8_4_k_cu_dfa0b4976thrust24THRUST_300001_SM_1000_NS12placeholders2_7E - _ZN34_INTERNAL_f1c50ca8_4_k_cu_dfa0b4974cuda3std6ranges3__45__cpo4cendE)
_ZN34_INTERNAL_f1c50ca8_4_k_cu_dfa0b4974cuda3std6ranges3__45__cpo4cendE:
	.zero		1
	.type		_ZN34_INTERNAL_f1c50ca8_4_k_cu_dfa0b4976thrust24THRUST_300001_SM_1000_NS12placeholders2_7E,@object
	.size		_ZN34_INTERNAL_f1c50ca8_4_k_cu_dfa0b4976thrust24THRUST_300001_SM_1000_NS12placeholders2_7E,(_ZN34_INTERNAL_f1c50ca8_4_k_cu_dfa0b4974cuda3std3__45__cpo5crendE - _ZN34_INTERNAL_f1c50ca8_4_k_cu_dfa0b4976thrust24THRUST_300001_SM_1000_NS12placeholders2_7E)
_ZN34_INTERNAL_f1c50ca8_4_k_cu_dfa0b4976thrust24THRUST_300001_SM_1000_NS12placeholders2_7E:
	.zero		1
	.type		_ZN34_INTERNAL_f1c50ca8_4_k_cu_dfa0b4974cuda3std3__45__cpo5crendE,@object
	.size		_ZN34_INTERNAL_f1c50ca8_4_k_cu_dfa0b4974cuda3std3__45__cpo5crendE,(_ZN34_INTERNAL_f1c50ca8_4_k_cu_dfa0b4974cuda3std6ranges3__45__cpo4prevE - _ZN34_INTERNAL_f1c50ca8_4_k_cu_dfa0b4974cuda3std3__45__cpo5crendE)
_ZN34_INTERNAL_f1c50ca8_4_k_cu_dfa0b4974cuda3std3__45__cpo5crendE:
	.zero		1
	.type		_ZN34_INTERNAL_f1c50ca8_4_k_cu_dfa0b4974cuda3std6ranges3__45__cpo4prevE,@object
	.size		_ZN34_INTERNAL_f1c50ca8_4_k_cu_dfa0b4974cuda3std6ranges3__45__cpo4prevE,(_ZN34_INTERNAL_f1c50ca8_4_k_cu_dfa0b4974cuda3std6ranges3__45__cpo9iter_moveE - _ZN34_INTERNAL_f1c50ca8_4_k_cu_dfa0b4974cuda3std6ranges3__45__cpo4prevE)
_ZN34_INTERNAL_f1c50ca8_4_k_cu_dfa0b4974cuda3std6ranges3__45__cpo4prevE:
	.zero		1
	.type		_ZN34_INTERNAL_f1c50ca8_4_k_cu_dfa0b4974cuda3std6ranges3__45__cpo9iter_moveE,@object
	.size		_ZN34_INTERNAL_f1c50ca8_4_k_cu_dfa0b4974cuda3std6ranges3__45__cpo9iter_moveE,(_ZN34_INTERNAL_f1c50ca8_4_k_cu_dfa0b4976thrust24THRUST_300001_SM_1000_NS6system6detail10sequential3seqE - _ZN34_INTERNAL_f1c50ca8_4_k_cu_dfa0b4974cuda3std6ranges3__45__cpo9iter_moveE)
_ZN34_INTERNAL_f1c50ca8_4_k_cu_dfa0b4974cuda3std6ranges3__45__cpo9iter_moveE:
	.zero		1
	.type		_ZN34_INTERNAL_f1c50ca8_4_k_cu_dfa0b4976thrust24THRUST_300001_SM_1000_NS6system6detail10sequential3seqE,@object
	.size		_ZN34_INTERNAL_f1c50ca8_4_k_cu_dfa0b4976thrust24THRUST_300001_SM_1000_NS6system6detail10sequential3seqE,(_ZN34_INTERNAL_f1c50ca8_4_k_cu_dfa0b4976thrust24THRUST_300001_SM_1000_NS12placeholders2_9E - _ZN34_INTERNAL_f1c50ca8_4_k_cu_dfa0b4976thrust24THRUST_300001_SM_1000_NS6system6detail10sequential3seqE)
_ZN34_INTERNAL_f1c50ca8_4_k_cu_dfa0b4976thrust24THRUST_300001_SM_1000_NS6system6detail10sequential3seqE:
	.zero		1
	.type		_ZN34_INTERNAL_f1c50ca8_4_k_cu_dfa0b4976thrust24THRUST_300001_SM_1000_NS12placeholders2_9E,@object
	.size		_ZN34_INTERNAL_f1c50ca8_4_k_cu_dfa0b4976thrust24THRUST_300001_SM_1000_NS12placeholders2_9E,(_ZN34_INTERNAL_f1c50ca8_4_k_cu_dfa0b4974cuda3std3__419piecewise_constructE - _ZN34_INTERNAL_f1c50ca8_4_k_cu_dfa0b4976thrust24THRUST_300001_SM_1000_NS12placeholders2_9E)
_ZN34_INTERNAL_f1c50ca8_4_k_cu_dfa0b4976thrust24THRUST_300001_SM_1000_NS12placeholders2_9E:
	.zero		1
	.type		_ZN34_INTERNAL_f1c50ca8_4_k_cu_dfa0b4974cuda3std3__419piecewise_constructE,@object
	.size		_ZN34_INTERNAL_f1c50ca8_4_k_cu_dfa0b4974cuda3std3__419piecewise_constructE,(_ZN34_INTERNAL_f1c50ca8_4_k_cu_dfa0b4974cuda3std6ranges3__45__cpo5cdataE - _ZN34_INTERNAL_f1c50ca8_4_k_cu_dfa0b4974cuda3std3__419piecewise_constructE)
_ZN34_INTERNAL_f1c50ca8_4_k_cu_dfa0b4974cuda3std3__419piecewise_constructE:
	.zero		1
	.type		_ZN34_INTERNAL_f1c50ca8_4_k_cu_dfa0b4974cuda3std6ranges3__45__cpo5cdataE,@object
	.size		_ZN34_INTERNAL_f1c50ca8_4_k_cu_dfa0b4974cuda3std6ranges3__45__cpo5cdataE,(_ZN34_INTERNAL_f1c50ca8_4_k_cu_dfa0b4976thrust24THRUST_300001_SM_1000_NS12placeholders2_1E - _ZN34_INTERNAL_f1c50ca8_4_k_cu_dfa0b4974cuda3std6ranges3__45__cpo5cdataE)
_ZN34_INTERNAL_f1c50ca8_4_k_cu_dfa0b4974cuda3std6ranges3__45__cpo5cdataE:
	.zero		1
	.type		_ZN34_INTERNAL_f1c50ca8_4_k_cu_dfa0b4976thrust24THRUST_300001_SM_1000_NS12placeholders2_1E,@object
	.size		_ZN34_INTERNAL_f1c50ca8_4_k_cu_dfa0b4976thrust24THRUST_300001_SM_1000_NS12placeholders2_1E,(_ZN34_INTERNAL_f1c50ca8_4_k_cu_dfa0b4974cuda3std3__45__cpo3endE - _ZN34_INTERNAL_f1c50ca8_4_k_cu_dfa0b4976thrust24THRUST_300001_SM_1000_NS12placeholders2_1E)
_ZN34_INTERNAL_f1c50ca8_4_k_cu_dfa0b4976thrust24THRUST_300001_SM_1000_NS12placeholders2_1E:
	.zero		1
	.type		_ZN34_INTERNAL_f1c50ca8_4_k_cu_dfa0b4974cuda3std3__45__cpo3endE,@object
	.size		_ZN34_INTERNAL_f1c50ca8_4_k_cu_dfa0b4974cuda3std3__45__cpo3endE,(_ZN34_INTERNAL_f1c50ca8_4_k_cu_dfa0b4974cuda3std6ranges3__45__cpo3endE - _ZN34_INTERNAL_f1c50ca8_4_k_cu_dfa0b4974cuda3std3__45__cpo3endE)
_ZN34_INTERNAL_f1c50ca8_4_k_cu_dfa0b4974cuda3std3__45__cpo3endE:
	.zero		1
	.type		_ZN34_INTERNAL_f1c50ca8_4_k_cu_dfa0b4974cuda3std6ranges3__45__cpo3endE,@object
	.size		_ZN34_INTERNAL_f1c50ca8_4_k_cu_dfa0b4974cuda3std6ranges3__45__cpo3endE,(_ZN34_INTERNAL_f1c50ca8_4_k_cu_dfa0b4976thrust24THRUST_300001_SM_1000_NS12placeholders2_5E - _ZN34_INTERNAL_f1c50ca8_4_k_cu_dfa0b4974cuda3std6ranges3__45__cpo3endE)
_ZN34_INTERNAL_f1c50ca8_4_k_cu_dfa0b4974cuda3std6ranges3__45__cpo3endE:
	.zero		1
	.type		_ZN34_INTERNAL_f1c50ca8_4_k_cu_dfa0b4976thrust24THRUST_300001_SM_1000_NS12placeholders2_5E,@object
	.size		_ZN34_INTERNAL_f1c50ca8_4_k_cu_dfa0b4976thrust24THRUST_300001_SM_1000_NS12placeholders2_5E,(_ZN34_INTERNAL_f1c50ca8_4_k_cu_dfa0b4974cuda3std3__45__cpo4rendE - _ZN34_INTERNAL_f1c50ca8_4_k_cu_dfa0b4976thrust24THRUST_300001_SM_1000_NS12placeholders2_5E)
_ZN34_INTERNAL_f1c50ca8_4_k_cu_dfa0b4976thrust24THRUST_300001_SM_1000_NS12placeholders2_5E:
	.zero		1
	.type		_ZN34_INTERNAL_f1c50ca8_4_k_cu_dfa0b4974cuda3std3__45__cpo4rendE,@object
	.size		_ZN34_INTERNAL_f1c50ca8_4_k_cu_dfa0b4974cuda3std3__45__cpo4rendE,(_ZN34_INTERNAL_f1c50ca8_4_k_cu_dfa0b4974cuda3std6ranges3__45__cpo9iter_swapE - _ZN34_INTERNAL_f1c50ca8_4_k_cu_dfa0b4974cuda3std3__45__cpo4rendE)
_ZN34_INTERNAL_f1c50ca8_4_k_cu_dfa0b4974cuda3std3__45__cpo4rendE:
	.zero		1
	.type		_ZN34_INTERNAL_f1c50ca8_4_k_cu_dfa0b4974cuda3std6ranges3__45__cpo9iter_swapE,@object
	.size		_ZN34_INTERNAL_f1c50ca8_4_k_cu_dfa0b4974cuda3std6ranges3__45__cpo9iter_swapE,(_ZN34_INTERNAL_f1c50ca8_4_k_cu_dfa0b4974cuda3std3__48unexpectE - _ZN34_INTERNAL_f1c50ca8_4_k_cu_dfa0b4974cuda3std6ranges3__45__cpo9iter_swapE)
_ZN34_INTERNAL_f1c50ca8_4_k_cu_dfa0b4974cuda3std6ranges3__45__cpo9iter_swapE:
	.zero		1
	.type		_ZN34_INTERNAL_f1c50ca8_4_k_cu_dfa0b4974cuda3std3__48unexpectE,@object
	.size		_ZN34_INTERNAL_f1c50ca8_4_k_cu_dfa0b4974cuda3std3__48unexpectE,(_ZN34_INTERNAL_f1c50ca8_4_k_cu_dfa0b4976thrust24THRUST_300001_SM_1000_NS8cuda_cub3parE - _ZN34_INTERNAL_f1c50ca8_4_k_cu_dfa0b4974cuda3std3__48unexpectE)
_ZN34_INTERNAL_f1c50ca8_4_k_cu_dfa0b4974cuda3std3__48unexpectE:
	.zero		1
	.type		_ZN34_INTERNAL_f1c50ca8_4_k_cu_dfa0b4976thrust24THRUST_300001_SM_1000_NS8cuda_cub3parE,@object
	.size		_ZN34_INTERNAL_f1c50ca8_4_k_cu_dfa0b4976thrust24THRUST_300001_SM_1000_NS8cuda_cub3parE,(.L_29 - _ZN34_INTERNAL_f1c50ca8_4_k_cu_dfa0b4976thrust24THRUST_300001_SM_1000_NS8cuda_cub3parE)
_ZN34_INTERNAL_f1c50ca8_4_k_cu_dfa0b4976thrust24THRUST_300001_SM_1000_NS8cuda_cub3parE:
	.zero		1
.L_29:


//--------------------- .nv.shared._ZN3cub18CUB_300001_SM_10006detail6reduce18DeviceReduceKernelINS2_10policy_hubIiyN4cuda3std3__44plusIiEEE10Policy1000EN6thrust24THRUST_300001_SM_1000_NS10device_ptrIiEEyS9_iNS7_10__identityEEEvT0_PT3_T1_NS0_13GridEvenShareISK_EET2_T4_ --------------------------
	.section	.nv.shared._ZN3cub18CUB_300001_SM_10006detail6reduce18DeviceReduceKernelINS2_10policy_hubIiyN4cuda3std3__44plusIiEEE10Policy1000EN6thrust24THRUST_300001_SM_1000_NS10device_ptrIiEEyS9_iNS7_10__identityEEEvT0_PT3_T1_NS0_13GridEvenShareISK_EET2_T4_,"aw",@nobits
	.sectionflags	@""
	.align	4
.nv.shared._ZN3cub18CUB_300001_SM_10006detail6reduce18DeviceReduceKernelINS2_10policy_hubIiyN4cuda3std3__44plusIiEEE10Policy1000EN6thrust24THRUST_300001_SM_1000_NS10device_ptrIiEEyS9_iNS7_10__identityEEEvT0_PT3_T1_NS0_13GridEvenShareISK_EET2_T4_:
	.zero		1068


//--------------------- .nv.shared._ZN3cub18CUB_300001_SM_10006detail6reduce28DeviceReduceSingleTileKernelINS2_10policy_hubIiyN4cuda3std3__44plusIiEEE10Policy1000EN6thrust24THRUST_300001_SM_1000_NS10device_ptrIiEEPfyS9_fiNS7_10__identityEEEvT0_T1_T2_T3_T4_T6_ --------------------------
	.section	.nv.shared._ZN3cub18CUB_300001_SM_10006detail6reduce28DeviceReduceSingleTileKernelINS2_10policy_hubIiyN4cuda3std3__44plusIiEEE10Policy1000EN6thrust24THRUST_300001_SM_1000_NS10device_ptrIiEEPfyS9_fiNS7_10__identityEEEvT0_T1_T2_T3_T4_T6_,"aw",@nobits
	.sectionflags	@""
	.align	4
.nv.shared._ZN3cub18CUB_300001_SM_10006detail6reduce28DeviceReduceSingleTileKernelINS2_10policy_hubIiyN4cuda3std3__44plusIiEEE10Policy1000EN6thrust24THRUST_300001_SM_1000_NS10device_ptrIiEEPfyS9_fiNS7_10__identityEEEvT0_T1_T2_T3_T4_T6_:
	.zero		1068


//--------------------- .nv.shared._ZN3cub18CUB_300001_SM_10006detail6reduce28DeviceReduceSingleTileKernelINS2_10policy_hubIijN4cuda3std3__44plusIiEEE10Policy1000EPiPfiS9_fiNS7_10__identityEEEvT0_T1_T2_T3_T4_T6_ --------------------------
	.section	.nv.shared._ZN3cub18CUB_300001_SM_10006detail6reduce28DeviceReduceSingleTileKernelINS2_10policy_hubIijN4cuda3std3__44plusIiEEE10Policy1000EPiPfiS9_fiNS7_10__identityEEEvT0_T1_T2_T3_T4_T6_,"aw",@nobits
	.sectionflags	@""
	.align	4
.nv.shared._ZN3cub18CUB_300001_SM_10006detail6reduce28DeviceReduceSingleTileKernelINS2_10policy_hubIijN4cuda3std3__44plusIiEEE10Policy1000EPiPfiS9_fiNS7_10__identityEEEvT0_T1_T2_T3_T4_T6_:
	.zero		1068


//--------------------- .nv.shared._ZN3cub18CUB_300001_SM_10006detail6reduce18DeviceReduceKernelINS2_10policy_hubIijN4cuda3std3__44plusIiEEE10Policy1000EN6thrust24THRUST_300001_SM_1000_NS10device_ptrIiEEjS9_iNS7_10__identityEEEvT0_PT3_T1_NS0_13GridEvenShareISK_EET2_T4_ --------------------------
	.section	.nv.shared._ZN3cub18CUB_300001_SM_10006detail6reduce18DeviceReduceKernelINS2_10policy_hubIijN4cuda3std3__44plusIiEEE10Policy1000EN6thrust24THRUST_300001_SM_1000_NS10device_ptrIiEEjS9_iNS7_10__identityEEEvT0_PT3_T1_NS0_13GridEvenShareISK_EET2_T4_,"aw",@nobits
	.sectionflags	@""
	.align	4
.nv.shared._ZN3cub18CUB_300001_SM_10006detail6reduce18DeviceReduceKernelINS2_10policy_hubIijN4cuda3std3__44plusIiEEE10Policy1000EN6thrust24THRUST_300001_SM_1000_NS10device_ptrIiEEjS9_iNS7_10__identityEEEvT0_PT3_T1_NS0_13GridEvenShareISK_EET2_T4_:
	.zero		1068


//--------------------- .nv.shared._ZN3cub18CUB_300001_SM_10006detail6reduce28DeviceReduceSingleTileKernelINS2_10policy_hubIijN4cuda3std3__44plusIiEEE10Policy1000EN6thrust24THRUST_300001_SM_1000_NS10device_ptrIiEEPfjS9_fiNS7_10__identityEEEvT0_T1_T2_T3_T4_T6_ --------------------------
	.section	.nv.shared._ZN3cub18CUB_300001_SM_10006detail6reduce28DeviceReduceSingleTileKernelINS2_10policy_hubIijN4cuda3std3__44plusIiEEE10Policy1000EN6thrust24THRUST_300001_SM_1000_NS10device_ptrIiEEPfjS9_fiNS7_10__identityEEEvT0_T1_T2_T3_T4_T6_,"aw",@nobits
	.sectionflags	@""
	.align	4
.nv.shared._ZN3cub18CUB_300001_SM_10006detail6reduce28DeviceReduceSingleTileKernelINS2_10policy_hubIijN4cuda3std3__44plusIiEEE10Policy1000EN6thrust24THRUST_300001_SM_1000_NS10device_ptrIiEEPfjS9_fiNS7_10__identityEEEvT0_T1_T2_T3_T4_T6_:
	.zero		1068


//--------------------- .nv.constant0._ZN3cub18CUB_300001_SM_10006detail6reduce28DeviceReduceSingleTileKernelINS2_10policy_hubIiyN4cuda3std3__44plusIiEEE10Policy1000EPiPfiS9_fiNS7_10__identityEEEvT0_T1_T2_T3_T4_T6_ --------------------------
	.section	.nv.constant0._ZN3cub18CUB_300001_SM_10006detail6reduce28DeviceReduceSingleTileKernelINS2_10policy_hubIiyN4cuda3std3__44plusIiEEE10Policy1000EPiPfiS9_fiNS7_10__identityEEEvT0_T1_T2_T3_T4_T6_,"a",@progbits
	.sectionflags	@""
	.align	4
.nv.constant0._ZN3cub18CUB_300001_SM_10006detail6reduce28DeviceReduceSingleTileKernelINS2_10policy_hubIiyN4cuda3std3__44plusIiEEE10Policy1000EPiPfiS9_fiNS7_10__identityEEEvT0_T1_T2_T3_T4_T6_:
	.zero		925


//--------------------- .nv.constant0._ZN3cub18CUB_300001_SM_10006detail6reduce18DeviceReduceKernelINS2_10policy_hubIiyN4cuda3std3__44plusIiEEE10Policy1000EN6thrust24THRUST_300001_SM_1000_NS10device_ptrIiEEyS9_iNS7_10__identityEEEvT0_PT3_T1_NS0_13GridEvenShareISK_EET2_T4_ --------------------------
	.section	.nv.constant0._ZN3cub18CUB_300001_SM_10006detail6reduce18DeviceReduceKernelINS2_10policy_hubIiyN4cuda3std3__44plusIiEEE10Policy1000EN6thrust24THRUST_300001_SM_1000_NS10device_ptrIiEEyS9_iNS7_10__identityEEEvT0_PT3_T1_NS0_13GridEvenShareISK_EET2_T4_,"a",@progbits
	.sectionflags	@""
	.align	4
.nv.constant0._ZN3cub18CUB_300001_SM_10006detail6reduce18DeviceReduceKernelINS2_10policy_hubIiyN4cuda3std3__44plusIiEEE10Policy1000EN6thrust24THRUST_300001_SM_1000_NS10device_ptrIiEEyS9_iNS7_10__identityEEEvT0_PT3_T1_NS0_13GridEvenShareISK_EET2_T4_:
	.zero		994


//--------------------- .nv.constant0._ZN3cub18CUB_300001_SM_10006detail6reduce28DeviceReduceSingleTileKernelINS2_10policy_hubIiyN4cuda3std3__44plusIiEEE10Policy1000EN6thrust24THRUST_300001_SM_1000_NS10device_ptrIiEEPfyS9_fiNS7_10__identityEEEvT0_T1_T2_T3_T4_T6_ --------------------------
	.section	.nv.constant0._ZN3cub18CUB_300001_SM_10006detail6reduce28DeviceReduceSingleTileKernelINS2_10policy_hubIiyN4cuda3std3__44plusIiEEE10Policy1000EN6thrust24THRUST_300001_SM_1000_NS10device_ptrIiEEPfyS9_fiNS7_10__identityEEEvT0_T1_T2_T3_T4_T6_,"a",@progbits
	.sectionflags	@""
	.align	4
.nv.constant0._ZN3cub18CUB_300001_SM_10006detail6reduce28DeviceReduceSingleTileKernelINS2_10policy_hubIiyN4cuda3std3__44plusIiEEE10Policy1000EN6thrust24THRUST_300001_SM_1000_NS10device_ptrIiEEPfyS9_fiNS7_10__identityEEEvT0_T1_T2_T3_T4_T6_:
	.zero		929


//--------------------- .nv.constant0._ZN3cub18CUB_300001_SM_10006detail6reduce28DeviceReduceSingleTileKernelINS2_10policy_hubIijN4cuda3std3__44plusIiEEE10Policy1000EPiPfiS9_fiNS7_10__identityEEEvT0_T1_T2_T3_T4_T6_ --------------------------
	.section	.nv.constant0._ZN3cub18CUB_300001_SM_10006detail6reduce28DeviceReduceSingleTileKernelINS2_10policy_hubIijN4cuda3std3__44plusIiEEE10Policy1000EPiPfiS9_fiNS7_10__identityEEEvT0_T1_T2_T3_T4_T6_,"a",@progbits
	.sectionflags	@""
	.align	4
.nv.constant0._ZN3cub18CUB_300001_SM_10006detail6reduce28DeviceReduceSingleTileKernelINS2_10policy_hubIijN4cuda3std3__44plusIiEEE10Policy1000EPiPfiS9_fiNS7_10__identityEEEvT0_T1_T2_T3_T4_T6_:
	.zero		925


//--------------------- .nv.constant0._ZN3cub18CUB_300001_SM_10006detail6reduce18DeviceReduceKernelINS2_10policy_hubIijN4cuda3std3__44plusIiEEE10Policy1000EN6thrust24THRUST_300001_SM_1000_NS10device_ptrIiEEjS9_iNS7_10__identityEEEvT0_PT3_T1_NS0_13GridEvenShareISK_EET2_T4_ --------------------------
	.section	.nv.constant0._ZN3cub18CUB_300001_SM_10006detail6reduce18DeviceReduceKernelINS2_10policy_hubIijN4cuda3std3__44plusIiEEE10Policy1000EN6thrust24THRUST_300001_SM_1000_NS10device_ptrIiEEjS9_iNS7_10__identityEEEvT0_PT3_T1_NS0_13GridEvenShareISK_EET2_T4_,"a",@progbits
	.sectionflags	@""
	.align	4
.nv.constant0._ZN3cub18CUB_300001_SM_10006detail6reduce18DeviceReduceKernelINS2_10policy_hubIijN4cuda3std3__44plusIiEEE10Policy1000EN6thrust24THRUST_300001_SM_1000_NS10device_ptrIiEEjS9_iNS7_10__identityEEEvT0_PT3_T1_NS0_13GridEvenShareISK_EET2_T4_:
	.zero		958


//--------------------- .nv.constant0._ZN3cub18CUB_300001_SM_10006detail6reduce28DeviceReduceSingleTileKernelINS2_10policy_hubIijN4cuda3std3__44plusIiEEE10Policy1000EN6thrust24THRUST_300001_SM_1000_NS10device_ptrIiEEPfjS9_fiNS7_10__identityEEEvT0_T1_T2_T3_T4_T6_ --------------------------
	.section	.nv.constant0._ZN3cub18CUB_300001_SM_10006detail6reduce28DeviceReduceSingleTileKernelINS2_10policy_hubIijN4cuda3std3__44plusIiEEE10Policy1000EN6thrust24THRUST_300001_SM_1000_NS10device_ptrIiEEPfjS9_fiNS7_10__identityEEEvT0_T1_T2_T3_T4_T6_,"a",@progbits
	.sectionflags	@""
	.align	4
.nv.constant0._ZN3cub18CUB_300001_SM_10006detail6reduce28DeviceReduceSingleTileKernelINS2_10policy_hubIijN4cuda3std3__44plusIiEEE10Policy1000EN6thrust24THRUST_300001_SM_1000_NS10device_ptrIiEEPfjS9_fiNS7_10__identityEEEvT0_T1_T2_T3_T4_T6_:
	.zero		925


//--------------------- .nv.constant0._ZN3cub18CUB_300001_SM_10006detail11EmptyKernelIvEEvv --------------------------
	.section	.nv.constant0._ZN3cub18CUB_300001_SM_10006detail11EmptyKernelIvEEvv,"a",@progbits
	.sectionflags	@""
	.align	4
.nv.constant0._ZN3cub18CUB_300001_SM_10006detail11EmptyKernelIvEEvv:
	.zero		896


//--------------------- .nv.constant0._Z6kernelPiS_ --------------------------
	.section	.nv.constant0._Z6kernelPiS_,"a",@progbits
	.sectionflags	@""
	.align	4
.nv.constant0._Z6kernelPiS_:
	.zero		912


//--------------------- SYMBOLS --------------------------

	.type		.nv.reservedSmem.offset0,@object
	.size		.nv.reservedSmem.offset0,0x4
	.type		.nv.reservedSmem.cap,@object
	.size		.nv.reservedSmem.cap,0x4
